	.target	sm_90a

	.elftype	@"ET_EXEC"


//--------------------- .note.nv.tkinfo           --------------------------
	.section	.note.nv.tkinfo,"",@"SHT_NOTE"
	.sectionflags	@"SHF_NOTE_NV_TKINFO"
	.tkinfo
        /*0018*/ 	.word	0x00000002
        /*0030*/ 	.string	""
        /*0030*/ 	.string	"ptxas"
        /*0030*/ 	.string	"Cuda compilation tools, release 13.0, V13.0.88"
        /*0030*/ 	.string	"Build cuda_13.0.r13.0/compiler.36424714_0"
        /*0030*/ 	.string	"-arch sm_90a -m 64 "



//--------------------- .note.nv.cuinfo           --------------------------
	.section	.note.nv.cuinfo,"",@"SHT_NOTE"
	.sectionflags	@"SHF_NOTE_NV_CUINFO"
        /*0018*/ 	.short	0x0002
        /*001a*/ 	.short	0x005a
        /*001c*/ 	.short	0x0082
	.zero		2


//--------------------- .nv.info                  --------------------------
	.section	.nv.info,"",@"SHT_CUDA_INFO"
	.align	4


	//----- nvinfo : EIATTR_REGCOUNT
	.align		4
        /*0000*/ 	.byte	0x04, 0x2f
        /*0002*/ 	.short	(.L_19 - .L_18)
	.align		4
.L_18:
        /*0004*/ 	.word	index@(_ZN7cutlass13device_kernelIN5flash11enable_sm90INS1_16FlashAttnFwdSm90INS1_25CollectiveMainloopFwdSm90ILi2EN4cute5tupleIJNS5_1CILi1EEES8_S8_EEENS6_IJNS7_ILi192EEENS7_ILi128EEENS7_ILi96EEEEEELi96ENS_10bfloat16_tEfNS_4arch4Sm90ELb1ELb0ELb0ELb1ELb1ELb1ELb0ELb0ELb1ELb1ELb0ELb0EEENS1_21CollectiveEpilogueFwdINS6_IJSA_SC_SB_EEES9_SE_SG_Li384ELb1ELb1ELb0ELb0EEENS1_36VarlenDynamicPersistentTileSchedulerILi192ELi128ELi384ELi128ELb0ELb1ELb1ELb1ELb1ELb1EEEEEEEEEvNT_6ParamsE)
        /*0008*/ 	.word	0x00000080


	//----- nvinfo : EIATTR_FRAME_SIZE
	.align		4
.L_19:
        /*000c*/ 	.byte	0x04, 0x11
        /*000e*/ 	.short	(.L_21 - .L_20)
	.align		4
.L_20:
        /*0010*/ 	.word	index@(_ZN7cutlass13device_kernelIN5flash11enable_sm90INS1_16FlashAttnFwdSm90INS1_25CollectiveMainloopFwdSm90ILi2EN4cute5tupleIJNS5_1CILi1EEES8_S8_EEENS6_IJNS7_ILi192EEENS7_ILi128EEENS7_ILi96EEEEEELi96ENS_10bfloat16_tEfNS_4arch4Sm90ELb1ELb0ELb0ELb1ELb1ELb1ELb0ELb0ELb1ELb1ELb0ELb0EEENS1_21CollectiveEpilogueFwdINS6_IJSA_SC_SB_EEES9_SE_SG_Li384ELb1ELb1ELb0ELb0EEENS1_36VarlenDynamicPersistentTileSchedulerILi192ELi128ELi384ELi128ELb0ELb1ELb1ELb1ELb1ELb1EEEEEEEEEvNT_6ParamsE)
        /*0014*/ 	.word	0x00000088


	//----- nvinfo : EIATTR_REGCOUNT
	.align		4
.L_21:
        /*0018*/ 	.byte	0x04, 0x2f
        /*001a*/ 	.short	(.L_23 - .L_22)
	.align		4
.L_22:
        /*001c*/ 	.word	index@(_ZN7cutlass13device_kernelIN5flash11enable_sm90INS1_16FlashAttnFwdSm90INS1_25CollectiveMainloopFwdSm90ILi2EN4cute5tupleIJNS5_1CILi1EEES8_S8_EEENS6_IJNS7_ILi192EEENS7_ILi128EEENS7_ILi96EEEEEELi96ENS_10bfloat16_tEfNS_4arch4Sm90ELb1ELb0ELb0ELb1ELb1ELb0ELb0ELb0ELb1ELb1ELb0ELb0EEENS1_21CollectiveEpilogueFwdINS6_IJSA_SC_SB_EEES9_SE_SG_Li384ELb1ELb1ELb0ELb0EEENS1_36VarlenDynamicPersistentTileSchedulerILi192ELi128ELi384ELi128ELb0ELb1ELb1ELb1ELb1ELb1EEEEEEEEEvNT_6ParamsE)
        /*0020*/ 	.word	0x00000080


	//----- nvinfo : EIATTR_FRAME_SIZE
	.align		4
.L_23:
        /*0024*/ 	.byte	0x04, 0x11
        /*0026*/ 	.short	(.L_25 - .L_24)
	.align		4
.L_24:
        /*0028*/ 	.word	index@(_ZN7cutlass13device_kernelIN5flash11enable_sm90INS1_16FlashAttnFwdSm90INS1_25CollectiveMainloopFwdSm90ILi2EN4cute5tupleIJNS5_1CILi1EEES8_S8_EEENS6_IJNS7_ILi192EEENS7_ILi128EEENS7_ILi96EEEEEELi96ENS_10bfloat16_tEfNS_4arch4Sm90ELb1ELb0ELb0ELb1ELb1ELb0ELb0ELb0ELb1ELb1ELb0ELb0EEENS1_21CollectiveEpilogueFwdINS6_IJSA_SC_SB_EEES9_SE_SG_Li384ELb1ELb1ELb0ELb0EEENS1_36VarlenDynamicPersistentTileSchedulerILi192ELi128ELi384ELi128ELb0ELb1ELb1ELb1ELb1ELb1EEEEEEEEEvNT_6ParamsE)
        /*002c*/ 	.word	0x00000040


	//----- nvinfo : EIATTR_REGCOUNT
	.align		4
.L_25:
        /*0030*/ 	.byte	0x04, 0x2f
        /*0032*/ 	.short	(.L_27 - .L_26)
	.align		4
.L_26:
        /*0034*/ 	.word	index@(_ZN7cutlass13device_kernelIN5flash11enable_sm90INS1_16FlashAttnFwdSm90INS1_25CollectiveMainloopFwdSm90ILi2EN4cute5tupleIJNS5_1CILi1EEES8_S8_EEENS6_IJNS7_ILi192EEENS7_ILi128EEENS7_ILi96EEEEEELi96ENS_10bfloat16_tEfNS_4arch4Sm90ELb1ELb0ELb0ELb0ELb1ELb0ELb0ELb0ELb1ELb1ELb0ELb0EEENS1_21CollectiveEpilogueFwdINS6_IJSA_SC_SB_EEES9_SE_SG_Li384ELb0ELb1ELb0ELb0EEENS1_30DynamicPersistentTileSchedulerILi384ELi128ELb0ELb1ELb1EEEEEEEEEvNT_6ParamsE)
        /*0038*/ 	.word	0x00000080


	//----- nvinfo : EIATTR_FRAME_SIZE
	.align		4
.L_27:
        /*003c*/ 	.byte	0x04, 0x11
        /*003e*/ 	.short	(.L_29 - .L_28)
	.align		4
.L_28:
        /*0040*/ 	.word	index@(_ZN7cutlass13device_kernelIN5flash11enable_sm90INS1_16FlashAttnFwdSm90INS1_25CollectiveMainloopFwdSm90ILi2EN4cute5tupleIJNS5_1CILi1EEES8_S8_EEENS6_IJNS7_ILi192EEENS7_ILi128EEENS7_ILi96EEEEEELi96ENS_10bfloat16_tEfNS_4arch4Sm90ELb1ELb0ELb0ELb0ELb1ELb0ELb0ELb0ELb1ELb1ELb0ELb0EEENS1_21CollectiveEpilogueFwdINS6_IJSA_SC_SB_EEES9_SE_SG_Li384ELb0ELb1ELb0ELb0EEENS1_30DynamicPersistentTileSchedulerILi384ELi128ELb0ELb1ELb1EEEEEEEEEvNT_6ParamsE)
        /*0044*/ 	.word	0x00000018


	//----- nvinfo : EIATTR_REGCOUNT
	.align		4
.L_29:
        /*0048*/ 	.byte	0x04, 0x2f
        /*004a*/ 	.short	(.L_31 - .L_30)
	.align		4
.L_30:
        /*004c*/ 	.word	index@(_ZN7cutlass13device_kernelIN5flash11enable_sm90INS1_16FlashAttnFwdSm90INS1_25CollectiveMainloopFwdSm90ILi2EN4cute5tupleIJNS5_1CILi1EEES8_S8_EEENS6_IJNS7_ILi192EEENS7_ILi128EEENS7_ILi96EEEEEELi96ENS_10bfloat16_tEfNS_4arch4Sm90ELb0ELb1ELb0ELb1ELb1ELb1ELb0ELb0ELb1ELb1ELb0ELb0EEENS1_21CollectiveEpilogueFwdINS6_IJSA_SC_SB_EEES9_SE_SG_Li384ELb1ELb1ELb0ELb0EEENS1_36VarlenDynamicPersistentTileSchedulerILi192ELi128ELi384ELi128ELb0ELb1ELb1ELb1ELb0ELb1EEEEEEEEEvNT_6ParamsE)
        /*0050*/ 	.word	0x00000080


	//----- nvinfo : EIATTR_FRAME_SIZE
	.align		4
.L_31:
        /*0054*/ 	.byte	0x04, 0x11
        /*0056*/ 	.short	(.L_33 - .L_32)
	.align		4
.L_32:
        /*0058*/ 	.word	index@(_ZN7cutlass13device_kernelIN5flash11enable_sm90INS1_16FlashAttnFwdSm90INS1_25CollectiveMainloopFwdSm90ILi2EN4cute5tupleIJNS5_1CILi1EEES8_S8_EEENS6_IJNS7_ILi192EEENS7_ILi128EEENS7_ILi96EEEEEELi96ENS_10bfloat16_tEfNS_4arch4Sm90ELb0ELb1ELb0ELb1ELb1ELb1ELb0ELb0ELb1ELb1ELb0ELb0EEENS1_21CollectiveEpilogueFwdINS6_IJSA_SC_SB_EEES9_SE_SG_Li384ELb1ELb1ELb0ELb0EEENS1_36VarlenDynamicPersistentTileSchedulerILi192ELi128ELi384ELi128ELb0ELb1ELb1ELb1ELb0ELb1EEEEEEEEEvNT_6ParamsE)
        /*005c*/ 	.word	0x00000080


	//----- nvinfo : EIATTR_REGCOUNT
	.align		4
.L_33:
        /*0060*/ 	.byte	0x04, 0x2f
        /*0062*/ 	.short	(.L_35 - .L_34)
	.align		4
.L_34:
        /*0064*/ 	.word	index@(_ZN7cutlass13device_kernelIN5flash11enable_sm90INS1_16FlashAttnFwdSm90INS1_25CollectiveMainloopFwdSm90ILi2EN4cute5tupleIJNS5_1CILi1EEES8_S8_EEENS6_IJNS7_ILi192EEENS7_ILi128EEENS7_ILi96EEEEEELi96ENS_10bfloat16_tEfNS_4arch4Sm90ELb0ELb1ELb0ELb1ELb1ELb0ELb0ELb0ELb1ELb1ELb0ELb0EEENS1_21CollectiveEpilogueFwdINS6_IJSA_SC_SB_EEES9_SE_SG_Li384ELb1ELb1ELb0ELb0EEENS1_36VarlenDynamicPersistentTileSchedulerILi192ELi128ELi384ELi128ELb0ELb1ELb1ELb1ELb0ELb1EEEEEEEEEvNT_6ParamsE)
        /*0068*/ 	.word	0x00000080


	//----- nvinfo : EIATTR_FRAME_SIZE
	.align		4
.L_35:
        /*006c*/ 	.byte	0x04, 0x11
        /*006e*/ 	.short	(.L_37 - .L_36)
	.align		4
.L_36:
        /*0070*/ 	.word	index@(_ZN7cutlass13device_kernelIN5flash11enable_sm90INS1_16FlashAttnFwdSm90INS1_25CollectiveMainloopFwdSm90ILi2EN4cute5tupleIJNS5_1CILi1EEES8_S8_EEENS6_IJNS7_ILi192EEENS7_ILi128EEENS7_ILi96EEEEEELi96ENS_10bfloat16_tEfNS_4arch4Sm90ELb0ELb1ELb0ELb1ELb1ELb0ELb0ELb0ELb1ELb1ELb0ELb0EEENS1_21CollectiveEpilogueFwdINS6_IJSA_SC_SB_EEES9_SE_SG_Li384ELb1ELb1ELb0ELb0EEENS1_36VarlenDynamicPersistentTileSchedulerILi192ELi128ELi384ELi128ELb0ELb1ELb1ELb1ELb0ELb1EEEEEEEEEvNT_6ParamsE)
        /*0074*/ 	.word	0x00000030


	//----- nvinfo : EIATTR_REGCOUNT
	.align		4
.L_37:
        /*0078*/ 	.byte	0x04, 0x2f
        /*007a*/ 	.short	(.L_39 - .L_38)
	.align		4
.L_38:
        /*007c*/ 	.word	index@(_ZN7cutlass13device_kernelIN5flash11enable_sm90INS1_16FlashAttnFwdSm90INS1_25CollectiveMainloopFwdSm90ILi2EN4cute5tupleIJNS5_1CILi1EEES8_S8_EEENS6_IJNS7_ILi192EEENS7_ILi128EEENS7_ILi96EEEEEELi96ENS_10bfloat16_tEfNS_4arch4Sm90ELb0ELb1ELb0ELb0ELb1ELb0ELb0ELb0ELb1ELb1ELb0ELb0EEENS1_21CollectiveEpilogueFwdINS6_IJSA_SC_SB_EEES9_SE_SG_Li384ELb0ELb1ELb0ELb0EEENS1_30DynamicPersistentTileSchedulerILi384ELi128ELb0ELb1ELb1EEEEEEEEEvNT_6ParamsE)
        /*0080*/ 	.word	0x00000080


	//----- nvinfo : EIATTR_FRAME_SIZE
	.align		4
.L_39:
        /*0084*/ 	.byte	0x04, 0x11
        /*0086*/ 	.short	(.L_41 - .L_40)
	.align		4
.L_40:
        /*0088*/ 	.word	index@(_ZN7cutlass13device_kernelIN5flash11enable_sm90INS1_16FlashAttnFwdSm90INS1_25CollectiveMainloopFwdSm90ILi2EN4cute5tupleIJNS5_1CILi1EEES8_S8_EEENS6_IJNS7_ILi192EEENS7_ILi128EEENS7_ILi96EEEEEELi96ENS_10bfloat16_tEfNS_4arch4Sm90ELb0ELb1ELb0ELb0ELb1ELb0ELb0ELb0ELb1ELb1ELb0ELb0EEENS1_21CollectiveEpilogueFwdINS6_IJSA_SC_SB_EEES9_SE_SG_Li384ELb0ELb1ELb0ELb0EEENS1_30DynamicPersistentTileSchedulerILi384ELi128ELb0ELb1ELb1EEEEEEEEEvNT_6ParamsE)
        /*008c*/ 	.word	0x00000018


	//----- nvinfo : EIATTR_REGCOUNT
	.align		4
.L_41:
        /*0090*/ 	.byte	0x04, 0x2f
        /*0092*/ 	.short	(.L_43 - .L_42)
	.align		4
.L_42:
        /*0094*/ 	.word	index@(_ZN7cutlass13device_kernelIN5flash11enable_sm90INS1_16FlashAttnFwdSm90INS1_25CollectiveMainloopFwdSm90ILi2EN4cute5tupleIJNS5_1CILi1EEES8_S8_EEENS6_IJNS7_ILi192EEENS7_ILi128EEENS7_ILi96EEEEEELi96ENS_10bfloat16_tEfNS_4arch4Sm90ELb0ELb0ELb0ELb1ELb1ELb1ELb0ELb0ELb1ELb1ELb0ELb0EEENS1_21CollectiveEpilogueFwdINS6_IJSA_SC_SB_EEES9_SE_SG_Li384ELb1ELb1ELb0ELb0EEENS1_36VarlenDynamicPersistentTileSchedulerILi192ELi128ELi384ELi128ELb0ELb1ELb1ELb0ELb1ELb1EEEEEEEEEvNT_6ParamsE)
        /*0098*/ 	.word	0x00000080


	//----- nvinfo : EIATTR_FRAME_SIZE
	.align		4
.L_43:
        /*009c*/ 	.byte	0x04, 0x11
        /*009e*/ 	.short	(.L_45 - .L_44)
	.align		4
.L_44:
        /*00a0*/ 	.word	index@(_ZN7cutlass13device_kernelIN5flash11enable_sm90INS1_16FlashAttnFwdSm90INS1_25CollectiveMainloopFwdSm90ILi2EN4cute5tupleIJNS5_1CILi1EEES8_S8_EEENS6_IJNS7_ILi192EEENS7_ILi128EEENS7_ILi96EEEEEELi96ENS_10bfloat16_tEfNS_4arch4Sm90ELb0ELb0ELb0ELb1ELb1ELb1ELb0ELb0ELb1ELb1ELb0ELb0EEENS1_21CollectiveEpilogueFwdINS6_IJSA_SC_SB_EEES9_SE_SG_Li384ELb1ELb1ELb0ELb0EEENS1_36VarlenDynamicPersistentTileSchedulerILi192ELi128ELi384ELi128ELb0ELb1ELb1ELb0ELb1ELb1EEEEEEEEEvNT_6ParamsE)
        /*00a4*/ 	.word	0x00000098


	//----- nvinfo : EIATTR_REGCOUNT
	.align		4
.L_45:
        /*00a8*/ 	.byte	0x04, 0x2f
        /*00aa*/ 	.short	(.L_47 - .L_46)
	.align		4
.L_46:
        /*00ac*/ 	.word	index@(_ZN7cutlass13device_kernelIN5flash11enable_sm90INS1_16FlashAttnFwdSm90INS1_25CollectiveMainloopFwdSm90ILi2EN4cute5tupleIJNS5_1CILi1EEES8_S8_EEENS6_IJNS7_ILi192EEENS7_ILi128EEENS7_ILi96EEEEEELi96ENS_10bfloat16_tEfNS_4arch4Sm90ELb0ELb0ELb0ELb1ELb1ELb0ELb0ELb0ELb1ELb1ELb0ELb0EEENS1_21CollectiveEpilogueFwdINS6_IJSA_SC_SB_EEES9_SE_SG_Li384ELb1ELb1ELb0ELb0EEENS1_36VarlenDynamicPersistentTileSchedulerILi192ELi128ELi384ELi128ELb0ELb1ELb1ELb0ELb1ELb1EEEEEEEEEvNT_6ParamsE)
        /*00b0*/ 	.word	0x00000080


	//----- nvinfo : EIATTR_FRAME_SIZE
	.align		4
.L_47:
        /*00b4*/ 	.byte	0x04, 0x11
        /*00b6*/ 	.short	(.L_49 - .L_48)
	.align		4
.L_48:
        /*00b8*/ 	.word	index@(_ZN7cutlass13device_kernelIN5flash11enable_sm90INS1_16FlashAttnFwdSm90INS1_25CollectiveMainloopFwdSm90ILi2EN4cute5tupleIJNS5_1CILi1EEES8_S8_EEENS6_IJNS7_ILi192EEENS7_ILi128EEENS7_ILi96EEEEEELi96ENS_10bfloat16_tEfNS_4arch4Sm90ELb0ELb0ELb0ELb1ELb1ELb0ELb0ELb0ELb1ELb1ELb0ELb0EEENS1_21CollectiveEpilogueFwdINS6_IJSA_SC_SB_EEES9_SE_SG_Li384ELb1ELb1ELb0ELb0EEENS1_36VarlenDynamicPersistentTileSchedulerILi192ELi128ELi384ELi128ELb0ELb1ELb1ELb0ELb1ELb1EEEEEEEEEvNT_6ParamsE)
        /*00bc*/ 	.word	0x00000040


	//----- nvinfo : EIATTR_REGCOUNT
	.align		4
.L_49:
        /*00c0*/ 	.byte	0x04, 0x2f
        /*00c2*/ 	.short	(.L_51 - .L_50)
	.align		4
.L_50:
        /*00c4*/ 	.word	index@(_ZN7cutlass13device_kernelIN5flash11enable_sm90INS1_16FlashAttnFwdSm90INS1_25CollectiveMainloopFwdSm90ILi2EN4cute5tupleIJNS5_1CILi1EEES8_S8_EEENS6_IJNS7_ILi192EEENS7_ILi128EEENS7_ILi96EEEEEELi96ENS_10bfloat16_tEfNS_4arch4Sm90ELb0ELb0ELb0ELb0ELb1ELb0ELb0ELb0ELb1ELb1ELb0ELb0EEENS1_21CollectiveEpilogueFwdINS6_IJSA_SC_SB_EEES9_SE_SG_Li384ELb0ELb1ELb0ELb0EEENS1_29StaticPersistentTileSchedulerILb0EEEEEEEEEvNT_6ParamsE)
        /*00c8*/ 	.word	0x00000080


	//----- nvinfo : EIATTR_FRAME_SIZE
	.align		4
.L_51:
        /*00cc*/ 	.byte	0x04, 0x11
        /*00ce*/ 	.short	(.L_53 - .L_52)
	.align		4
.L_52:
        /*00d0*/ 	.word	index@(_ZN7cutlass13device_kernelIN5flash11enable_sm90INS1_16FlashAttnFwdSm90INS1_25CollectiveMainloopFwdSm90ILi2EN4cute5tupleIJNS5_1CILi1EEES8_S8_EEENS6_IJNS7_ILi192EEENS7_ILi128EEENS7_ILi96EEEEEELi96ENS_10bfloat16_tEfNS_4arch4Sm90ELb0ELb0ELb0ELb0ELb1ELb0ELb0ELb0ELb1ELb1ELb0ELb0EEENS1_21CollectiveEpilogueFwdINS6_IJSA_SC_SB_EEES9_SE_SG_Li384ELb0ELb1ELb0ELb0EEENS1_29StaticPersistentTileSchedulerILb0EEEEEEEEEvNT_6ParamsE)
        /*00d4*/ 	.word	0x00000018


	//----- nvinfo : EIATTR_MIN_STACK_SIZE
	.align		4
.L_53:
        /*00d8*/ 	.byte	0x04, 0x12
        /*00da*/ 	.short	(.L_55 - .L_54)
	.align		4
.L_54:
        /*00dc*/ 	.word	index@(_ZN7cutlass13device_kernelIN5flash11enable_sm90INS1_16FlashAttnFwdSm90INS1_25CollectiveMainloopFwdSm90ILi2EN4cute5tupleIJNS5_1CILi1EEES8_S8_EEENS6_IJNS7_ILi192EEENS7_ILi128EEENS7_ILi96EEEEEELi96ENS_10bfloat16_tEfNS_4arch4Sm90ELb0ELb0ELb0ELb0ELb1ELb0ELb0ELb0ELb1ELb1ELb0ELb0EEENS1_21CollectiveEpilogueFwdINS6_IJSA_SC_SB_EEES9_SE_SG_Li384ELb0ELb1ELb0ELb0EEENS1_29StaticPersistentTileSchedulerILb0EEEEEEEEEvNT_6ParamsE)
        /*00e0*/ 	.word	0x00000018


	//----- nvinfo : EIATTR_MIN_STACK_SIZE
	.align		4
.L_55:
        /*00e4*/ 	.byte	0x04, 0x12
        /*00e6*/ 	.short	(.L_57 - .L_56)
	.align		4
.L_56:
        /*00e8*/ 	.word	index@(_ZN7cutlass13device_kernelIN5flash11enable_sm90INS1_16FlashAttnFwdSm90INS1_25CollectiveMainloopFwdSm90ILi2EN4cute5tupleIJNS5_1CILi1EEES8_S8_EEENS6_IJNS7_ILi192EEENS7_ILi128EEENS7_ILi96EEEEEELi96ENS_10bfloat16_tEfNS_4arch4Sm90ELb0ELb0ELb0ELb1ELb1ELb0ELb0ELb0ELb1ELb1ELb0ELb0EEENS1_21CollectiveEpilogueFwdINS6_IJSA_SC_SB_EEES9_SE_SG_Li384ELb1ELb1ELb0ELb0EEENS1_36VarlenDynamicPersistentTileSchedulerILi192ELi128ELi384ELi128ELb0ELb1ELb1ELb0ELb1ELb1EEEEEEEEEvNT_6ParamsE)
        /*00ec*/ 	.word	0x00000040


	//----- nvinfo : EIATTR_MIN_STACK_SIZE
	.align		4
.L_57:
        /*00f0*/ 	.byte	0x04, 0x12
        /*00f2*/ 	.short	(.L_59 - .L_58)
	.align		4
.L_58:
        /*00f4*/ 	.word	index@(_ZN7cutlass13device_kernelIN5flash11enable_sm90INS1_16FlashAttnFwdSm90INS1_25CollectiveMainloopFwdSm90ILi2EN4cute5tupleIJNS5_1CILi1EEES8_S8_EEENS6_IJNS7_ILi192EEENS7_ILi128EEENS7_ILi96EEEEEELi96ENS_10bfloat16_tEfNS_4arch4Sm90ELb0ELb0ELb0ELb1ELb1ELb1ELb0ELb0ELb1ELb1ELb0ELb0EEENS1_21CollectiveEpilogueFwdINS6_IJSA_SC_SB_EEES9_SE_SG_Li384ELb1ELb1ELb0ELb0EEENS1_36VarlenDynamicPersistentTileSchedulerILi192ELi128ELi384ELi128ELb0ELb1ELb1ELb0ELb1ELb1EEEEEEEEEvNT_6ParamsE)
        /*00f8*/ 	.word	0x00000098


	//----- nvinfo : EIATTR_MIN_STACK_SIZE
	.align		4
.L_59:
        /*00fc*/ 	.byte	0x04, 0x12
        /*00fe*/ 	.short	(.L_61 - .L_60)
	.align		4
.L_60:
        /*0100*/ 	.word	index@(_ZN7cutlass13device_kernelIN5flash11enable_sm90INS1_16FlashAttnFwdSm90INS1_25CollectiveMainloopFwdSm90ILi2EN4cute5tupleIJNS5_1CILi1EEES8_S8_EEENS6_IJNS7_ILi192EEENS7_ILi128EEENS7_ILi96EEEEEELi96ENS_10bfloat16_tEfNS_4arch4Sm90ELb0ELb1ELb0ELb0ELb1ELb0ELb0ELb0ELb1ELb1ELb0ELb0EEENS1_21CollectiveEpilogueFwdINS6_IJSA_SC_SB_EEES9_SE_SG_Li384ELb0ELb1ELb0ELb0EEENS1_30DynamicPersistentTileSchedulerILi384ELi128ELb0ELb1ELb1EEEEEEEEEvNT_6ParamsE)
        /*0104*/ 	.word	0x00000018


	//----- nvinfo : EIATTR_MIN_STACK_SIZE
	.align		4
.L_61:
        /*0108*/ 	.byte	0x04, 0x12
        /*010a*/ 	.short	(.L_63 - .L_62)
	.align		4
.L_62:
        /*010c*/ 	.word	index@(_ZN7cutlass13device_kernelIN5flash11enable_sm90INS1_16FlashAttnFwdSm90INS1_25CollectiveMainloopFwdSm90ILi2EN4cute5tupleIJNS5_1CILi1EEES8_S8_EEENS6_IJNS7_ILi192EEENS7_ILi128EEENS7_ILi96EEEEEELi96ENS_10bfloat16_tEfNS_4arch4Sm90ELb0ELb1ELb0ELb1ELb1ELb0ELb0ELb0ELb1ELb1ELb0ELb0EEENS1_21CollectiveEpilogueFwdINS6_IJSA_SC_SB_EEES9_SE_SG_Li384ELb1ELb1ELb0ELb0EEENS1_36VarlenDynamicPersistentTileSchedulerILi192ELi128ELi384ELi128ELb0ELb1ELb1ELb1ELb0ELb1EEEEEEEEEvNT_6ParamsE)
        /*0110*/ 	.word	0x00000030


	//----- nvinfo : EIATTR_MIN_STACK_SIZE
	.align		4
.L_63:
        /*0114*/ 	.byte	0x04, 0x12
        /*0116*/ 	.short	(.L_65 - .L_64)
	.align		4
.L_64:
        /*0118*/ 	.word	index@(_ZN7cutlass13device_kernelIN5flash11enable_sm90INS1_16FlashAttnFwdSm90INS1_25CollectiveMainloopFwdSm90ILi2EN4cute5tupleIJNS5_1CILi1EEES8_S8_EEENS6_IJNS7_ILi192EEENS7_ILi128EEENS7_ILi96EEEEEELi96ENS_10bfloat16_tEfNS_4arch4Sm90ELb0ELb1ELb0ELb1ELb1ELb1ELb0ELb0ELb1ELb1ELb0ELb0EEENS1_21CollectiveEpilogueFwdINS6_IJSA_SC_SB_EEES9_SE_SG_Li384ELb1ELb1ELb0ELb0EEENS1_36VarlenDynamicPersistentTileSchedulerILi192ELi128ELi384ELi128ELb0ELb1ELb1ELb1ELb0ELb1EEEEEEEEEvNT_6ParamsE)
        /*011c*/ 	.word	0x00000080


	//----- nvinfo : EIATTR_MIN_STACK_SIZE
	.align		4
.L_65:
        /*0120*/ 	.byte	0x04, 0x12
        /*0122*/ 	.short	(.L_67 - .L_66)
	.align		4
.L_66:
        /*0124*/ 	.word	index@(_ZN7cutlass13device_kernelIN5flash11enable_sm90INS1_16FlashAttnFwdSm90INS1_25CollectiveMainloopFwdSm90ILi2EN4cute5tupleIJNS5_1CILi1EEES8_S8_EEENS6_IJNS7_ILi192EEENS7_ILi128EEENS7_ILi96EEEEEELi96ENS_10bfloat16_tEfNS_4arch4Sm90ELb1ELb0ELb0ELb0ELb1ELb0ELb0ELb0ELb1ELb1ELb0ELb0EEENS1_21CollectiveEpilogueFwdINS6_IJSA_SC_SB_EEES9_SE_SG_Li384ELb0ELb1ELb0ELb0EEENS1_30DynamicPersistentTileSchedulerILi384ELi128ELb0ELb1ELb1EEEEEEEEEvNT_6ParamsE)
        /*0128*/ 	.word	0x00000018


	//----- nvinfo : EIATTR_MIN_STACK_SIZE
	.align		4
.L_67:
        /*012c*/ 	.byte	0x04, 0x12
        /*012e*/ 	.short	(.L_69 - .L_68)
	.align		4
.L_68:
        /*0130*/ 	.word	index@(_ZN7cutlass13device_kernelIN5flash11enable_sm90INS1_16FlashAttnFwdSm90INS1_25CollectiveMainloopFwdSm90ILi2EN4cute5tupleIJNS5_1CILi1EEES8_S8_EEENS6_IJNS7_ILi192EEENS7_ILi128EEENS7_ILi96EEEEEELi96ENS_10bfloat16_tEfNS_4arch4Sm90ELb1ELb0ELb0ELb1ELb1ELb0ELb0ELb0ELb1ELb1ELb0ELb0EEENS1_21CollectiveEpilogueFwdINS6_IJSA_SC_SB_EEES9_SE_SG_Li384ELb1ELb1ELb0ELb0EEENS1_36VarlenDynamicPersistentTileSchedulerILi192ELi128ELi384ELi128ELb0ELb1ELb1ELb1ELb1ELb1EEEEEEEEEvNT_6ParamsE)
        /*0134*/ 	.word	0x00000040


	//----- nvinfo : EIATTR_MIN_STACK_SIZE
	.align		4
.L_69:
        /*0138*/ 	.byte	0x04, 0x12
        /*013a*/ 	.short	(.L_71 - .L_70)
	.align		4
.L_70:
        /*013c*/ 	.word	index@(_ZN7cutlass13device_kernelIN5flash11enable_sm90INS1_16FlashAttnFwdSm90INS1_25CollectiveMainloopFwdSm90ILi2EN4cute5tupleIJNS5_1CILi1EEES8_S8_EEENS6_IJNS7_ILi192EEENS7_ILi128EEENS7_ILi96EEEEEELi96ENS_10bfloat16_tEfNS_4arch4Sm90ELb1ELb0ELb0ELb1ELb1ELb1ELb0ELb0ELb1ELb1ELb0ELb0EEENS1_21CollectiveEpilogueFwdINS6_IJSA_SC_SB_EEES9_SE_SG_Li384ELb1ELb1ELb0ELb0EEENS1_36VarlenDynamicPersistentTileSchedulerILi192ELi128ELi384ELi128ELb0ELb1ELb1ELb1ELb1ELb1EEEEEEEEEvNT_6ParamsE)
        /*0140*/ 	.word	0x00000088
.L_71:


//--------------------- .nv.compat                --------------------------
	.section	.nv.compat,"",@"SHT_CUDA_COMPAT_INFO"
	.align	4
        /*0000*/ 	.byte	0x02, 0x09, 0x01, 0x00, 0x02, 0x02, 0x04, 0x00, 0x02, 0x05, 0x05, 0x00, 0x03, 0x07, 0x01, 0x01
        /*0010*/ 	.byte	0x02, 0x03, 0x01, 0x00, 0x02, 0x06, 0x01, 0x00, 0x04, 0x0b, 0x08, 0x00, 0x00, 0x00, 0x00, 0x00
        /*0020*/ 	.byte	0x00, 0x00, 0x00, 0x00


//--------------------- .nv.info._ZN7cutlass13device_kernelIN5flash11enable_sm90INS1_16FlashAttnFwdSm90INS1_25CollectiveMainloopFwdSm90ILi2EN4cute5tupleIJNS5_1CILi1EEES8_S8_EEENS6_IJNS7_ILi192EEENS7_ILi128EEENS7_ILi96EEEEEELi96ENS_10bfloat16_tEfNS_4arch4Sm90ELb0ELb0ELb0ELb0ELb1ELb0ELb0ELb0ELb1ELb1ELb0ELb0EEENS1_21CollectiveEpilogueFwdINS6_IJSA_SC_SB_EEES9_SE_SG_Li384ELb0ELb1ELb0ELb0EEENS1_29StaticPersistentTileSchedulerILb0EEEEEEEEEvNT_6ParamsE --------------------------
	.section	.nv.info._ZN7cutlass13device_kernelIN5flash11enable_sm90INS1_16FlashAttnFwdSm90INS1_25CollectiveMainloopFwdSm90ILi2EN4cute5tupleIJNS5_1CILi1EEES8_S8_EEENS6_IJNS7_ILi192EEENS7_ILi128EEENS7_ILi96EEEEEELi96ENS_10bfloat16_tEfNS_4arch4Sm90ELb0ELb0ELb0ELb0ELb1ELb0ELb0ELb0ELb1ELb1ELb0ELb0EEENS1_21CollectiveEpilogueFwdINS6_IJSA_SC_SB_EEES9_SE_SG_Li384ELb0ELb1ELb0ELb0EEENS1_29StaticPersistentTileSchedulerILb0EEEEEEEEEvNT_6ParamsE,"",@"SHT_CUDA_INFO"
	.sectionflags	@""
	.align	4


	//----- nvinfo : EIATTR_CUDA_API_VERSION
	.align		4
        /*0000*/ 	.byte	0x04, 0x37
        /*0002*/ 	.short	(.L_73 - .L_72)
.L_72:
        /*0004*/ 	.word	0x00000082


	//----- nvinfo : EIATTR_KPARAM_INFO
	.align		4
.L_73:
        /*0008*/ 	.byte	0x04, 0x17
        /*000a*/ 	.short	(.L_75 - .L_74)
.L_74:
        /*000c*/ 	.word	0x00000000
        /*0010*/ 	.short	0x0000
        /*0012*/ 	.short	0x0070
        /*0014*/ 	.byte	0x00, 0xf0, 0x01, 0x28


	//----- nvinfo : EIATTR_SPARSE_MMA_MASK
	.align		4
.L_75:
        /*0018*/ 	.byte	0x03, 0x50
        /*001a*/ 	.short	0x0000


	//----- nvinfo : EIATTR_MAXREG_COUNT
	.align		4
        /*001c*/ 	.byte	0x03, 0x1b
        /*001e*/ 	.short	0x0080


	//----- nvinfo : EIATTR_NUM_BARRIERS
	.align		4
        /*0020*/ 	.byte	0x02, 0x4c
        /*0022*/ 	.byte	0x10
	.zero		1


	//----- nvinfo : EIATTR_EXTERNS
	.align		4
        /*0024*/ 	.byte	0x04, 0x0f
        /*0026*/ 	.short	(.L_77 - .L_76)


	//   ....[0]....
	.align		4
.L_76:
        /*0028*/ 	.word	index@(__assertfail)


	//----- nvinfo : EIATTR_ANNOTATIONS
	.align		4
.L_77:
        /*002c*/ 	.byte	0x04, 0x55
        /*002e*/ 	.short	(.L_79 - .L_78)


	//   ....[0]....
.L_78:
        /*0030*/ 	.word	0x00000001
        /*0034*/ 	.byte	0xf0, 0x72, 0x00, 0x00, 0x01, 0x00, 0x00, 0x00, 0x20, 0x73, 0x00, 0x00, 0x01, 0x00, 0x00, 0x00
        /*0044*/ 	.byte	0x10, 0x75, 0x00, 0x00, 0x01, 0x00, 0x00, 0x00, 0xa0, 0x76, 0x00, 0x00, 0x01, 0x00, 0x00, 0x00
        /*0054*/ 	.byte	0xb0, 0x7a, 0x00, 0x00, 0x01, 0x00, 0x00, 0x00, 0x20, 0x7b, 0x00, 0x00, 0x01, 0x00, 0x00, 0x00
        /*0064*/ 	.byte	0x30, 0x86, 0x00, 0x00, 0x01, 0x00, 0x00, 0x00, 0xc0, 0x8e, 0x00, 0x00, 0x01, 0x00, 0x00, 0x00
        /*0074*/ 	.byte	0xb0, 0x90, 0x00, 0x00, 0x01, 0x00, 0x00, 0x00, 0xe0, 0x90, 0x00, 0x00, 0x01, 0x00, 0x00, 0x00
        /*0084*/ 	.byte	0xf0, 0x90, 0x00, 0x00, 0x01, 0x00, 0x00, 0x00, 0x10, 0xa4, 0x00, 0x00, 0x01, 0x00, 0x00, 0x00
        /*0094*/ 	.byte	0x50, 0xa4, 0x00, 0x00, 0x01, 0x00, 0x00, 0x00, 0xc0, 0xa4, 0x00, 0x00, 0x01, 0x00, 0x00, 0x00
        /*00a4*/ 	.byte	0xe0, 0xa4, 0x00, 0x00


	//----- nvinfo : EIATTR_MERCURY_ISA_VERSION
	.align		4
.L_79:
        /*00a8*/ 	.byte	0x03, 0x5f
        /*00aa*/ 	.short	0x0101


	//----- nvinfo : EIATTR_INT_WARP_WIDE_INSTR_OFFSETS
	.align		4
        /*00ac*/ 	.byte	0x04, 0x31
        /*00ae*/ 	.short	(.L_81 - .L_80)


	//   ....[0]....
.L_80:
        /*00b0*/ 	.word	0x000000c0


	//   ....[1]....
        /*00b4*/ 	.word	0x000000d0


	//   ....[2]....
        /*00b8*/ 	.word	0x00000170


	//----- nvinfo : EIATTR_COOP_GROUP_MASK_REGIDS
	.align		4
.L_81:
        /*00bc*/ 	.byte	0x04, 0x29
        /*00be*/ 	.short	(.L_83 - .L_82)


	//   ....[0]....
.L_82:
        /*00c0*/ 	.word	0xffffffff


	//   ....[1]....
        /*00c4*/ 	.word	0xffffffff


	//   ....[2]....
        /*00c8*/ 	.word	0xffffffff


	//   ....[3]....
        /*00cc*/ 	.word	0xffffffff


	//   ....[4]....
        /*00d0*/ 	.word	0xffffffff


	//   ....[5]....
        /*00d4*/ 	.word	0xffffffff


	//   ....[6]....
        /*00d8*/ 	.word	0xffffffff


	//   ....[7]....
        /*00dc*/ 	.word	0xffffffff


	//   ....[8]....
        /*00e0*/ 	.word	0xffffffff


	//   ....[9]....
        /*00e4*/ 	.word	0xffffffff


	//   ....[10]....
        /*00e8*/ 	.word	0xffffffff


	//   ....[11]....
        /*00ec*/ 	.word	0xffffffff


	//   ....[12]....
        /*00f0*/ 	.word	0xffffffff


	//   ....[13]....
        /*00f4*/ 	.word	0xffffffff


	//   ....[14]....
        /*00f8*/ 	.word	0xffffffff


	//   ....[15]....
        /*00fc*/ 	.word	0xffffffff


	//   ....[16]....
        /*0100*/ 	.word	0xffffffff


	//   ....[17]....
        /*0104*/ 	.word	0xffffffff


	//   ....[18]....
        /*0108*/ 	.word	0xffffffff


	//   ....[19]....
        /*010c*/ 	.word	0xffffffff


	//   ....[20]....
        /*0110*/ 	.word	0xffffffff


	//   ....[21]....
        /*0114*/ 	.word	0xffffffff


	//   ....[22]....
        /*0118*/ 	.word	0xffffffff


	//   ....[23]....
        /*011c*/ 	.word	0xffffffff


	//   ....[24]....
        /*0120*/ 	.word	0xffffffff


	//   ....[25]....
        /*0124*/ 	.word	0xffffffff


	//   ....[26]....
        /*0128*/ 	.word	0xffffffff


	//   ....[27]....
        /*012c*/ 	.word	0xffffffff


	//   ....[28]....
        /*0130*/ 	.word	0xffffffff


	//   ....[29]....
        /*0134*/ 	.word	0xffffffff


	//   ....[30]....
        /*0138*/ 	.word	0xffffffff


	//   ....[31]....
        /*013c*/ 	.word	0xffffffff


	//   ....[32]....
        /*0140*/ 	.word	0xffffffff


	//   ....[33]....
        /*0144*/ 	.word	0xffffffff


	//   ....[34]....
        /*0148*/ 	.word	0xffffffff


	//   ....[35]....
        /*014c*/ 	.word	0xffffffff


	//   ....[36]....
        /*0150*/ 	.word	0xffffffff


	//   ....[37]....
        /*0154*/ 	.word	0xffffffff


	//   ....[38]....
        /*0158*/ 	.word	0xffffffff


	//   ....[39]....
        /*015c*/ 	.word	0xffffffff


	//   ....[40]....
        /*0160*/ 	.word	0xffffffff


	//   ....[41]....
        /*0164*/ 	.word	0xffffffff


	//   ....[42]....
        /*0168*/ 	.word	0xffffffff


	//   ....[43]....
        /*016c*/ 	.word	0xffffffff


	//   ....[44]....
        /*0170*/ 	.word	0xffffffff


	//   ....[45]....
        /*0174*/ 	.word	0xffffffff


	//   ....[46]....
        /*0178*/ 	.word	0xffffffff


	//   ....[47]....
        /*017c*/ 	.word	0xffffffff


	//   ....[48]....
        /*0180*/ 	.word	0xffffffff


	//   ....[49]....
        /*0184*/ 	.word	0xffffffff


	//   ....[50]....
        /*0188*/ 	.word	0xffffffff


	//   ....[51]....
        /*018c*/ 	.word	0xffffffff


	//   ....[52]....
        /*0190*/ 	.word	0xffffffff


	//   ....[53]....
        /*0194*/ 	.word	0xffffffff


	//   ....[54]....
        /*0198*/ 	.word	0xffffffff


	//   ....[55]....
        /*019c*/ 	.word	0xffffffff


	//   ....[56]....
        /*01a0*/ 	.word	0xffffffff


	//   ....[57]....
        /*01a4*/ 	.word	0xffffffff


	//   ....[58]....
        /*01a8*/ 	.word	0xffffffff


	//   ....[59]....
        /*01ac*/ 	.word	0xffffffff


	//   ....[60]....
        /*01b0*/ 	.word	0xffffffff


	//   ....[61]....
        /*01b4*/ 	.word	0xffffffff


	//   ....[62]....
        /*01b8*/ 	.word	0xffffffff


	//   ....[63]....
        /*01bc*/ 	.word	0xffffffff


	//   ....[64]....
        /*01c0*/ 	.word	0xffffffff


	//   ....[65]....
        /*01c4*/ 	.word	0xffffffff


	//   ....[66]....
        /*01c8*/ 	.word	0xffffffff


	//   ....[67]....
        /*01cc*/ 	.word	0xffffffff


	//   ....[68]....
        /*01d0*/ 	.word	0xffffffff


	//   ....[69]....
        /*01d4*/ 	.word	0xffffffff


	//   ....[70]....
        /*01d8*/ 	.word	0xffffffff


	//   ....[71]....
        /*01dc*/ 	.word	0xffffffff


	//   ....[72]....
        /*01e0*/ 	.word	0xffffffff


	//   ....[73]....
        /*01e4*/ 	.word	0xffffffff


	//   ....[74]....
        /*01e8*/ 	.word	0x0500000f


	//   ....[75]....
        /*01ec*/ 	.word	0x0500000f


	//   ....[76]....
        /*01f0*/ 	.word	0x0500000f


	//   ....[77]....
        /*01f4*/ 	.word	0x0500000f


	//   ....[78]....
        /*01f8*/ 	.word	0x0500000f


	//   ....[79]....
        /*01fc*/ 	.word	0x0500000f


	//   ....[80]....
        /*0200*/ 	.word	0x0500000f


	//   ....[81]....
        /*0204*/ 	.word	0x0500000f


	//   ....[82]....
        /*0208*/ 	.word	0x0500000f


	//   ....[83]....
        /*020c*/ 	.word	0x0500000f


	//   ....[84]....
        /*0210*/ 	.word	0x0500000f


	//   ....[85]....
        /*0214*/ 	.word	0x0500000f


	//   ....[86]....
        /*0218*/ 	.word	0x0500000f


	//   ....[87]....
        /*021c*/ 	.word	0x0500000f


	//   ....[88]....
        /*0220*/ 	.word	0x0500000f


	//   ....[89]....
        /*0224*/ 	.word	0x0500000f


	//   ....[90]....
        /*0228*/ 	.word	0x0500000f


	//   ....[91]....
        /*022c*/ 	.word	0x0500000f


	//   ....[92]....
        /*0230*/ 	.word	0x0500000f


	//   ....[93]....
        /*0234*/ 	.word	0x0500000f


	//   ....[94]....
        /*0238*/ 	.word	0x0500000f


	//   ....[95]....
        /*023c*/ 	.word	0x0500000f


	//   ....[96]....
        /*0240*/ 	.word	0x0500000f


	//   ....[97]....
        /*0244*/ 	.word	0x0500000f


	//   ....[98]....
        /*0248*/ 	.word	0x0500000f


	//   ....[99]....
        /*024c*/ 	.word	0x0500000f


	//   ....[100]....
        /*0250*/ 	.word	0x0500000f


	//   ....[101]....
        /*0254*/ 	.word	0x0500000f


	//   ....[102]....
        /*0258*/ 	.word	0x0500000f


	//   ....[103]....
        /*025c*/ 	.word	0x0500000f


	//   ....[104]....
        /*0260*/ 	.word	0x0500000f


	//   ....[105]....
        /*0264*/ 	.word	0x0500000f


	//   ....[106]....
        /*0268*/ 	.word	0x0500000f


	//   ....[107]....
        /*026c*/ 	.word	0x0500000f


	//   ....[108]....
        /*0270*/ 	.word	0x0500000f


	//   ....[109]....
        /*0274*/ 	.word	0x0500000f


	//   ....[110]....
        /*0278*/ 	.word	0x0500000f


	//   ....[111]....
        /*027c*/ 	.word	0x0500000f


	//   ....[112]....
        /*0280*/ 	.word	0x0500000f


	//   ....[113]....
        /*0284*/ 	.word	0x0500000f


	//   ....[114]....
        /*0288*/ 	.word	0x0500000f


	//   ....[115]....
        /*028c*/ 	.word	0x0500000f


	//   ....[116]....
        /*0290*/ 	.word	0x0500000f


	//   ....[117]....
        /*0294*/ 	.word	0x0500000f


	//   ....[118]....
        /*0298*/ 	.word	0x0500000f


	//   ....[119]....
        /*029c*/ 	.word	0x0500000f


	//----- nvinfo : EIATTR_COOP_GROUP_INSTR_OFFSETS
	.align		4
.L_83:
        /*02a0*/ 	.byte	0x04, 0x28
        /*02a2*/ 	.short	(.L_85 - .L_84)


	//   ....[0]....
.L_84:
        /*02a4*/ 	.word	0x00000080


	//   ....[1]....
        /*02a8*/ 	.word	0x00000090


	//   ....[2]....
        /*02ac*/ 	.word	0x000002d0


	//   ....[3]....
        /*02b0*/ 	.word	0x00000430


	//   ....[4]....
        /*02b4*/ 	.word	0x00000550


	//   ....[5]....
        /*02b8*/ 	.word	0x000006b0


	//   ....[6]....
        /*02bc*/ 	.word	0x00000e60


	//   ....[7]....
        /*02c0*/ 	.word	0x00002130


	//   ....[8]....
        /*02c4*/ 	.word	0x00002230


	//   ....[9]....
        /*02c8*/ 	.word	0x00002780


	//   ....[10]....
        /*02cc*/ 	.word	0x000027e0


	//   ....[11]....
        /*02d0*/ 	.word	0x000033d0


	//   ....[12]....
        /*02d4*/ 	.word	0x000042b0


	//   ....[13]....
        /*02d8*/ 	.word	0x000042c0


	//   ....[14]....
        /*02dc*/ 	.word	0x000042f0


	//   ....[15]....
        /*02e0*/ 	.word	0x00004300


	//   ....[16]....
        /*02e4*/ 	.word	0x00005660


	//   ....[17]....
        /*02e8*/ 	.word	0x00005770


	//   ....[18]....
        /*02ec*/ 	.word	0x000057d0


	//   ....[19]....
        /*02f0*/ 	.word	0x000058c0


	//   ....[20]....
        /*02f4*/ 	.word	0x000058d0


	//   ....[21]....
        /*02f8*/ 	.word	0x00006780


	//   ....[22]....
        /*02fc*/ 	.word	0x000067d0


	//   ....[23]....
        /*0300*/ 	.word	0x00006800


	//   ....[24]....
        /*0304*/ 	.word	0x00006860


	//   ....[25]....
        /*0308*/ 	.word	0x00006d40


	//   ....[26]....
        /*030c*/ 	.word	0x00006d90


	//   ....[27]....
        /*0310*/ 	.word	0x00006ea0


	//   ....[28]....
        /*0314*/ 	.word	0x00006ee0


	//   ....[29]....
        /*0318*/ 	.word	0x000080f0


	//   ....[30]....
        /*031c*/ 	.word	0x00008110


	//   ....[31]....
        /*0320*/ 	.word	0x00008120


	//   ....[32]....
        /*0324*/ 	.word	0x000081d0


	//   ....[33]....
        /*0328*/ 	.word	0x000081f0


	//   ....[34]....
        /*032c*/ 	.word	0x00008290


	//   ....[35]....
        /*0330*/ 	.word	0x000082b0


	//   ....[36]....
        /*0334*/ 	.word	0x000082c0


	//   ....[37]....
        /*0338*/ 	.word	0x00008b00


	//   ....[38]....
        /*033c*/ 	.word	0x00008b20


	//   ....[39]....
        /*0340*/ 	.word	0x00008b50


	//   ....[40]....
        /*0344*/ 	.word	0x00008c00


	//   ....[41]....
        /*0348*/ 	.word	0x00008c10


	//   ....[42]....
        /*034c*/ 	.word	0x00008cc0


	//   ....[43]....
        /*0350*/ 	.word	0x00008cd0


	//   ....[44]....
        /*0354*/ 	.word	0x00008ce0


	//   ....[45]....
        /*0358*/ 	.word	0x00008cf0


	//   ....[46]....
        /*035c*/ 	.word	0x00008d00


	//   ....[47]....
        /*0360*/ 	.word	0x00008dd0


	//   ....[48]....
        /*0364*/ 	.word	0x00008e80


	//   ....[49]....
        /*0368*/ 	.word	0x00009560


	//   ....[50]....
        /*036c*/ 	.word	0x00009570


	//   ....[51]....
        /*0370*/ 	.word	0x00009590


	//   ....[52]....
        /*0374*/ 	.word	0x00009610


	//   ....[53]....
        /*0378*/ 	.word	0x00009620


	//   ....[54]....
        /*037c*/ 	.word	0x00009680


	//   ....[55]....
        /*0380*/ 	.word	0x000096b0


	//   ....[56]....
        /*0384*/ 	.word	0x000096f0


	//   ....[57]....
        /*0388*/ 	.word	0x000099a0


	//   ....[58]....
        /*038c*/ 	.word	0x000099c0


	//   ....[59]....
        /*0390*/ 	.word	0x00009a60


	//   ....[60]....
        /*0394*/ 	.word	0x00009a70


	//   ....[61]....
        /*0398*/ 	.word	0x00009b00


	//   ....[62]....
        /*039c*/ 	.word	0x00009b10


	//   ....[63]....
        /*03a0*/ 	.word	0x00009b20


	//   ....[64]....
        /*03a4*/ 	.word	0x00009bb0


	//   ....[65]....
        /*03a8*/ 	.word	0x0000a050


	//   ....[66]....
        /*03ac*/ 	.word	0x0000a060


	//   ....[67]....
        /*03b0*/ 	.word	0x0000a0b0


	//   ....[68]....
        /*03b4*/ 	.word	0x0000a0f0


	//   ....[69]....
        /*03b8*/ 	.word	0x0000a150


	//   ....[70]....
        /*03bc*/ 	.word	0x0000a170


	//   ....[71]....
        /*03c0*/ 	.word	0x0000a1f0


	//   ....[72]....
        /*03c4*/ 	.word	0x0000a210


	//   ....[73]....
        /*03c8*/ 	.word	0x0000a5e0


	//   ....[74]....
        /*03cc*/ 	.word	0x0000aac0


	//   ....[75]....
        /*03d0*/ 	.word	0x0000abb0


	//   ....[76]....
        /*03d4*/ 	.word	0x0000ac50


	//   ....[77]....
        /*03d8*/ 	.word	0x0000acc0


	//   ....[78]....
        /*03dc*/ 	.word	0x0000add0


	//   ....[79]....
        /*03e0*/ 	.word	0x0000ae40


	//   ....[80]....
        /*03e4*/ 	.word	0x0000af50


	//   ....[81]....
        /*03e8*/ 	.word	0x0000afc0


	//   ....[82]....
        /*03ec*/ 	.word	0x0000b0c0


	//   ....[83]....
        /*03f0*/ 	.word	0x0000b150


	//   ....[84]....
        /*03f4*/ 	.word	0x0000b1c0


	//   ....[85]....
        /*03f8*/ 	.word	0x0000b220


	//   ....[86]....
        /*03fc*/ 	.word	0x0000b340


	//   ....[87]....
        /*0400*/ 	.word	0x0000b3a0


	//   ....[88]....
        /*0404*/ 	.word	0x0000b4b0


	//   ....[89]....
        /*0408*/ 	.word	0x0000b510


	//   ....[90]....
        /*040c*/ 	.word	0x0000b5c0


	//   ....[91]....
        /*0410*/ 	.word	0x0000b6b0


	//   ....[92]....
        /*0414*/ 	.word	0x0000b790


	//   ....[93]....
        /*0418*/ 	.word	0x0000b800


	//   ....[94]....
        /*041c*/ 	.word	0x0000b8d0


	//   ....[95]....
        /*0420*/ 	.word	0x0000ba10


	//   ....[96]....
        /*0424*/ 	.word	0x0000bac0


	//   ....[97]....
        /*0428*/ 	.word	0x0000bb40


	//   ....[98]....
        /*042c*/ 	.word	0x0000bc20


	//   ....[99]....
        /*0430*/ 	.word	0x0000bc80


	//   ....[100]....
        /*0434*/ 	.word	0x0000bd50


	//   ....[101]....
        /*0438*/ 	.word	0x0000bdb0


	//   ....[102]....
        /*043c*/ 	.word	0x0000be80


	//   ....[103]....
        /*0440*/ 	.word	0x0000bf70


	//   ....[104]....
        /*0444*/ 	.word	0x0000c010


	//   ....[105]....
        /*0448*/ 	.word	0x0000c070


	//   ....[106]....
        /*044c*/ 	.word	0x0000c170


	//   ....[107]....
        /*0450*/ 	.word	0x0000c1d0


	//   ....[108]....
        /*0454*/ 	.word	0x0000c2d0


	//   ....[109]....
        /*0458*/ 	.word	0x0000c330


	//   ....[110]....
        /*045c*/ 	.word	0x0000c400


	//   ....[111]....
        /*0460*/ 	.word	0x0000c550


	//   ....[112]....
        /*0464*/ 	.word	0x0000c5f0


	//   ....[113]....
        /*0468*/ 	.word	0x0000c680


	//   ....[114]....
        /*046c*/ 	.word	0x0000c780


	//   ....[115]....
        /*0470*/ 	.word	0x0000c7e0


	//   ....[116]....
        /*0474*/ 	.word	0x0000c8d0


	//   ....[117]....
        /*0478*/ 	.word	0x0000c930


	//   ....[118]....
        /*047c*/ 	.word	0x0000c9f0


	//   ....[119]....
        /*0480*/ 	.word	0x0000cb60


	//----- nvinfo : EIATTR_REG_RECONFIG
	.align		4
.L_85:
        /*0484*/ 	.byte	0x01, 0x54
	.zero		2


	//----- nvinfo : EIATTR_SYSCALL_OFFSETS
	.align		4
        /*0488*/ 	.byte	0x04, 0x46
        /*048a*/ 	.short	(.L_87 - .L_86)


	//   ....[0]....
.L_86:
        /*048c*/ 	.word	0x00001190


	//   ....[1]....
        /*0490*/ 	.word	0x000077b0


	//   ....[2]....
        /*0494*/ 	.word	0x000078f0


	//   ....[3]....
        /*0498*/ 	.word	0x000079e0


	//   ....[4]....
        /*049c*/ 	.word	0x00008620


	//----- nvinfo : EIATTR_MBARRIER_INSTR_OFFSETS
	.align		4
.L_87:
        /*04a0*/ 	.byte	0x04, 0x39
        /*04a2*/ 	.short	(.L_89 - .L_88)


	//   ....[0]....
.L_88:
        /*04a4*/ 	.word	0x00000180
        /*04a8*/ 	.word	0x000000ff
        /*04ac*/ 	.word	0x0002d800
        /*04b0*/ 	.short	0x0100
        /*04b2*/ 	.byte	0x08
	.zero		1


	//   ....[1]....
        /*04b4*/ 	.word	0x00000190
        /*04b8*/ 	.word	0x000000ff
        /*04bc*/ 	.word	0x0002d820
        /*04c0*/ 	.short	0x0100
        /*04c2*/ 	.byte	0x08
	.zero		1


	//   ....[2]....
        /*04c4*/ 	.word	0x00000280
        /*04c8*/ 	.word	0x000000ff
        /*04cc*/ 	.word	0x0002d830
        /*04d0*/ 	.short	0x0100
        /*04d2*/ 	.byte	0x08
	.zero		1


	//   ....[3]....
        /*04d4*/ 	.word	0x00000290
        /*04d8*/ 	.word	0x000000ff
        /*04dc*/ 	.word	0x0002d840
        /*04e0*/ 	.short	0x0100
        /*04e2*/ 	.byte	0x08
	.zero		1


	//   ....[4]....
        /*04e4*/ 	.word	0x000002a0
        /*04e8*/ 	.word	0x000000ff
        /*04ec*/ 	.word	0x0002d838
        /*04f0*/ 	.short	0x0100
        /*04f2*/ 	.byte	0x08
	.zero		1


	//   ....[5]....
        /*04f4*/ 	.word	0x000002b0
        /*04f8*/ 	.word	0x000000ff
        /*04fc*/ 	.word	0x0002d848
        /*0500*/ 	.short	0x0100
        /*0502*/ 	.byte	0x08
	.zero		1


	//   ....[6]....
        /*0504*/ 	.word	0x000003e0
        /*0508*/ 	.word	0x000000ff
        /*050c*/ 	.word	0x0002d850
        /*0510*/ 	.short	0x0100
        /*0512*/ 	.byte	0x08
	.zero		1


	//   ....[7]....
        /*0514*/ 	.word	0x000003f0
        /*0518*/ 	.word	0x000000ff
        /*051c*/ 	.word	0x0002d860
        /*0520*/ 	.short	0x0100
        /*0522*/ 	.byte	0x08
	.zero		1


	//   ....[8]....
        /*0524*/ 	.word	0x00000400
        /*0528*/ 	.word	0x000000ff
        /*052c*/ 	.word	0x0002d858
        /*0530*/ 	.short	0x0100
        /*0532*/ 	.byte	0x08
	.zero		1


	//   ....[9]....
        /*0534*/ 	.word	0x00000410
        /*0538*/ 	.word	0x000000ff
        /*053c*/ 	.word	0x0002d868
        /*0540*/ 	.short	0x0100
        /*0542*/ 	.byte	0x08
	.zero		1


	//   ....[10]....
        /*0544*/ 	.word	0x00000500
        /*0548*/ 	.word	0x000000ff
        /*054c*/ 	.word	0x0002d870
        /*0550*/ 	.short	0x0100
        /*0552*/ 	.byte	0x06
	.zero		1


	//   ....[11]....
        /*0554*/ 	.word	0x00000510
        /*0558*/ 	.word	0x000000ff
        /*055c*/ 	.word	0x0002d880
        /*0560*/ 	.short	0x0100
        /*0562*/ 	.byte	0x06
	.zero		1


	//   ....[12]....
        /*0564*/ 	.word	0x00000520
        /*0568*/ 	.word	0x000000ff
        /*056c*/ 	.word	0x0002d878
        /*0570*/ 	.short	0x0100
        /*0572*/ 	.byte	0x06
	.zero		1


	//   ....[13]....
        /*0574*/ 	.word	0x00000530
        /*0578*/ 	.word	0x000000ff
        /*057c*/ 	.word	0x0002d888
        /*0580*/ 	.short	0x0100
        /*0582*/ 	.byte	0x06
	.zero		1


	//   ....[14]....
        /*0584*/ 	.word	0x00000660
        /*0588*/ 	.word	0x000000ff
        /*058c*/ 	.word	0x0002d890
        /*0590*/ 	.short	0x0100
        /*0592*/ 	.byte	0x08
	.zero		1


	//   ....[15]....
        /*0594*/ 	.word	0x00000670
        /*0598*/ 	.word	0x000000ff
        /*059c*/ 	.word	0x0002d8a0
        /*05a0*/ 	.short	0x0100
        /*05a2*/ 	.byte	0x08
	.zero		1


	//   ....[16]....
        /*05a4*/ 	.word	0x00000680
        /*05a8*/ 	.word	0x000000ff
        /*05ac*/ 	.word	0x0002d898
        /*05b0*/ 	.short	0x0100
        /*05b2*/ 	.byte	0x08
	.zero		1


	//   ....[17]....
        /*05b4*/ 	.word	0x00000690
        /*05b8*/ 	.word	0x000000ff
        /*05bc*/ 	.word	0x0002d8a8
        /*05c0*/ 	.short	0x0100
        /*05c2*/ 	.byte	0x08
	.zero		1


	//   ....[18]....
        /*05c4*/ 	.word	0x000007d0
        /*05c8*/ 	.word	0x000000ff
        /*05cc*/ 	.word	0x0002d8b0
        /*05d0*/ 	.short	0x0100
        /*05d2*/ 	.byte	0x08
	.zero		1


	//   ....[19]....
        /*05d4*/ 	.word	0x000007e0
        /*05d8*/ 	.word	0x000000ff
        /*05dc*/ 	.word	0x0002d8c0
        /*05e0*/ 	.short	0x0100
        /*05e2*/ 	.byte	0x08
	.zero		1


	//   ....[20]....
        /*05e4*/ 	.word	0x000007f0
        /*05e8*/ 	.word	0x000000ff
        /*05ec*/ 	.word	0x0002d8b8
        /*05f0*/ 	.short	0x0100
        /*05f2*/ 	.byte	0x08
	.zero		1


	//   ....[21]....
        /*05f4*/ 	.word	0x00000800
        /*05f8*/ 	.word	0x000000ff
        /*05fc*/ 	.word	0x0002d8c8
        /*0600*/ 	.short	0x0100
        /*0602*/ 	.byte	0x08
	.zero		1


	//   ....[22]....
        /*0604*/ 	.word	0x000011f0
        /*0608*/ 	.word	0x000000ff
        /*060c*/ 	.word	0x0002d800
        /*0610*/ 	.short	0x010a
        /*0612*/ 	.byte	0x28
	.zero		1


	//   ....[23]....
        /*0614*/ 	.word	0x00001270
        /*0618*/ 	.word	0x00000004
        /*061c*/ 	.word	0x0002d830
        /*0620*/ 	.short	0x010a
        /*0622*/ 	.byte	0x3f
	.zero		1


	//   ....[24]....
        /*0624*/ 	.word	0x000012c0
        /*0628*/ 	.word	0x00000004
        /*062c*/ 	.word	0x0002d830
        /*0630*/ 	.short	0x010a
        /*0632*/ 	.byte	0x3f
	.zero		1


	//   ....[25]....
        /*0634*/ 	.word	0x00001830
        /*0638*/ 	.word	0x000000ff
        /*063c*/ 	.word	0x00000000
        /*0640*/ 	.short	0x0101
        /*0642*/ 	.byte	0x06
	.zero		1


	//   ....[26]....
        /*0644*/ 	.word	0x000036a0
        /*0648*/ 	.word	0x000000ff
        /*064c*/ 	.word	0x0002d830
        /*0650*/ 	.short	0x010a
        /*0652*/ 	.byte	0x06
	.zero		1


	//   ....[27]....
        /*0654*/ 	.word	0x000036e0
        /*0658*/ 	.word	0x000000ff
        /*065c*/ 	.word	0x0002d830
        /*0660*/ 	.short	0x010a
        /*0662*/ 	.byte	0x06
	.zero		1


	//   ....[28]....
        /*0664*/ 	.word	0x000039b0
        /*0668*/ 	.word	0x000000ff
        /*066c*/ 	.word	0x0002d850
        /*0670*/ 	.short	0x010a
        /*0672*/ 	.byte	0x06
	.zero		1


	//   ....[29]....
        /*0674*/ 	.word	0x000039f0
        /*0678*/ 	.word	0x000000ff
        /*067c*/ 	.word	0x0002d850
        /*0680*/ 	.short	0x010a
        /*0682*/ 	.byte	0x06
	.zero		1


	//   ....[30]....
        /*0684*/ 	.word	0x00003f40
        /*0688*/ 	.word	0x000000ff
        /*068c*/ 	.word	0x00000000
        /*0690*/ 	.short	0x0101
        /*0692*/ 	.byte	0x06
	.zero		1


	//   ....[31]....
        /*0694*/ 	.word	0x000050e0
        /*0698*/ 	.word	0x000000ff
        /*069c*/ 	.word	0x00000000
        /*06a0*/ 	.short	0x0101
        /*06a2*/ 	.byte	0x06
	.zero		1


	//   ....[32]....
        /*06a4*/ 	.word	0x000056e0
        /*06a8*/ 	.word	0x000000ff
        /*06ac*/ 	.word	0x0002d850
        /*06b0*/ 	.short	0x010a
        /*06b2*/ 	.byte	0x08
	.zero		1


	//   ....[33]....
        /*06b4*/ 	.word	0x00005720
        /*06b8*/ 	.word	0x000000ff
        /*06bc*/ 	.word	0x0002d850
        /*06c0*/ 	.short	0x010a
        /*06c2*/ 	.byte	0x08
	.zero		1


	//   ....[34]....
        /*06c4*/ 	.word	0x000061e0
        /*06c8*/ 	.word	0x000000ff
        /*06cc*/ 	.word	0x00000000
        /*06d0*/ 	.short	0x0101
        /*06d2*/ 	.byte	0x08
	.zero		1


	//   ....[35]....
        /*06d4*/ 	.word	0x00006da0
        /*06d8*/ 	.word	0x000000ff
        /*06dc*/ 	.word	0x00000000
        /*06e0*/ 	.short	0x0101
        /*06e2*/ 	.byte	0x04
	.zero		1


	//   ....[36]....
        /*06e4*/ 	.word	0x00007ec0
        /*06e8*/ 	.word	0x00000000
        /*06ec*/ 	.word	0x0002d840
        /*06f0*/ 	.short	0x010a
        /*06f2*/ 	.byte	0x3f
	.zero		1


	//   ....[37]....
        /*06f4*/ 	.word	0x00008400
        /*06f8*/ 	.word	0x00000000
        /*06fc*/ 	.word	0x0002d830
        /*0700*/ 	.short	0x0107
        /*0702*/ 	.byte	0x3f
	.zero		1


	//   ....[38]....
        /*0704*/ 	.word	0x000084c0
        /*0708*/ 	.word	0x00000000
        /*070c*/ 	.word	0x0002d830
        /*0710*/ 	.short	0x0101
        /*0712*/ 	.byte	0x3f
	.zero		1


	//   ....[39]....
        /*0714*/ 	.word	0x00008f70
        /*0718*/ 	.word	0x000000ff
        /*071c*/ 	.word	0x0002d800
        /*0720*/ 	.short	0x0107
        /*0722*/ 	.byte	0x25
	.zero		1


	//   ....[40]....
        /*0724*/ 	.word	0x00008fd0
        /*0728*/ 	.word	0x000000ff
        /*072c*/ 	.word	0x0002d800
        /*0730*/ 	.short	0x0101
        /*0732*/ 	.byte	0x25
	.zero		1


	//   ....[41]....
        /*0734*/ 	.word	0x00008ff0
        /*0738*/ 	.word	0x000000ff
        /*073c*/ 	.word	0x0002d820
        /*0740*/ 	.short	0x010a
        /*0742*/ 	.byte	0x25
	.zero		1


	//   ....[42]....
        /*0744*/ 	.word	0x00009380
        /*0748*/ 	.word	0x00000006
        /*074c*/ 	.word	0x0002d840
        /*0750*/ 	.short	0x010a
        /*0752*/ 	.byte	0x3f
	.zero		1


	//   ....[43]....
        /*0754*/ 	.word	0x00009790
        /*0758*/ 	.word	0x00000006
        /*075c*/ 	.word	0x0002d830
        /*0760*/ 	.short	0x0107
        /*0762*/ 	.byte	0x3f
	.zero		1


	//   ....[44]....
        /*0764*/ 	.word	0x00009850
        /*0768*/ 	.word	0x00000006
        /*076c*/ 	.word	0x0002d830
        /*0770*/ 	.short	0x0101
        /*0772*/ 	.byte	0x3f
	.zero		1


	//   ....[45]....
        /*0774*/ 	.word	0x000098b0
        /*0778*/ 	.word	0x00000006
        /*077c*/ 	.word	0x0002d860
        /*0780*/ 	.short	0x010a
        /*0782*/ 	.byte	0x3f
	.zero		1


	//   ....[46]....
        /*0784*/ 	.word	0x00009ca0
        /*0788*/ 	.word	0x00000006
        /*078c*/ 	.word	0x0002d850
        /*0790*/ 	.short	0x0107
        /*0792*/ 	.byte	0x3f
	.zero		1


	//   ....[47]....
        /*0794*/ 	.word	0x00009e70
        /*0798*/ 	.word	0x00000006
        /*079c*/ 	.word	0x0002d850
        /*07a0*/ 	.short	0x0101
        /*07a2*/ 	.byte	0x3f
	.zero		1


	//   ....[48]....
        /*07a4*/ 	.word	0x00009f70
        /*07a8*/ 	.word	0x00000004
        /*07ac*/ 	.word	0x0002d860
        /*07b0*/ 	.short	0x010a
        /*07b2*/ 	.byte	0x3f
	.zero		1


	//   ....[49]....
        /*07b4*/ 	.word	0x0000a350
        /*07b8*/ 	.word	0x00000004
        /*07bc*/ 	.word	0x0002d850
        /*07c0*/ 	.short	0x0107
        /*07c2*/ 	.byte	0x3f
	.zero		1


	//   ....[50]....
        /*07c4*/ 	.word	0x0000a440
        /*07c8*/ 	.word	0x00000004
        /*07cc*/ 	.word	0x0002d850
        /*07d0*/ 	.short	0x0101
        /*07d2*/ 	.byte	0x3f
	.zero		1


	//   ....[51]....
        /*07d4*/ 	.word	0x0000a560
        /*07d8*/ 	.word	0x00000004
        /*07dc*/ 	.word	0x0002d820
        /*07e0*/ 	.short	0x010a
        /*07e2*/ 	.byte	0x3f
	.zero		1


	//   ....[52]....
        /*07e4*/ 	.word	0x0000a6e0
        /*07e8*/ 	.word	0x00000003
        /*07ec*/ 	.word	0x0002d840
        /*07f0*/ 	.short	0x010a
        /*07f2*/ 	.byte	0x3f
	.zero		1


	//   ....[53]....
        /*07f4*/ 	.word	0x0000a780
        /*07f8*/ 	.word	0x00000017
        /*07fc*/ 	.word	0x0002d840
        /*0800*/ 	.short	0x010a
        /*0802*/ 	.byte	0x3f
	.zero		1


	//   ....[54]....
        /*0804*/ 	.word	0x0000a7c0
        /*0808*/ 	.word	0x00000003
        /*080c*/ 	.word	0x0002d860
        /*0810*/ 	.short	0x010a
        /*0812*/ 	.byte	0x3f
	.zero		1


	//   ....[55]....
        /*0814*/ 	.word	0x0000a800
        /*0818*/ 	.word	0x00000017
        /*081c*/ 	.word	0x0002d860
        /*0820*/ 	.short	0x010a
        /*0822*/ 	.byte	0x3f
	.zero		1


	//   ....[56]....
        /*0824*/ 	.word	0x0000a870
        /*0828*/ 	.word	0x00000003
        /*082c*/ 	.word	0x0002d800
        /*0830*/ 	.short	0x010a
        /*0832*/ 	.byte	0x3f
	.zero		1


	//   ....[57]....
        /*0834*/ 	.word	0x0000a8c0
        /*0838*/ 	.word	0x00000004
        /*083c*/ 	.word	0x0002d830
        /*0840*/ 	.short	0x010a
        /*0842*/ 	.byte	0x3f
	.zero		1


	//   ....[58]....
        /*0844*/ 	.word	0x0000a920
        /*0848*/ 	.word	0x00000003
        /*084c*/ 	.word	0x0002d830
        /*0850*/ 	.short	0x010a
        /*0852*/ 	.byte	0x3f
	.zero		1


	//   ....[59]....
        /*0854*/ 	.word	0x0000a980
        /*0858*/ 	.word	0x00000003
        /*085c*/ 	.word	0x0002d850
        /*0860*/ 	.short	0x010a
        /*0862*/ 	.byte	0x3f
	.zero		1


	//   ....[60]....
        /*0864*/ 	.word	0x0000a9e0
        /*0868*/ 	.word	0x00000007
        /*086c*/ 	.word	0x0002d850
        /*0870*/ 	.short	0x010a
        /*0872*/ 	.byte	0x3f
	.zero		1


	//   ....[61]....
        /*0874*/ 	.word	0x0000ab00
        /*0878*/ 	.word	0x00000000
        /*087c*/ 	.word	0x0002d840
        /*0880*/ 	.short	0x010a
        /*0882*/ 	.byte	0x3f
	.zero		1


	//   ....[62]....
        /*0884*/ 	.word	0x0000b910
        /*0888*/ 	.word	0x00000003
        /*088c*/ 	.word	0x0002d820
        /*0890*/ 	.short	0x010a
        /*0892*/ 	.byte	0x3f
	.zero		1


	//   ....[63]....
        /*0894*/ 	.word	0x0000b960
        /*0898*/ 	.word	0x00000006
        /*089c*/ 	.word	0x0002d840
        /*08a0*/ 	.short	0x010a
        /*08a2*/ 	.byte	0x3f
	.zero		1


	//   ....[64]....
        /*08a4*/ 	.word	0x0000bec0
        /*08a8*/ 	.word	0x00000006
        /*08ac*/ 	.word	0x0002d860
        /*08b0*/ 	.short	0x010a
        /*08b2*/ 	.byte	0x3f
	.zero		1


	//   ....[65]....
        /*08b4*/ 	.word	0x0000c4a0
        /*08b8*/ 	.word	0x00000004
        /*08bc*/ 	.word	0x0002d860
        /*08c0*/ 	.short	0x010a
        /*08c2*/ 	.byte	0x3f
	.zero		1


	//   ....[66]....
        /*08c4*/ 	.word	0x0000ca80
        /*08c8*/ 	.word	0x00000004
        /*08cc*/ 	.word	0x0002d820
        /*08d0*/ 	.short	0x010a
        /*08d2*/ 	.byte	0x3f
	.zero		1


	//   ....[67]....
        /*08d4*/ 	.word	0x0000cc20
        /*08d8*/ 	.word	0x00000003
        /*08dc*/ 	.word	0x0002d840
        /*08e0*/ 	.short	0x010a
        /*08e2*/ 	.byte	0x3f
	.zero		1


	//   ....[68]....
        /*08e4*/ 	.word	0x0000cc70
        /*08e8*/ 	.word	0x00000017
        /*08ec*/ 	.word	0x0002d840
        /*08f0*/ 	.short	0x010a
        /*08f2*/ 	.byte	0x3f
	.zero		1


	//   ....[69]....
        /*08f4*/ 	.word	0x0000ccc0
        /*08f8*/ 	.word	0x00000003
        /*08fc*/ 	.word	0x0002d860
        /*0900*/ 	.short	0x010a
        /*0902*/ 	.byte	0x3f
	.zero		1


	//----- nvinfo : EIATTR_NUM_MBARRIERS
	.align		4
.L_89:
        /*0904*/ 	.byte	0x03, 0x38
        /*0906*/ 	.short	0x0016


	//----- nvinfo : EIATTR_EXIT_INSTR_OFFSETS
	.align		4
        /*0908*/ 	.byte	0x04, 0x1c
        /*090a*/ 	.short	(.L_91 - .L_90)


	//   ....[0]....
.L_90:
        /*090c*/ 	.word	0x00000960


	//   ....[1]....
        /*0910*/ 	.word	0x00007000


	//   ....[2]....
        /*0914*/ 	.word	0x0000a850


	//----- nvinfo : EIATTR_MAX_THREADS
	.align		4
.L_91:
        /*0918*/ 	.byte	0x04, 0x05
        /*091a*/ 	.short	(.L_93 - .L_92)
.L_92:
        /*091c*/ 	.word	0x00000200
        /*0920*/ 	.word	0x00000001
        /*0924*/ 	.word	0x00000001


	//----- nvinfo : EIATTR_CRS_STACK_SIZE
	.align		4
.L_93:
        /*0928*/ 	.byte	0x04, 0x1e
        /*092a*/ 	.short	(.L_95 - .L_94)
.L_94:
        /*092c*/ 	.word	0x00000000


	//----- nvinfo : EIATTR_CBANK_PARAM_SIZE
	.align		4
.L_95:
        /*0930*/ 	.byte	0x03, 0x19
        /*0932*/ 	.short	0x0a70


	//----- nvinfo : EIATTR_PARAM_CBANK
	.align		4
        /*0934*/ 	.byte	0x04, 0x0a
        /*0936*/ 	.short	(.L_97 - .L_96)
	.align		4
.L_96:
        /*0938*/ 	.word	index@(.nv.constant0._ZN7cutlass13device_kernelIN5flash11enable_sm90INS1_16FlashAttnFwdSm90INS1_25CollectiveMainloopFwdSm90ILi2EN4cute5tupleIJNS5_1CILi1EEES8_S8_EEENS6_IJNS7_ILi192EEENS7_ILi128EEENS7_ILi96EEEEEELi96ENS_10bfloat16_tEfNS_4arch4Sm90ELb0ELb0ELb0ELb0ELb1ELb0ELb0ELb0ELb1ELb1ELb0ELb0EEENS1_21CollectiveEpilogueFwdINS6_IJSA_SC_SB_EEES9_SE_SG_Li384ELb0ELb1ELb0ELb0EEENS1_29StaticPersistentTileSchedulerILb0EEEEEEEEEvNT_6ParamsE)
        /*093c*/ 	.short	0x0210
        /*093e*/ 	.short	0x0a70


	//----- nvinfo : EIATTR_SW_WAR
	.align		4
.L_97:
        /*0940*/ 	.byte	0x04, 0x36
        /*0942*/ 	.short	(.L_99 - .L_98)
.L_98:
        /*0944*/ 	.word	0x00000008
.L_99:


//--------------------- .nv.info._ZN7cutlass13device_kernelIN5flash11enable_sm90INS1_16FlashAttnFwdSm90INS1_25CollectiveMainloopFwdSm90ILi2EN4cute5tupleIJNS5_1CILi1EEES8_S8_EEENS6_IJNS7_ILi192EEENS7_ILi128EEENS7_ILi96EEEEEELi96ENS_10bfloat16_tEfNS_4arch4Sm90ELb0ELb0ELb0ELb1ELb1ELb0ELb0ELb0ELb1ELb1ELb0ELb0EEENS1_21CollectiveEpilogueFwdINS6_IJSA_SC_SB_EEES9_SE_SG_Li384ELb1ELb1ELb0ELb0EEENS1_36VarlenDynamicPersistentTileSchedulerILi192ELi128ELi384ELi128ELb0ELb1ELb1ELb0ELb1ELb1EEEEEEEEEvNT_6ParamsE --------------------------
	.section	.nv.info._ZN7cutlass13device_kernelIN5flash11enable_sm90INS1_16FlashAttnFwdSm90INS1_25CollectiveMainloopFwdSm90ILi2EN4cute5tupleIJNS5_1CILi1EEES8_S8_EEENS6_IJNS7_ILi192EEENS7_ILi128EEENS7_ILi96EEEEEELi96ENS_10bfloat16_tEfNS_4arch4Sm90ELb0ELb0ELb0ELb1ELb1ELb0ELb0ELb0ELb1ELb1ELb0ELb0EEENS1_21CollectiveEpilogueFwdINS6_IJSA_SC_SB_EEES9_SE_SG_Li384ELb1ELb1ELb0ELb0EEENS1_36VarlenDynamicPersistentTileSchedulerILi192ELi128ELi384ELi128ELb0ELb1ELb1ELb0ELb1ELb1EEEEEEEEEvNT_6ParamsE,"",@"SHT_CUDA_INFO"
	.sectionflags	@""
	.align	4


	//----- nvinfo : EIATTR_CUDA_API_VERSION
	.align		4
        /*0000*/ 	.byte	0x04, 0x37
        /*0002*/ 	.short	(.L_101 - .L_100)
.L_100:
        /*0004*/ 	.word	0x00000082


	//----- nvinfo : EIATTR_KPARAM_INFO
	.align		4
.L_101:
        /*0008*/ 	.byte	0x04, 0x17
        /*000a*/ 	.short	(.L_103 - .L_102)
.L_102:
        /*000c*/ 	.word	0x00000000
        /*0010*/ 	.short	0x0000
        /*0012*/ 	.short	0x0070
        /*0014*/ 	.byte	0x00, 0xf0, 0x01, 0x2a


	//----- nvinfo : EIATTR_SPARSE_MMA_MASK
	.align		4
.L_103:
        /*0018*/ 	.byte	0x03, 0x50
        /*001a*/ 	.short	0x0000


	//----- nvinfo : EIATTR_MAXREG_COUNT
	.align		4
        /*001c*/ 	.byte	0x03, 0x1b
        /*001e*/ 	.short	0x0080


	//----- nvinfo : EIATTR_NUM_BARRIERS
	.align		4
        /*0020*/ 	.byte	0x02, 0x4c
        /*0022*/ 	.byte	0x10
	.zero		1


	//----- nvinfo : EIATTR_EXTERNS
	.align		4
        /*0024*/ 	.byte	0x04, 0x0f
        /*0026*/ 	.short	(.L_105 - .L_104)


	//   ....[0]....
	.align		4
.L_104:
        /*0028*/ 	.word	index@(__assertfail)


	//----- nvinfo : EIATTR_ANNOTATIONS
	.align		4
.L_105:
        /*002c*/ 	.byte	0x04, 0x55
        /*002e*/ 	.short	(.L_107 - .L_106)


	//   ....[0]....
.L_106:
        /* <DEDUP_REMOVED lines=31> */
        /*0214*/ 	.byte	0x60, 0xd9, 0x00, 0x00, 0x01, 0x00, 0x00, 0x00, 0x70, 0xd9, 0x00, 0x00


	//----- nvinfo : EIATTR_MERCURY_ISA_VERSION
	.align		4
.L_107:
        /*0220*/ 	.byte	0x03, 0x5f
        /*0222*/ 	.short	0x0101


	//----- nvinfo : EIATTR_UNUSED_LOAD_BYTE_OFFSET
	.align		4
        /*0224*/ 	.byte	0x04, 0x44
        /*0226*/ 	.short	(.L_109 - .L_108)


	//   ....[0]....
.L_108:
        /*0228*/ 	.word	0x00000970
        /*022c*/ 	.word	0x0000fff0


	//   ....[1]....
        /*0230*/ 	.word	0x000063b0
        /*0234*/ 	.word	0x0000fff0


	//----- nvinfo : EIATTR_INT_WARP_WIDE_INSTR_OFFSETS
	.align		4
.L_109:
        /*0238*/ 	.byte	0x04, 0x31
        /*023a*/ 	.short	(.L_111 - .L_110)


	//   ....[0]....
.L_110:
        /*023c*/ 	.word	0x000000c0


	//   ....[1]....
        /*0240*/ 	.word	0x000000d0


	//   ....[2]....
        /*0244*/ 	.word	0x00000170


	//   ....[3]....
        /*0248*/ 	.word	0x00008e20


	//   ....[4]....
        /*024c*/ 	.word	0x00008eb0


	//   ....[5]....
        /*0250*/ 	.word	0x0000bc50


	//   ....[6]....
        /*0254*/ 	.word	0x0000bce0


	//----- nvinfo : EIATTR_COOP_GROUP_MASK_REGIDS
	.align		4
.L_111:
        /*0258*/ 	.byte	0x04, 0x29
        /*025a*/ 	.short	(.L_113 - .L_112)


	//   ....[0]....
.L_112:
        /*025c*/ 	.word	0xffffffff


	//   ....[1]....
        /*0260*/ 	.word	0xffffffff


	//   ....[2]....
        /*0264*/ 	.word	0xffffffff


	//   ....[3]....
        /*0268*/ 	.word	0xffffffff


	//   ....[4]....
        /*026c*/ 	.word	0xffffffff


	//   ....[5]....
        /*0270*/ 	.word	0xffffffff


	//   ....[6]....
        /*0274*/ 	.word	0xffffffff


	//   ....[7]....
        /*0278*/ 	.word	0xffffffff


	//   ....[8]....
        /*027c*/ 	.word	0xffffffff


	//   ....[9]....
        /*0280*/ 	.word	0xffffffff


	//   ....[10]....
        /*0284*/ 	.word	0xffffffff


	//   ....[11]....
        /*0288*/ 	.word	0xffffffff


	//   ....[12]....
        /*028c*/ 	.word	0xffffffff


	//   ....[13]....
        /*0290*/ 	.word	0xffffffff


	//   ....[14]....
        /*0294*/ 	.word	0xffffffff


	//   ....[15]....
        /*0298*/ 	.word	0xffffffff


	//   ....[16]....
        /*029c*/ 	.word	0xffffffff


	//   ....[17]....
        /*02a0*/ 	.word	0xffffffff


	//   ....[18]....
        /*02a4*/ 	.word	0xffffffff


	//   ....[19]....
        /*02a8*/ 	.word	0xffffffff


	//   ....[20]....
        /*02ac*/ 	.word	0xffffffff


	//   ....[21]....
        /*02b0*/ 	.word	0xffffffff


	//   ....[22]....
        /*02b4*/ 	.word	0xffffffff


	//   ....[23]....
        /*02b8*/ 	.word	0xffffffff


	//   ....[24]....
        /*02bc*/ 	.word	0xffffffff


	//   ....[25]....
        /*02c0*/ 	.word	0xffffffff


	//   ....[26]....
        /*02c4*/ 	.word	0xffffffff


	//   ....[27]....
        /*02c8*/ 	.word	0xffffffff


	//   ....[28]....
        /*02cc*/ 	.word	0xffffffff


	//   ....[29]....
        /*02d0*/ 	.word	0xffffffff


	//   ....[30]....
        /*02d4*/ 	.word	0xffffffff


	//   ....[31]....
        /*02d8*/ 	.word	0xffffffff


	//   ....[32]....
        /*02dc*/ 	.word	0xffffffff


	//   ....[33]....
        /*02e0*/ 	.word	0xffffffff


	//   ....[34]....
        /*02e4*/ 	.word	0xffffffff


	//   ....[35]....
        /*02e8*/ 	.word	0xffffffff


	//   ....[36]....
        /*02ec*/ 	.word	0xffffffff


	//   ....[37]....
        /*02f0*/ 	.word	0xffffffff


	//   ....[38]....
        /*02f4*/ 	.word	0xffffffff


	//   ....[39]....
        /*02f8*/ 	.word	0xffffffff


	//   ....[40]....
        /*02fc*/ 	.word	0xffffffff


	//   ....[41]....
        /*0300*/ 	.word	0xffffffff


	//   ....[42]....
        /*0304*/ 	.word	0xffffffff


	//   ....[43]....
        /*0308*/ 	.word	0xffffffff


	//   ....[44]....
        /*030c*/ 	.word	0xffffffff


	//   ....[45]....
        /*0310*/ 	.word	0xffffffff


	//   ....[46]....
        /*0314*/ 	.word	0xffffffff


	//   ....[47]....
        /*0318*/ 	.word	0xffffffff


	//   ....[48]....
        /*031c*/ 	.word	0xffffffff


	//   ....[49]....
        /*0320*/ 	.word	0xffffffff


	//   ....[50]....
        /*0324*/ 	.word	0xffffffff


	//   ....[51]....
        /*0328*/ 	.word	0xffffffff


	//   ....[52]....
        /*032c*/ 	.word	0xffffffff


	//   ....[53]....
        /*0330*/ 	.word	0xffffffff


	//   ....[54]....
        /*0334*/ 	.word	0xffffffff


	//   ....[55]....
        /*0338*/ 	.word	0xffffffff


	//   ....[56]....
        /*033c*/ 	.word	0xffffffff


	//   ....[57]....
        /*0340*/ 	.word	0xffffffff


	//   ....[58]....
        /*0344*/ 	.word	0xffffffff


	//   ....[59]....
        /*0348*/ 	.word	0xffffffff


	//   ....[60]....
        /*034c*/ 	.word	0xffffffff


	//   ....[61]....
        /*0350*/ 	.word	0xffffffff


	//   ....[62]....
        /*0354*/ 	.word	0xffffffff


	//   ....[63]....
        /*0358*/ 	.word	0xffffffff


	//   ....[64]....
        /*035c*/ 	.word	0xffffffff


	//   ....[65]....
        /*0360*/ 	.word	0xffffffff


	//   ....[66]....
        /*0364*/ 	.word	0xffffffff


	//   ....[67]....
        /*0368*/ 	.word	0xffffffff


	//   ....[68]....
        /*036c*/ 	.word	0xffffffff


	//   ....[69]....
        /*0370*/ 	.word	0xffffffff


	//   ....[70]....
        /*0374*/ 	.word	0xffffffff


	//   ....[71]....
        /*0378*/ 	.word	0xffffffff


	//   ....[72]....
        /*037c*/ 	.word	0xffffffff


	//   ....[73]....
        /*0380*/ 	.word	0xffffffff


	//   ....[74]....
        /*0384*/ 	.word	0xffffffff


	//   ....[75]....
        /*0388*/ 	.word	0xffffffff


	//   ....[76]....
        /*038c*/ 	.word	0xffffffff


	//   ....[77]....
        /*0390*/ 	.word	0xffffffff


	//   ....[78]....
        /*0394*/ 	.word	0xffffffff


	//   ....[79]....
        /*0398*/ 	.word	0xffffffff


	//   ....[80]....
        /*039c*/ 	.word	0xffffffff


	//   ....[81]....
        /*03a0*/ 	.word	0xffffffff


	//   ....[82]....
        /*03a4*/ 	.word	0xffffffff


	//   ....[83]....
        /*03a8*/ 	.word	0xffffffff


	//   ....[84]....
        /*03ac*/ 	.word	0xffffffff


	//   ....[85]....
        /*03b0*/ 	.word	0xffffffff


	//   ....[86]....
        /*03b4*/ 	.word	0xffffffff


	//   ....[87]....
        /*03b8*/ 	.word	0xffffffff


	//   ....[88]....
        /*03bc*/ 	.word	0xffffffff


	//   ....[89]....
        /*03c0*/ 	.word	0xffffffff


	//   ....[90]....
        /*03c4*/ 	.word	0xffffffff


	//   ....[91]....
        /*03c8*/ 	.word	0xffffffff


	//   ....[92]....
        /*03cc*/ 	.word	0xffffffff


	//   ....[93]....
        /*03d0*/ 	.word	0xffffffff


	//   ....[94]....
        /*03d4*/ 	.word	0xffffffff


	//   ....[95]....
        /*03d8*/ 	.word	0xffffffff


	//   ....[96]....
        /*03dc*/ 	.word	0xffffffff


	//   ....[97]....
        /*03e0*/ 	.word	0xffffffff


	//   ....[98]....
        /*03e4*/ 	.word	0xffffffff


	//   ....[99]....
        /*03e8*/ 	.word	0xffffffff


	//   ....[100]....
        /*03ec*/ 	.word	0xffffffff


	//   ....[101]....
        /*03f0*/ 	.word	0xffffffff


	//   ....[102]....
        /*03f4*/ 	.word	0xffffffff


	//   ....[103]....
        /*03f8*/ 	.word	0xffffffff


	//   ....[104]....
        /*03fc*/ 	.word	0xffffffff


	//   ....[105]....
        /*0400*/ 	.word	0xffffffff


	//   ....[106]....
        /*0404*/ 	.word	0xffffffff


	//   ....[107]....
        /*0408*/ 	.word	0xffffffff


	//   ....[108]....
        /*040c*/ 	.word	0xffffffff


	//   ....[109]....
        /*0410*/ 	.word	0xffffffff


	//   ....[110]....
        /*0414*/ 	.word	0xffffffff


	//   ....[111]....
        /*0418*/ 	.word	0x0500000f


	//   ....[112]....
        /*041c*/ 	.word	0x0500000f


	//   ....[113]....
        /*0420*/ 	.word	0x0500000f


	//   ....[114]....
        /*0424*/ 	.word	0x0500000f


	//   ....[115]....
        /*0428*/ 	.word	0x0500000f


	//   ....[116]....
        /*042c*/ 	.word	0x0500000f


	//   ....[117]....
        /*0430*/ 	.word	0x0500000f


	//   ....[118]....
        /*0434*/ 	.word	0x0500000f


	//   ....[119]....
        /*0438*/ 	.word	0x0500000f


	//   ....[120]....
        /*043c*/ 	.word	0x0500000f


	//   ....[121]....
        /*0440*/ 	.word	0x0500000f


	//   ....[122]....
        /*0444*/ 	.word	0x0500000f


	//   ....[123]....
        /*0448*/ 	.word	0x0500000f


	//   ....[124]....
        /*044c*/ 	.word	0x0500000f


	//   ....[125]....
        /*0450*/ 	.word	0x0500000f


	//   ....[126]....
        /*0454*/ 	.word	0x0500000f


	//   ....[127]....
        /*0458*/ 	.word	0x0500000f


	//   ....[128]....
        /*045c*/ 	.word	0x0500000f


	//   ....[129]....
        /*0460*/ 	.word	0x0500000f


	//   ....[130]....
        /*0464*/ 	.word	0x0500000f


	//   ....[131]....
        /*0468*/ 	.word	0x0500000f


	//   ....[132]....
        /*046c*/ 	.word	0x0500000f


	//   ....[133]....
        /*0470*/ 	.word	0x0500000f


	//   ....[134]....
        /*0474*/ 	.word	0x0500000f


	//   ....[135]....
        /*0478*/ 	.word	0x0500000f


	//   ....[136]....
        /*047c*/ 	.word	0x0500000f


	//   ....[137]....
        /*0480*/ 	.word	0x0500000f


	//   ....[138]....
        /*0484*/ 	.word	0x0500000f


	//   ....[139]....
        /*0488*/ 	.word	0x0500000f


	//   ....[140]....
        /*048c*/ 	.word	0x0500000f


	//   ....[141]....
        /*0490*/ 	.word	0x0500000f


	//   ....[142]....
        /*0494*/ 	.word	0x0500000f


	//   ....[143]....
        /*0498*/ 	.word	0x0500000f


	//   ....[144]....
        /*049c*/ 	.word	0x0500000f


	//   ....[145]....
        /*04a0*/ 	.word	0x0500000f


	//   ....[146]....
        /*04a4*/ 	.word	0x0500000f


	//   ....[147]....
        /*04a8*/ 	.word	0x0500000f


	//   ....[148]....
        /*04ac*/ 	.word	0x0500000f


	//   ....[149]....
        /*04b0*/ 	.word	0x0500000f


	//   ....[150]....
        /*04b4*/ 	.word	0x0500000f


	//   ....[151]....
        /*04b8*/ 	.word	0x0500000f


	//   ....[152]....
        /*04bc*/ 	.word	0x0500000f


	//   ....[153]....
        /*04c0*/ 	.word	0x0500000f


	//   ....[154]....
        /*04c4*/ 	.word	0x0500000f


	//   ....[155]....
        /*04c8*/ 	.word	0x0500000f


	//   ....[156]....
        /*04cc*/ 	.word	0x0500000f


	//   ....[157]....
        /*04d0*/ 	.word	0x0500000f


	//   ....[158]....
        /*04d4*/ 	.word	0x0500000f


	//   ....[159]....
        /*04d8*/ 	.word	0x0500000f


	//   ....[160]....
        /*04dc*/ 	.word	0x0500000f


	//   ....[161]....
        /*04e0*/ 	.word	0x0500000f


	//   ....[162]....
        /*04e4*/ 	.word	0x0500000f


	//   ....[163]....
        /*04e8*/ 	.word	0x0500000f


	//   ....[164]....
        /*04ec*/ 	.word	0x0500000f


	//   ....[165]....
        /*04f0*/ 	.word	0x0500000f


	//   ....[166]....
        /*04f4*/ 	.word	0x0500000f


	//   ....[167]....
        /*04f8*/ 	.word	0x0500000f


	//   ....[168]....
        /*04fc*/ 	.word	0x0500000f


	//   ....[169]....
        /*0500*/ 	.word	0x0500000f


	//   ....[170]....
        /*0504*/ 	.word	0x0500000f


	//   ....[171]....
        /*0508*/ 	.word	0x0500000f


	//   ....[172]....
        /*050c*/ 	.word	0x0500000f


	//   ....[173]....
        /*0510*/ 	.word	0x0500000f


	//----- nvinfo : EIATTR_COOP_GROUP_INSTR_OFFSETS
	.align		4
.L_113:
        /*0514*/ 	.byte	0x04, 0x28
        /*0516*/ 	.short	(.L_115 - .L_114)


	//   ....[0]....
.L_114:
        /*0518*/ 	.word	0x00000080


	//   ....[1]....
        /*051c*/ 	.word	0x000000b0


	//   ....[2]....
        /*0520*/ 	.word	0x000002d0


	//   ....[3]....
        /*0524*/ 	.word	0x00000430


	//   ....[4]....
        /*0528*/ 	.word	0x00000550


	//   ....[5]....
        /*052c*/ 	.word	0x000006b0


	//   ....[6]....
        /*0530*/ 	.word	0x00001310


	//   ....[7]....
        /*0534*/ 	.word	0x00002340


	//   ....[8]....
        /*0538*/ 	.word	0x00002450


	//   ....[9]....
        /*053c*/ 	.word	0x000027c0


	//   ....[10]....
        /*0540*/ 	.word	0x00002960


	//   ....[11]....
        /*0544*/ 	.word	0x000036f0


	//   ....[12]....
        /*0548*/ 	.word	0x000045c0


	//   ....[13]....
        /*054c*/ 	.word	0x000045d0


	//   ....[14]....
        /*0550*/ 	.word	0x00004600


	//   ....[15]....
        /*0554*/ 	.word	0x00004620


	//   ....[16]....
        /*0558*/ 	.word	0x00005970


	//   ....[17]....
        /*055c*/ 	.word	0x00005a70


	//   ....[18]....
        /*0560*/ 	.word	0x00005ad0


	//   ....[19]....
        /*0564*/ 	.word	0x00005bb0


	//   ....[20]....
        /*0568*/ 	.word	0x00005bc0


	//   ....[21]....
        /*056c*/ 	.word	0x00006d20


	//   ....[22]....
        /*0570*/ 	.word	0x00006d60


	//   ....[23]....
        /*0574*/ 	.word	0x00006d90


	//   ....[24]....
        /*0578*/ 	.word	0x00006dc0


	//   ....[25]....
        /*057c*/ 	.word	0x00007220


	//   ....[26]....
        /*0580*/ 	.word	0x00007250


	//   ....[27]....
        /*0584*/ 	.word	0x00007350


	//   ....[28]....
        /*0588*/ 	.word	0x00007370


	//   ....[29]....
        /*058c*/ 	.word	0x00007b80


	//   ....[30]....
        /*0590*/ 	.word	0x00007b90


	//   ....[31]....
        /*0594*/ 	.word	0x00007c90


	//   ....[32]....
        /*0598*/ 	.word	0x00007cb0


	//   ....[33]....
        /*059c*/ 	.word	0x00007e20


	//   ....[34]....
        /*05a0*/ 	.word	0x00007ff0


	//   ....[35]....
        /*05a4*/ 	.word	0x00008020


	//   ....[36]....
        /*05a8*/ 	.word	0x00008050


	//   ....[37]....
        /*05ac*/ 	.word	0x00008080


	//   ....[38]....
        /*05b0*/ 	.word	0x000080b0


	//   ....[39]....
        /*05b4*/ 	.word	0x000080e0


	//   ....[40]....
        /*05b8*/ 	.word	0x00008230


	//   ....[41]....
        /*05bc*/ 	.word	0x00008260


	//   ....[42]....
        /*05c0*/ 	.word	0x00008290


	//   ....[43]....
        /*05c4*/ 	.word	0x000082c0


	//   ....[44]....
        /*05c8*/ 	.word	0x000082f0


	//   ....[45]....
        /*05cc*/ 	.word	0x00008320


	//   ....[46]....
        /*05d0*/ 	.word	0x000083b0


	//   ....[47]....
        /*05d4*/ 	.word	0x000083e0


	//   ....[48]....
        /*05d8*/ 	.word	0x00008460


	//   ....[49]....
        /*05dc*/ 	.word	0x00009af0


	//   ....[50]....
        /*05e0*/ 	.word	0x00009b10


	//   ....[51]....
        /*05e4*/ 	.word	0x00009bc0


	//   ....[52]....
        /*05e8*/ 	.word	0x00009be0


	//   ....[53]....
        /*05ec*/ 	.word	0x00009c80


	//   ....[54]....
        /*05f0*/ 	.word	0x00009ca0


	//   ....[55]....
        /*05f4*/ 	.word	0x00009cb0


	//   ....[56]....
        /*05f8*/ 	.word	0x00009cc0


	//   ....[57]....
        /*05fc*/ 	.word	0x0000a680


	//   ....[58]....
        /*0600*/ 	.word	0x0000a6a0


	//   ....[59]....
        /*0604*/ 	.word	0x0000a700


	//   ....[60]....
        /*0608*/ 	.word	0x0000a740


	//   ....[61]....
        /*060c*/ 	.word	0x0000a7a0


	//   ....[62]....
        /*0610*/ 	.word	0x0000a7e0


	//   ....[63]....
        /*0614*/ 	.word	0x0000a7f0


	//   ....[64]....
        /*0618*/ 	.word	0x0000a810


	//   ....[65]....
        /*061c*/ 	.word	0x0000a8e0


	//   ....[66]....
        /*0620*/ 	.word	0x0000a920


	//   ....[67]....
        /*0624*/ 	.word	0x0000a930


	//   ....[68]....
        /*0628*/ 	.word	0x0000a950


	//   ....[69]....
        /*062c*/ 	.word	0x0000b210


	//   ....[70]....
        /*0630*/ 	.word	0x0000b220


	//   ....[71]....
        /*0634*/ 	.word	0x0000b240


	//   ....[72]....
        /*0638*/ 	.word	0x0000b2c0


	//   ....[73]....
        /*063c*/ 	.word	0x0000b2d0


	//   ....[74]....
        /*0640*/ 	.word	0x0000b330


	//   ....[75]....
        /*0644*/ 	.word	0x0000b360


	//   ....[76]....
        /*0648*/ 	.word	0x0000b3a0


	//   ....[77]....
        /*064c*/ 	.word	0x0000b690


	//   ....[78]....
        /*0650*/ 	.word	0x0000b6b0


	//   ....[79]....
        /*0654*/ 	.word	0x0000b750


	//   ....[80]....
        /*0658*/ 	.word	0x0000b760


	//   ....[81]....
        /*065c*/ 	.word	0x0000b7f0


	//   ....[82]....
        /*0660*/ 	.word	0x0000b800


	//   ....[83]....
        /*0664*/ 	.word	0x0000b810


	//   ....[84]....
        /*0668*/ 	.word	0x0000b8a0


	//   ....[85]....
        /*066c*/ 	.word	0x0000bed0


	//   ....[86]....
        /*0670*/ 	.word	0x0000bee0


	//   ....[87]....
        /*0674*/ 	.word	0x0000bf70


	//   ....[88]....
        /*0678*/ 	.word	0x0000c010


	//   ....[89]....
        /*067c*/ 	.word	0x0000c030


	//   ....[90]....
        /*0680*/ 	.word	0x0000c0b0


	//   ....[91]....
        /*0684*/ 	.word	0x0000c0d0


	//   ....[92]....
        /*0688*/ 	.word	0x0000c0e0


	//   ....[93]....
        /*068c*/ 	.word	0x0000c4c0


	//   ....[94]....
        /*0690*/ 	.word	0x0000c4f0


	//   ....[95]....
        /*0694*/ 	.word	0x0000c530


	//   ....[96]....
        /*0698*/ 	.word	0x0000c560


	//   ....[97]....
        /*069c*/ 	.word	0x0000c590


	//   ....[98]....
        /*06a0*/ 	.word	0x0000c5c0


	//   ....[99]....
        /*06a4*/ 	.word	0x0000c5f0


	//   ....[100]....
        /*06a8*/ 	.word	0x0000c620


	//   ....[101]....
        /*06ac*/ 	.word	0x0000c7a0


	//   ....[102]....
        /*06b0*/ 	.word	0x0000c7d0


	//   ....[103]....
        /*06b4*/ 	.word	0x0000c800


	//   ....[104]....
        /*06b8*/ 	.word	0x0000c830


	//   ....[105]....
        /*06bc*/ 	.word	0x0000c860


	//   ....[106]....
        /*06c0*/ 	.word	0x0000c890


	//   ....[107]....
        /*06c4*/ 	.word	0x0000c950


	//   ....[108]....
        /*06c8*/ 	.word	0x0000c970


	//   ....[109]....
        /*06cc*/ 	.word	0x0000c9e0


	//   ....[110]....
        /*06d0*/ 	.word	0x0000ce50


	//   ....[111]....
        /*06d4*/ 	.word	0x0000d330


	//   ....[112]....
        /*06d8*/ 	.word	0x0000d420


	//   ....[113]....
        /*06dc*/ 	.word	0x0000d4c0


	//   ....[114]....
        /*06e0*/ 	.word	0x0000d520


	//   ....[115]....
        /*06e4*/ 	.word	0x0000d630


	//   ....[116]....
        /*06e8*/ 	.word	0x0000d6a0


	//   ....[117]....
        /*06ec*/ 	.word	0x0000d7b0


	//   ....[118]....
        /*06f0*/ 	.word	0x0000d820


	//   ....[119]....
        /*06f4*/ 	.word	0x0000d8c0


	//   ....[120]....
        /*06f8*/ 	.word	0x0000d9f0


	//   ....[121]....
        /*06fc*/ 	.word	0x0000da40


	//   ....[122]....
        /*0700*/ 	.word	0x0000dab0


	//   ....[123]....
        /*0704*/ 	.word	0x0000dba0


	//   ....[124]....
        /*0708*/ 	.word	0x0000dc20


	//   ....[125]....
        /*070c*/ 	.word	0x0000dd00


	//   ....[126]....
        /*0710*/ 	.word	0x0000dd80


	//   ....[127]....
        /*0714*/ 	.word	0x0000dde0


	//   ....[128]....
        /*0718*/ 	.word	0x0000dee0


	//   ....[129]....
        /*071c*/ 	.word	0x0000dfe0


	//   ....[130]....
        /*0720*/ 	.word	0x0000e040


	//   ....[131]....
        /*0724*/ 	.word	0x0000e120


	//   ....[132]....
        /*0728*/ 	.word	0x0000e260


	//   ....[133]....
        /*072c*/ 	.word	0x0000e340


	//   ....[134]....
        /*0730*/ 	.word	0x0000e3c0


	//   ....[135]....
        /*0734*/ 	.word	0x0000e4a0


	//   ....[136]....
        /*0738*/ 	.word	0x0000e500


	//   ....[137]....
        /*073c*/ 	.word	0x0000e5d0


	//   ....[138]....
        /*0740*/ 	.word	0x0000e630


	//   ....[139]....
        /*0744*/ 	.word	0x0000e710


	//   ....[140]....
        /*0748*/ 	.word	0x0000e800


	//   ....[141]....
        /*074c*/ 	.word	0x0000e8a0


	//   ....[142]....
        /*0750*/ 	.word	0x0000e900


	//   ....[143]....
        /*0754*/ 	.word	0x0000ea00


	//   ....[144]....
        /*0758*/ 	.word	0x0000ea60


	//   ....[145]....
        /*075c*/ 	.word	0x0000eb60


	//   ....[146]....
        /*0760*/ 	.word	0x0000ebc0


	//   ....[147]....
        /*0764*/ 	.word	0x0000ec90


	//   ....[148]....
        /*0768*/ 	.word	0x0000ede0


	//   ....[149]....
        /*076c*/ 	.word	0x0000ee90


	//   ....[150]....
        /*0770*/ 	.word	0x0000efa0


	//   ....[151]....
        /*0774*/ 	.word	0x0000f080


	//   ....[152]....
        /*0778*/ 	.word	0x0000f0e0


	//   ....[153]....
        /*077c*/ 	.word	0x0000f1d0


	//   ....[154]....
        /*0780*/ 	.word	0x0000f230


	//   ....[155]....
        /*0784*/ 	.word	0x0000f310


	//   ....[156]....
        /*0788*/ 	.word	0x0000f3a0


	//   ....[157]....
        /*078c*/ 	.word	0x0000f440


	//   ....[158]....
        /*0790*/ 	.word	0x0000f560


	//   ....[159]....
        /*0794*/ 	.word	0x0000f5d0


	//   ....[160]....
        /*0798*/ 	.word	0x0000f640


	//   ....[161]....
        /*079c*/ 	.word	0x0000f6b0


	//   ....[162]....
        /*07a0*/ 	.word	0x0000f720


	//   ....[163]....
        /*07a4*/ 	.word	0x0000f7a0


	//   ....[164]....
        /*07a8*/ 	.word	0x0000f830


	//   ....[165]....
        /*07ac*/ 	.word	0x0000f8c0


	//   ....[166]....
        /*07b0*/ 	.word	0x0000f930


	//   ....[167]....
        /*07b4*/ 	.word	0x0000f9a0


	//   ....[168]....
        /*07b8*/ 	.word	0x0000fa10


	//   ....[169]....
        /*07bc*/ 	.word	0x0000fa90


	//   ....[170]....
        /*07c0*/ 	.word	0x0000fb00


	//   ....[171]....
        /*07c4*/ 	.word	0x0000fba0


	//   ....[172]....
        /*07c8*/ 	.word	0x0000fc30


	//   ....[173]....
        /*07cc*/ 	.word	0x0000fd50


	//----- nvinfo : EIATTR_REG_RECONFIG
	.align		4
.L_115:
        /*07d0*/ 	.byte	0x01, 0x54
	.zero		2


	//----- nvinfo : EIATTR_SYSCALL_OFFSETS
	.align		4
        /*07d4*/ 	.byte	0x04, 0x46
        /*07d6*/ 	.short	(.L_117 - .L_116)


	//   ....[0]....
.L_116:
        /*07d8*/ 	.word	0x000014d0


	//   ....[1]....
        /*07dc*/ 	.word	0x00009010


	//   ....[2]....
        /*07e0*/ 	.word	0x00009160


	//   ....[3]....
        /*07e4*/ 	.word	0x00009250


	//   ....[4]....
        /*07e8*/ 	.word	0x0000a100


	//----- nvinfo : EIATTR_MBARRIER_INSTR_OFFSETS
	.align		4
.L_117:
        /*07ec*/ 	.byte	0x04, 0x39
        /*07ee*/ 	.short	(.L_119 - .L_118)


	//   ....[0]....
.L_118:
        /*07f0*/ 	.word	0x00000180
        /*07f4*/ 	.word	0x000000ff
        /*07f8*/ 	.word	0x0002d800
        /*07fc*/ 	.short	0x0100
        /*07fe*/ 	.byte	0x08
	.zero		1


	//   ....[1]....
        /*0800*/ 	.word	0x00000190
        /*0804*/ 	.word	0x000000ff
        /*0808*/ 	.word	0x0002d820
        /*080c*/ 	.short	0x0100
        /*080e*/ 	.byte	0x08
	.zero		1


	//   ....[2]....
        /*0810*/ 	.word	0x00000280
        /*0814*/ 	.word	0x000000ff
        /*0818*/ 	.word	0x0002d830
        /*081c*/ 	.short	0x0100
        /*081e*/ 	.byte	0x08
	.zero		1


	//   ....[3]....
        /*0820*/ 	.word	0x00000290
        /*0824*/ 	.word	0x000000ff
        /*0828*/ 	.word	0x0002d840
        /*082c*/ 	.short	0x0100
        /*082e*/ 	.byte	0x08
	.zero		1


	//   ....[4]....
        /*0830*/ 	.word	0x000002a0
        /*0834*/ 	.word	0x000000ff
        /*0838*/ 	.word	0x0002d838
        /*083c*/ 	.short	0x0100
        /*083e*/ 	.byte	0x08
	.zero		1


	//   ....[5]....
        /*0840*/ 	.word	0x000002b0
        /*0844*/ 	.word	0x000000ff
        /*0848*/ 	.word	0x0002d848
        /*084c*/ 	.short	0x0100
        /*084e*/ 	.byte	0x08
	.zero		1


	//   ....[6]....
        /*0850*/ 	.word	0x000003e0
        /*0854*/ 	.word	0x000000ff
        /*0858*/ 	.word	0x0002d850
        /*085c*/ 	.short	0x0100
        /*085e*/ 	.byte	0x08
	.zero		1


	//   ....[7]....
        /*0860*/ 	.word	0x000003f0
        /*0864*/ 	.word	0x000000ff
        /*0868*/ 	.word	0x0002d860
        /*086c*/ 	.short	0x0100
        /*086e*/ 	.byte	0x08
	.zero		1


	//   ....[8]....
        /*0870*/ 	.word	0x00000400
        /*0874*/ 	.word	0x000000ff
        /*0878*/ 	.word	0x0002d858
        /*087c*/ 	.short	0x0100
        /*087e*/ 	.byte	0x08
	.zero		1


	//   ....[9]....
        /*0880*/ 	.word	0x00000410
        /*0884*/ 	.word	0x000000ff
        /*0888*/ 	.word	0x0002d868
        /*088c*/ 	.short	0x0100
        /*088e*/ 	.byte	0x08
	.zero		1


	//   ....[10]....
        /*0890*/ 	.word	0x00000500
        /*0894*/ 	.word	0x000000ff
        /*0898*/ 	.word	0x0002d870
        /*089c*/ 	.short	0x0100
        /*089e*/ 	.byte	0x06
	.zero		1


	//   ....[11]....
        /*08a0*/ 	.word	0x00000510
        /*08a4*/ 	.word	0x000000ff
        /*08a8*/ 	.word	0x0002d880
        /*08ac*/ 	.short	0x0100
        /*08ae*/ 	.byte	0x06
	.zero		1


	//   ....[12]....
        /*08b0*/ 	.word	0x00000520
        /*08b4*/ 	.word	0x000000ff
        /*08b8*/ 	.word	0x0002d878
        /*08bc*/ 	.short	0x0100
        /*08be*/ 	.byte	0x06
	.zero		1


	//   ....[13]....
        /*08c0*/ 	.word	0x00000530
        /*08c4*/ 	.word	0x000000ff
        /*08c8*/ 	.word	0x0002d888
        /*08cc*/ 	.short	0x0100
        /*08ce*/ 	.byte	0x06
	.zero		1


	//   ....[14]....
        /*08d0*/ 	.word	0x00000660
        /*08d4*/ 	.word	0x000000ff
        /*08d8*/ 	.word	0x0002d890
        /*08dc*/ 	.short	0x0100
        /*08de*/ 	.byte	0x08
	.zero		1


	//   ....[15]....
        /*08e0*/ 	.word	0x00000670
        /*08e4*/ 	.word	0x000000ff
        /*08e8*/ 	.word	0x0002d8a0
        /*08ec*/ 	.short	0x0100
        /*08ee*/ 	.byte	0x08
	.zero		1


	//   ....[16]....
        /*08f0*/ 	.word	0x00000680
        /*08f4*/ 	.word	0x000000ff
        /*08f8*/ 	.word	0x0002d898
        /*08fc*/ 	.short	0x0100
        /*08fe*/ 	.byte	0x08
	.zero		1


	//   ....[17]....
        /*0900*/ 	.word	0x00000690
        /*0904*/ 	.word	0x000000ff
        /*0908*/ 	.word	0x0002d8a8
        /*090c*/ 	.short	0x0100
        /*090e*/ 	.byte	0x08
	.zero		1


	//   ....[18]....
        /*0910*/ 	.word	0x000007c0
        /*0914*/ 	.word	0x000000ff
        /*0918*/ 	.word	0x0002d8b0
        /*091c*/ 	.short	0x0100
        /*091e*/ 	.byte	0x08
	.zero		1


	//   ....[19]....
        /*0920*/ 	.word	0x000007d0
        /*0924*/ 	.word	0x000000ff
        /*0928*/ 	.word	0x0002d8c0
        /*092c*/ 	.short	0x0100
        /*092e*/ 	.byte	0x08
	.zero		1


	//   ....[20]....
        /*0930*/ 	.word	0x000007e0
        /*0934*/ 	.word	0x000000ff
        /*0938*/ 	.word	0x0002d8b8
        /*093c*/ 	.short	0x0100
        /*093e*/ 	.byte	0x08
	.zero		1


	//   ....[21]....
        /*0940*/ 	.word	0x000007f0
        /*0944*/ 	.word	0x000000ff
        /*0948*/ 	.word	0x0002d8c8
        /*094c*/ 	.short	0x0100
        /*094e*/ 	.byte	0x08
	.zero		1


	//   ....[22]....
        /*0950*/ 	.word	0x00001530
        /*0954*/ 	.word	0x000000ff
        /*0958*/ 	.word	0x0002d800
        /*095c*/ 	.short	0x010a
        /*095e*/ 	.byte	0x28
	.zero		1


	//   ....[23]....
        /*0960*/ 	.word	0x000015a0
        /*0964*/ 	.word	0x00000004
        /*0968*/ 	.word	0x0002d830
        /*096c*/ 	.short	0x010a
        /*096e*/ 	.byte	0x3f
	.zero		1


	//   ....[24]....
        /*0970*/ 	.word	0x000015f0
        /*0974*/ 	.word	0x00000004
        /*0978*/ 	.word	0x0002d830
        /*097c*/ 	.short	0x010a
        /*097e*/ 	.byte	0x3f
	.zero		1


	//   ....[25]....
        /*0980*/ 	.word	0x00002560
        /*0984*/ 	.word	0x000000ff
        /*0988*/ 	.word	0x00000000
        /*098c*/ 	.short	0x0101
        /*098e*/ 	.byte	0x06
	.zero		1


	//   ....[26]....
        /*0990*/ 	.word	0x000039a0
        /*0994*/ 	.word	0x000000ff
        /*0998*/ 	.word	0x0002d830
        /*099c*/ 	.short	0x010a
        /*099e*/ 	.byte	0x07
	.zero		1


	//   ....[27]....
        /*09a0*/ 	.word	0x000039e0
        /*09a4*/ 	.word	0x000000ff
        /*09a8*/ 	.word	0x0002d830
        /*09ac*/ 	.short	0x010a
        /*09ae*/ 	.byte	0x07
	.zero		1


	//   ....[28]....
        /*09b0*/ 	.word	0x00003cc0
        /*09b4*/ 	.word	0x000000ff
        /*09b8*/ 	.word	0x0002d850
        /*09bc*/ 	.short	0x010a
        /*09be*/ 	.byte	0x07
	.zero		1


	//   ....[29]....
        /*09c0*/ 	.word	0x00003d00
        /*09c4*/ 	.word	0x000000ff
        /*09c8*/ 	.word	0x0002d850
        /*09cc*/ 	.short	0x010a
        /*09ce*/ 	.byte	0x07
	.zero		1


	//   ....[30]....
        /*09d0*/ 	.word	0x00004230
        /*09d4*/ 	.word	0x000000ff
        /*09d8*/ 	.word	0x00000000
        /*09dc*/ 	.short	0x0101
        /*09de*/ 	.byte	0x07
	.zero		1


	//   ....[31]....
        /*09e0*/ 	.word	0x00005410
        /*09e4*/ 	.word	0x000000ff
        /*09e8*/ 	.word	0x00000000
        /*09ec*/ 	.short	0x0101
        /*09ee*/ 	.byte	0x06
	.zero		1


	//   ....[32]....
        /*09f0*/ 	.word	0x000059e0
        /*09f4*/ 	.word	0x000000ff
        /*09f8*/ 	.word	0x0002d850
        /*09fc*/ 	.short	0x010a
        /*09fe*/ 	.byte	0x04
	.zero		1


	//   ....[33]....
        /*0a00*/ 	.word	0x00005a20
        /*0a04*/ 	.word	0x000000ff
        /*0a08*/ 	.word	0x0002d850
        /*0a0c*/ 	.short	0x010a
        /*0a0e*/ 	.byte	0x04
	.zero		1


	//   ....[34]....
        /*0a10*/ 	.word	0x00006090
        /*0a14*/ 	.word	0x000000ff
        /*0a18*/ 	.word	0x00000000
        /*0a1c*/ 	.short	0x0101
        /*0a1e*/ 	.byte	0x04
	.zero		1


	//   ....[35]....
        /*0a20*/ 	.word	0x00007240
        /*0a24*/ 	.word	0x000000ff
        /*0a28*/ 	.word	0x00000000
        /*0a2c*/ 	.short	0x0101
        /*0a2e*/ 	.byte	0x04
	.zero		1


	//   ....[36]....
        /*0a30*/ 	.word	0x00009850
        /*0a34*/ 	.word	0x00000002
        /*0a38*/ 	.word	0x0002d840
        /*0a3c*/ 	.short	0x010a
        /*0a3e*/ 	.byte	0x3f
	.zero		1


	//   ....[37]....
        /*0a40*/ 	.word	0x00009e00
        /*0a44*/ 	.word	0x00000002
        /*0a48*/ 	.word	0x0002d830
        /*0a4c*/ 	.short	0x0107
        /*0a4e*/ 	.byte	0x3f
	.zero		1


	//   ....[38]....
        /*0a50*/ 	.word	0x00009ed0
        /*0a54*/ 	.word	0x00000002
        /*0a58*/ 	.word	0x0002d830
        /*0a5c*/ 	.short	0x0101
        /*0a5e*/ 	.byte	0x3f
	.zero		1


	//   ....[39]....
        /*0a60*/ 	.word	0x0000aa90
        /*0a64*/ 	.word	0x00000017
        /*0a68*/ 	.word	0x0002d800
        /*0a6c*/ 	.short	0x0107
        /*0a6e*/ 	.byte	0x3f
	.zero		1


	//   ....[40]....
        /*0a70*/ 	.word	0x0000ab80
        /*0a74*/ 	.word	0x00000017
        /*0a78*/ 	.word	0x0002d800
        /*0a7c*/ 	.short	0x0101
        /*0a7e*/ 	.byte	0x3f
	.zero		1


	//   ....[41]....
        /*0a80*/ 	.word	0x0000aba0
        /*0a84*/ 	.word	0x00000017
        /*0a88*/ 	.word	0x0002d820
        /*0a8c*/ 	.short	0x010a
        /*0a8e*/ 	.byte	0x3f
	.zero		1


	//   ....[42]....
        /*0a90*/ 	.word	0x0000afc0
        /*0a94*/ 	.word	0x00000005
        /*0a98*/ 	.word	0x0002d840
        /*0a9c*/ 	.short	0x010a
        /*0a9e*/ 	.byte	0x3f
	.zero		1


	//   ....[43]....
        /*0aa0*/ 	.word	0x0000b450
        /*0aa4*/ 	.word	0x00000005
        /*0aa8*/ 	.word	0x0002d830
        /*0aac*/ 	.short	0x0107
        /*0aae*/ 	.byte	0x3f
	.zero		1


	//   ....[44]....
        /*0ab0*/ 	.word	0x0000b510
        /*0ab4*/ 	.word	0x00000005
        /*0ab8*/ 	.word	0x0002d830
        /*0abc*/ 	.short	0x0101
        /*0abe*/ 	.byte	0x3f
	.zero		1


	//   ....[45]....
        /*0ac0*/ 	.word	0x0000b570
        /*0ac4*/ 	.word	0x00000005
        /*0ac8*/ 	.word	0x0002d860
        /*0acc*/ 	.short	0x010a
        /*0ace*/ 	.byte	0x3f
	.zero		1


	//   ....[46]....
        /*0ad0*/ 	.word	0x0000ba90
        /*0ad4*/ 	.word	0x00000005
        /*0ad8*/ 	.word	0x0002d850
        /*0adc*/ 	.short	0x0107
        /*0ade*/ 	.byte	0x3f
	.zero		1


	//   ....[47]....
        /*0ae0*/ 	.word	0x0000bb90
        /*0ae4*/ 	.word	0x00000005
        /*0ae8*/ 	.word	0x0002d850
        /*0aec*/ 	.short	0x0101
        /*0aee*/ 	.byte	0x3f
	.zero		1


	//   ....[48]....
        /*0af0*/ 	.word	0x0000bd90
        /*0af4*/ 	.word	0x00000000
        /*0af8*/ 	.word	0x0002d860
        /*0afc*/ 	.short	0x010a
        /*0afe*/ 	.byte	0x3f
	.zero		1


	//   ....[49]....
        /*0b00*/ 	.word	0x0000c210
        /*0b04*/ 	.word	0x00000000
        /*0b08*/ 	.word	0x0002d850
        /*0b0c*/ 	.short	0x0107
        /*0b0e*/ 	.byte	0x3f
	.zero		1


	//   ....[50]....
        /*0b10*/ 	.word	0x0000c2e0
        /*0b14*/ 	.word	0x00000000
        /*0b18*/ 	.word	0x0002d850
        /*0b1c*/ 	.short	0x0101
        /*0b1e*/ 	.byte	0x3f
	.zero		1


	//   ....[51]....
        /*0b20*/ 	.word	0x0000cdd0
        /*0b24*/ 	.word	0x00000005
        /*0b28*/ 	.word	0x0002d820
        /*0b2c*/ 	.short	0x010a
        /*0b2e*/ 	.byte	0x3f
	.zero		1


	//   ....[52]....
        /*0b30*/ 	.word	0x0000cf50
        /*0b34*/ 	.word	0x00000003
        /*0b38*/ 	.word	0x0002d840
        /*0b3c*/ 	.short	0x010a
        /*0b3e*/ 	.byte	0x3f
	.zero		1


	//   ....[53]....
        /*0b40*/ 	.word	0x0000cff0
        /*0b44*/ 	.word	0x00000005
        /*0b48*/ 	.word	0x0002d840
        /*0b4c*/ 	.short	0x010a
        /*0b4e*/ 	.byte	0x3f
	.zero		1


	//   ....[54]....
        /*0b50*/ 	.word	0x0000d030
        /*0b54*/ 	.word	0x00000003
        /*0b58*/ 	.word	0x0002d860
        /*0b5c*/ 	.short	0x010a
        /*0b5e*/ 	.byte	0x3f
	.zero		1


	//   ....[55]....
        /*0b60*/ 	.word	0x0000d070
        /*0b64*/ 	.word	0x00000005
        /*0b68*/ 	.word	0x0002d860
        /*0b6c*/ 	.short	0x010a
        /*0b6e*/ 	.byte	0x3f
	.zero		1


	//   ....[56]....
        /*0b70*/ 	.word	0x0000d0e0
        /*0b74*/ 	.word	0x00000003
        /*0b78*/ 	.word	0x0002d800
        /*0b7c*/ 	.short	0x010a
        /*0b7e*/ 	.byte	0x3f
	.zero		1


	//   ....[57]....
        /*0b80*/ 	.word	0x0000d130
        /*0b84*/ 	.word	0x00000004
        /*0b88*/ 	.word	0x0002d830
        /*0b8c*/ 	.short	0x010a
        /*0b8e*/ 	.byte	0x3f
	.zero		1


	//   ....[58]....
        /*0b90*/ 	.word	0x0000d190
        /*0b94*/ 	.word	0x00000003
        /*0b98*/ 	.word	0x0002d830
        /*0b9c*/ 	.short	0x010a
        /*0b9e*/ 	.byte	0x3f
	.zero		1


	//   ....[59]....
        /*0ba0*/ 	.word	0x0000d1f0
        /*0ba4*/ 	.word	0x00000003
        /*0ba8*/ 	.word	0x0002d850
        /*0bac*/ 	.short	0x010a
        /*0bae*/ 	.byte	0x3f
	.zero		1


	//   ....[60]....
        /*0bb0*/ 	.word	0x0000d250
        /*0bb4*/ 	.word	0x00000009
        /*0bb8*/ 	.word	0x0002d850
        /*0bbc*/ 	.short	0x010a
        /*0bbe*/ 	.byte	0x3f
	.zero		1


	//   ....[61]....
        /*0bc0*/ 	.word	0x0000d370
        /*0bc4*/ 	.word	0x00000002
        /*0bc8*/ 	.word	0x0002d840
        /*0bcc*/ 	.short	0x010a
        /*0bce*/ 	.byte	0x3f
	.zero		1


	//   ....[62]....
        /*0bd0*/ 	.word	0x0000e160
        /*0bd4*/ 	.word	0x00000017
        /*0bd8*/ 	.word	0x0002d820
        /*0bdc*/ 	.short	0x010a
        /*0bde*/ 	.byte	0x3f
	.zero		1


	//   ....[63]....
        /*0be0*/ 	.word	0x0000e1b0
        /*0be4*/ 	.word	0x00000005
        /*0be8*/ 	.word	0x0002d840
        /*0bec*/ 	.short	0x010a
        /*0bee*/ 	.byte	0x3f
	.zero		1


	//   ....[64]....
        /*0bf0*/ 	.word	0x0000e750
        /*0bf4*/ 	.word	0x00000005
        /*0bf8*/ 	.word	0x0002d860
        /*0bfc*/ 	.short	0x010a
        /*0bfe*/ 	.byte	0x3f
	.zero		1


	//   ....[65]....
        /*0c00*/ 	.word	0x0000ed30
        /*0c04*/ 	.word	0x00000000
        /*0c08*/ 	.word	0x0002d860
        /*0c0c*/ 	.short	0x010a
        /*0c0e*/ 	.byte	0x3f
	.zero		1


	//   ....[66]....
        /*0c10*/ 	.word	0x0000fc70
        /*0c14*/ 	.word	0x00000005
        /*0c18*/ 	.word	0x0002d820
        /*0c1c*/ 	.short	0x010a
        /*0c1e*/ 	.byte	0x3f
	.zero		1


	//   ....[67]....
        /*0c20*/ 	.word	0x0000fe10
        /*0c24*/ 	.word	0x00000003
        /*0c28*/ 	.word	0x0002d840
        /*0c2c*/ 	.short	0x010a
        /*0c2e*/ 	.byte	0x3f
	.zero		1


	//   ....[68]....
        /*0c30*/ 	.word	0x0000fe60
        /*0c34*/ 	.word	0x00000005
        /*0c38*/ 	.word	0x0002d840
        /*0c3c*/ 	.short	0x010a
        /*0c3e*/ 	.byte	0x3f
	.zero		1


	//   ....[69]....
        /*0c40*/ 	.word	0x0000feb0
        /*0c44*/ 	.word	0x00000003
        /*0c48*/ 	.word	0x0002d860
        /*0c4c*/ 	.short	0x010a
        /*0c4e*/ 	.byte	0x3f
	.zero		1


	//----- nvinfo : EIATTR_NUM_MBARRIERS
	.align		4
.L_119:
        /*0c50*/ 	.byte	0x03, 0x38
        /*0c52*/ 	.short	0x0016


	//----- nvinfo : EIATTR_EXIT_INSTR_OFFSETS
	.align		4
        /*0c54*/ 	.byte	0x04, 0x1c
        /*0c56*/ 	.short	(.L_121 - .L_120)


	//   ....[0]....
.L_120:
        /*0c58*/ 	.word	0x000009a0


	//   ....[1]....
        /*0c5c*/ 	.word	0x00007dd0


	//   ....[2]....
        /*0c60*/ 	.word	0x0000d0c0


	//----- nvinfo : EIATTR_MAX_THREADS
	.align		4
.L_121:
        /*0c64*/ 	.byte	0x04, 0x05
        /*0c66*/ 	.short	(.L_123 - .L_122)
.L_122:
        /*0c68*/ 	.word	0x00000200
        /*0c6c*/ 	.word	0x00000001
        /*0c70*/ 	.word	0x00000001


	//----- nvinfo : EIATTR_CRS_STACK_SIZE
	.align		4
.L_123:
        /*0c74*/ 	.byte	0x04, 0x1e
        /*0c76*/ 	.short	(.L_125 - .L_124)
.L_124:
        /*0c78*/ 	.word	0x00000000


	//----- nvinfo : EIATTR_CBANK_PARAM_SIZE
	.align		4
.L_125:
        /*0c7c*/ 	.byte	0x03, 0x19
        /*0c7e*/ 	.short	0x0af0


	//----- nvinfo : EIATTR_PARAM_CBANK
	.align		4
        /*0c80*/ 	.byte	0x04, 0x0a
        /*0c82*/ 	.short	(.L_127 - .L_126)
	.align		4
.L_126:
        /*0c84*/ 	.word	index@(.nv.constant0._ZN7cutlass13device_kernelIN5flash11enable_sm90INS1_16FlashAttnFwdSm90INS1_25CollectiveMainloopFwdSm90ILi2EN4cute5tupleIJNS5_1CILi1EEES8_S8_EEENS6_IJNS7_ILi192EEENS7_ILi128EEENS7_ILi96EEEEEELi96ENS_10bfloat16_tEfNS_4arch4Sm90ELb0ELb0ELb0ELb1ELb1ELb0ELb0ELb0ELb1ELb1ELb0ELb0EEENS1_21CollectiveEpilogueFwdINS6_IJSA_SC_SB_EEES9_SE_SG_Li384ELb1ELb1ELb0ELb0EEENS1_36VarlenDynamicPersistentTileSchedulerILi192ELi128ELi384ELi128ELb0ELb1ELb1ELb0ELb1ELb1EEEEEEEEEvNT_6ParamsE)
        /*0c88*/ 	.short	0x0210
        /*0c8a*/ 	.short	0x0af0


	//----- nvinfo : EIATTR_SW_WAR
	.align		4
.L_127:
        /*0c8c*/ 	.byte	0x04, 0x36
        /*0c8e*/ 	.short	(.L_129 - .L_128)
.L_128:
        /*0c90*/ 	.word	0x00000008
.L_129:


//--------------------- .nv.info._ZN7cutlass13device_kernelIN5flash11enable_sm90INS1_16FlashAttnFwdSm90INS1_25CollectiveMainloopFwdSm90ILi2EN4cute5tupleIJNS5_1CILi1EEES8_S8_EEENS6_IJNS7_ILi192EEENS7_ILi128EEENS7_ILi96EEEEEELi96ENS_10bfloat16_tEfNS_4arch4Sm90ELb0ELb0ELb0ELb1ELb1ELb1ELb0ELb0ELb1ELb1ELb0ELb0EEENS1_21CollectiveEpilogueFwdINS6_IJSA_SC_SB_EEES9_SE_SG_Li384ELb1ELb1ELb0ELb0EEENS1_36VarlenDynamicPersistentTileSchedulerILi192ELi128ELi384ELi128ELb0ELb1ELb1ELb0ELb1ELb1EEEEEEEEEvNT_6ParamsE --------------------------
	.section	.nv.info._ZN7cutlass13device_kernelIN5flash11enable_sm90INS1_16FlashAttnFwdSm90INS1_25CollectiveMainloopFwdSm90ILi2EN4cute5tupleIJNS5_1CILi1EEES8_S8_EEENS6_IJNS7_ILi192EEENS7_ILi128EEENS7_ILi96EEEEEELi96ENS_10bfloat16_tEfNS_4arch4Sm90ELb0ELb0ELb0ELb1ELb1ELb1ELb0ELb0ELb1ELb1ELb0ELb0EEENS1_21CollectiveEpilogueFwdINS6_IJSA_SC_SB_EEES9_SE_SG_Li384ELb1ELb1ELb0ELb0EEENS1_36VarlenDynamicPersistentTileSchedulerILi192ELi128ELi384ELi128ELb0ELb1ELb1ELb0ELb1ELb1EEEEEEEEEvNT_6ParamsE,"",@"SHT_CUDA_INFO"
	.sectionflags	@""
	.align	4


	//----- nvinfo : EIATTR_CUDA_API_VERSION
	.align		4
        /*0000*/ 	.byte	0x04, 0x37
        /*0002*/ 	.short	(.L_131 - .L_130)
.L_130:
        /*0004*/ 	.word	0x00000082


	//----- nvinfo : EIATTR_KPARAM_INFO
	.align		4
.L_131:
        /*0008*/ 	.byte	0x04, 0x17
        /*000a*/ 	.short	(.L_133 - .L_132)
.L_132:
        /*000c*/ 	.word	0x00000000
        /*0010*/ 	.short	0x0000
        /*0012*/ 	.short	0x0070
        /*0014*/ 	.byte	0x00, 0xf0, 0x01, 0x2a


	//----- nvinfo : EIATTR_SPARSE_MMA_MASK
	.align		4
.L_133:
        /*0018*/ 	.byte	0x03, 0x50
        /*001a*/ 	.short	0x0000


	//----- nvinfo : EIATTR_MAXREG_COUNT
	.align		4
        /*001c*/ 	.byte	0x03, 0x1b
        /*001e*/ 	.short	0x0080


	//----- nvinfo : EIATTR_NUM_BARRIERS
	.align		4
        /*0020*/ 	.byte	0x02, 0x4c
        /*0022*/ 	.byte	0x10
	.zero		1


	//----- nvinfo : EIATTR_EXTERNS
	.align		4
        /*0024*/ 	.byte	0x04, 0x0f
        /*0026*/ 	.short	(.L_135 - .L_134)


	//   ....[0]....
	.align		4
.L_134:
        /*0028*/ 	.word	index@(__assertfail)


	//----- nvinfo : EIATTR_ANNOTATIONS
	.align		4
.L_135:
        /*002c*/ 	.byte	0x04, 0x55
        /*002e*/ 	.short	(.L_137 - .L_136)


	//   ....[0]....
.L_136:
        /* <DEDUP_REMOVED lines=89> */


	//----- nvinfo : EIATTR_MERCURY_ISA_VERSION
	.align		4
.L_137:
        /*05a8*/ 	.byte	0x03, 0x5f
        /*05aa*/ 	.short	0x0101


	//----- nvinfo : EIATTR_UNUSED_LOAD_BYTE_OFFSET
	.align		4
        /*05ac*/ 	.byte	0x04, 0x44
        /*05ae*/ 	.short	(.L_139 - .L_138)


	//   ....[0]....
.L_138:
        /*05b0*/ 	.word	0x00000a90
        /*05b4*/ 	.word	0x0000fff0


	//   ....[1]....
        /*05b8*/ 	.word	0x00010950
        /*05bc*/ 	.word	0x0000fff0


	//----- nvinfo : EIATTR_INT_WARP_WIDE_INSTR_OFFSETS
	.align		4
.L_139:
        /*05c0*/ 	.byte	0x04, 0x31
        /*05c2*/ 	.short	(.L_141 - .L_140)


	//   ....[0]....
.L_140:
        /*05c4*/ 	.word	0x00000130


	//   ....[1]....
        /*05c8*/ 	.word	0x00000170


	//   ....[2]....
        /*05cc*/ 	.word	0x000001e0


	//   ....[3]....
        /*05d0*/ 	.word	0x00014d60


	//   ....[4]....
        /*05d4*/ 	.word	0x00014df0


	//   ....[5]....
        /*05d8*/ 	.word	0x00017b50


	//   ....[6]....
        /*05dc*/ 	.word	0x00017be0


	//----- nvinfo : EIATTR_COOP_GROUP_MASK_REGIDS
	.align		4
.L_141:
        /*05e0*/ 	.byte	0x04, 0x29
        /*05e2*/ 	.short	(.L_143 - .L_142)


	//   ....[0]....
.L_142:
        /*05e4*/ 	.word	0xffffffff


	//   ....[1]....
        /*05e8*/ 	.word	0xffffffff


	//   ....[2]....
        /*05ec*/ 	.word	0xffffffff


	//   ....[3]....
        /*05f0*/ 	.word	0xffffffff


	//   ....[4]....
        /*05f4*/ 	.word	0xffffffff


	//   ....[5]....
        /*05f8*/ 	.word	0xffffffff


	//   ....[6]....
        /*05fc*/ 	.word	0xffffffff


	//   ....[7]....
        /*0600*/ 	.word	0xffffffff


	//   ....[8]....
        /*0604*/ 	.word	0xffffffff


	//   ....[9]....
        /*0608*/ 	.word	0xffffffff


	//   ....[10]....
        /*060c*/ 	.word	0xffffffff


	//   ....[11]....
        /*0610*/ 	.word	0xffffffff


	//   ....[12]....
        /*0614*/ 	.word	0xffffffff


	//   ....[13]....
        /*0618*/ 	.word	0xffffffff


	//   ....[14]....
        /*061c*/ 	.word	0xffffffff


	//   ....[15]....
        /*0620*/ 	.word	0xffffffff


	//   ....[16]....
        /*0624*/ 	.word	0xffffffff


	//   ....[17]....
        /*0628*/ 	.word	0xffffffff


	//   ....[18]....
        /*062c*/ 	.word	0xffffffff


	//   ....[19]....
        /*0630*/ 	.word	0xffffffff


	//   ....[20]....
        /*0634*/ 	.word	0xffffffff


	//   ....[21]....
        /*0638*/ 	.word	0xffffffff


	//   ....[22]....
        /*063c*/ 	.word	0xffffffff


	//   ....[23]....
        /*0640*/ 	.word	0xffffffff


	//   ....[24]....
        /*0644*/ 	.word	0xffffffff


	//   ....[25]....
        /*0648*/ 	.word	0xffffffff


	//   ....[26]....
        /*064c*/ 	.word	0xffffffff


	//   ....[27]....
        /*0650*/ 	.word	0xffffffff


	//   ....[28]....
        /*0654*/ 	.word	0xffffffff


	//   ....[29]....
        /*0658*/ 	.word	0xffffffff


	//   ....[30]....
        /*065c*/ 	.word	0xffffffff


	//   ....[31]....
        /*0660*/ 	.word	0xffffffff


	//   ....[32]....
        /*0664*/ 	.word	0xffffffff


	//   ....[33]....
        /*0668*/ 	.word	0xffffffff


	//   ....[34]....
        /*066c*/ 	.word	0xffffffff


	//   ....[35]....
        /*0670*/ 	.word	0xffffffff


	//   ....[36]....
        /*0674*/ 	.word	0xffffffff


	//   ....[37]....
        /*0678*/ 	.word	0xffffffff


	//   ....[38]....
        /*067c*/ 	.word	0xffffffff


	//   ....[39]....
        /*0680*/ 	.word	0xffffffff


	//   ....[40]....
        /*0684*/ 	.word	0xffffffff


	//   ....[41]....
        /*0688*/ 	.word	0xffffffff


	//   ....[42]....
        /*068c*/ 	.word	0xffffffff


	//   ....[43]....
        /*0690*/ 	.word	0xffffffff


	//   ....[44]....
        /*0694*/ 	.word	0xffffffff


	//   ....[45]....
        /*0698*/ 	.word	0xffffffff


	//   ....[46]....
        /*069c*/ 	.word	0xffffffff


	//   ....[47]....
        /*06a0*/ 	.word	0xffffffff


	//   ....[48]....
        /*06a4*/ 	.word	0xffffffff


	//   ....[49]....
        /*06a8*/ 	.word	0xffffffff


	//   ....[50]....
        /*06ac*/ 	.word	0xffffffff


	//   ....[51]....
        /*06b0*/ 	.word	0xffffffff


	//   ....[52]....
        /*06b4*/ 	.word	0xffffffff


	//   ....[53]....
        /*06b8*/ 	.word	0xffffffff


	//   ....[54]....
        /*06bc*/ 	.word	0xffffffff


	//   ....[55]....
        /*06c0*/ 	.word	0xffffffff


	//   ....[56]....
        /*06c4*/ 	.word	0xffffffff


	//   ....[57]....
        /*06c8*/ 	.word	0xffffffff


	//   ....[58]....
        /*06cc*/ 	.word	0xffffffff


	//   ....[59]....
        /*06d0*/ 	.word	0xffffffff


	//   ....[60]....
        /*06d4*/ 	.word	0xffffffff


	//   ....[61]....
        /*06d8*/ 	.word	0xffffffff


	//   ....[62]....
        /*06dc*/ 	.word	0xffffffff


	//   ....[63]....
        /*06e0*/ 	.word	0xffffffff


	//   ....[64]....
        /*06e4*/ 	.word	0xffffffff


	//   ....[65]....
        /*06e8*/ 	.word	0xffffffff


	//   ....[66]....
        /*06ec*/ 	.word	0xffffffff


	//   ....[67]....
        /*06f0*/ 	.word	0xffffffff


	//   ....[68]....
        /*06f4*/ 	.word	0xffffffff


	//   ....[69]....
        /*06f8*/ 	.word	0xffffffff


	//   ....[70]....
        /*06fc*/ 	.word	0xffffffff


	//   ....[71]....
        /*0700*/ 	.word	0xffffffff


	//   ....[72]....
        /*0704*/ 	.word	0xffffffff


	//   ....[73]....
        /*0708*/ 	.word	0xffffffff


	//   ....[74]....
        /*070c*/ 	.word	0xffffffff


	//   ....[75]....
        /*0710*/ 	.word	0xffffffff


	//   ....[76]....
        /*0714*/ 	.word	0xffffffff


	//   ....[77]....
        /*0718*/ 	.word	0xffffffff


	//   ....[78]....
        /*071c*/ 	.word	0xffffffff


	//   ....[79]....
        /*0720*/ 	.word	0xffffffff


	//   ....[80]....
        /*0724*/ 	.word	0xffffffff


	//   ....[81]....
        /*0728*/ 	.word	0xffffffff


	//   ....[82]....
        /*072c*/ 	.word	0xffffffff


	//   ....[83]....
        /*0730*/ 	.word	0xffffffff


	//   ....[84]....
        /*0734*/ 	.word	0xffffffff


	//   ....[85]....
        /*0738*/ 	.word	0xffffffff


	//   ....[86]....
        /*073c*/ 	.word	0xffffffff


	//   ....[87]....
        /*0740*/ 	.word	0xffffffff


	//   ....[88]....
        /*0744*/ 	.word	0xffffffff


	//   ....[89]....
        /*0748*/ 	.word	0xffffffff


	//   ....[90]....
        /*074c*/ 	.word	0xffffffff


	//   ....[91]....
        /*0750*/ 	.word	0xffffffff


	//   ....[92]....
        /*0754*/ 	.word	0xffffffff


	//   ....[93]....
        /*0758*/ 	.word	0xffffffff


	//   ....[94]....
        /*075c*/ 	.word	0xffffffff


	//   ....[95]....
        /*0760*/ 	.word	0xffffffff


	//   ....[96]....
        /*0764*/ 	.word	0xffffffff


	//   ....[97]....
        /*0768*/ 	.word	0xffffffff


	//   ....[98]....
        /*076c*/ 	.word	0xffffffff


	//   ....[99]....
        /*0770*/ 	.word	0xffffffff


	//   ....[100]....
        /*0774*/ 	.word	0xffffffff


	//   ....[101]....
        /*0778*/ 	.word	0xffffffff


	//   ....[102]....
        /*077c*/ 	.word	0xffffffff


	//   ....[103]....
        /*0780*/ 	.word	0xffffffff


	//   ....[104]....
        /*0784*/ 	.word	0xffffffff


	//   ....[105]....
        /*0788*/ 	.word	0xffffffff


	//   ....[106]....
        /*078c*/ 	.word	0xffffffff


	//   ....[107]....
        /*0790*/ 	.word	0xffffffff


	//   ....[108]....
        /*0794*/ 	.word	0xffffffff


	//   ....[109]....
        /*0798*/ 	.word	0xffffffff


	//   ....[110]....
        /*079c*/ 	.word	0xffffffff


	//   ....[111]....
        /*07a0*/ 	.word	0xffffffff


	//   ....[112]....
        /*07a4*/ 	.word	0xffffffff


	//   ....[113]....
        /*07a8*/ 	.word	0xffffffff


	//   ....[114]....
        /*07ac*/ 	.word	0xffffffff


	//   ....[115]....
        /*07b0*/ 	.word	0xffffffff


	//   ....[116]....
        /*07b4*/ 	.word	0xffffffff


	//   ....[117]....
        /*07b8*/ 	.word	0xffffffff


	//   ....[118]....
        /*07bc*/ 	.word	0xffffffff


	//   ....[119]....
        /*07c0*/ 	.word	0xffffffff


	//   ....[120]....
        /*07c4*/ 	.word	0xffffffff


	//   ....[121]....
        /*07c8*/ 	.word	0xffffffff


	//   ....[122]....
        /*07cc*/ 	.word	0xffffffff


	//   ....[123]....
        /*07d0*/ 	.word	0xffffffff


	//   ....[124]....
        /*07d4*/ 	.word	0xffffffff


	//   ....[125]....
        /*07d8*/ 	.word	0xffffffff


	//   ....[126]....
        /*07dc*/ 	.word	0xffffffff


	//   ....[127]....
        /*07e0*/ 	.word	0xffffffff


	//   ....[128]....
        /*07e4*/ 	.word	0xffffffff


	//   ....[129]....
        /*07e8*/ 	.word	0x0500000f


	//   ....[130]....
        /*07ec*/ 	.word	0x0500000f


	//   ....[131]....
        /*07f0*/ 	.word	0x0500000f


	//   ....[132]....
        /*07f4*/ 	.word	0x0500000f


	//   ....[133]....
        /*07f8*/ 	.word	0x0500000f


	//   ....[134]....
        /*07fc*/ 	.word	0x0500000f


	//   ....[135]....
        /*0800*/ 	.word	0x0500000f


	//   ....[136]....
        /*0804*/ 	.word	0x0500000f


	//   ....[137]....
        /*0808*/ 	.word	0x0500000f


	//   ....[138]....
        /*080c*/ 	.word	0x0500000f


	//   ....[139]....
        /*0810*/ 	.word	0x0500000f


	//   ....[140]....
        /*0814*/ 	.word	0x0500000f


	//   ....[141]....
        /*0818*/ 	.word	0x0500000f


	//   ....[142]....
        /*081c*/ 	.word	0x0500000f


	//   ....[143]....
        /*0820*/ 	.word	0x0500000f


	//   ....[144]....
        /*0824*/ 	.word	0x0500000f


	//   ....[145]....
        /*0828*/ 	.word	0x0500000f


	//   ....[146]....
        /*082c*/ 	.word	0x0500000f


	//   ....[147]....
        /*0830*/ 	.word	0x0500000f


	//   ....[148]....
        /*0834*/ 	.word	0x0500000f


	//   ....[149]....
        /*0838*/ 	.word	0x0500000f


	//   ....[150]....
        /*083c*/ 	.word	0x0500000f


	//   ....[151]....
        /*0840*/ 	.word	0x0500000f


	//   ....[152]....
        /*0844*/ 	.word	0x0500000f


	//   ....[153]....
        /*0848*/ 	.word	0x0500000f


	//   ....[154]....
        /*084c*/ 	.word	0x0500000f


	//   ....[155]....
        /*0850*/ 	.word	0x0500000f


	//   ....[156]....
        /*0854*/ 	.word	0x0500000f


	//   ....[157]....
        /*0858*/ 	.word	0x0500000f


	//   ....[158]....
        /*085c*/ 	.word	0x0500000f


	//   ....[159]....
        /*0860*/ 	.word	0x0500000f


	//   ....[160]....
        /*0864*/ 	.word	0x0500000f


	//   ....[161]....
        /*0868*/ 	.word	0x0500000f


	//   ....[162]....
        /*086c*/ 	.word	0x0500000f


	//   ....[163]....
        /*0870*/ 	.word	0x0500000f


	//   ....[164]....
        /*0874*/ 	.word	0x0500000f


	//   ....[165]....
        /*0878*/ 	.word	0x0500000f


	//   ....[166]....
        /*087c*/ 	.word	0x0500000f


	//   ....[167]....
        /*0880*/ 	.word	0x0500000f


	//   ....[168]....
        /*0884*/ 	.word	0x0500000f


	//   ....[169]....
        /*0888*/ 	.word	0x0500000f


	//   ....[170]....
        /*088c*/ 	.word	0x0500000f


	//   ....[171]....
        /*0890*/ 	.word	0x0500000f


	//   ....[172]....
        /*0894*/ 	.word	0x0500000f


	//   ....[173]....
        /*0898*/ 	.word	0x0500000f


	//   ....[174]....
        /*089c*/ 	.word	0x0500000f


	//   ....[175]....
        /*08a0*/ 	.word	0x0500000f


	//   ....[176]....
        /*08a4*/ 	.word	0x0500000f


	//   ....[177]....
        /*08a8*/ 	.word	0x0500000f


	//   ....[178]....
        /*08ac*/ 	.word	0x0500000f


	//   ....[179]....
        /*08b0*/ 	.word	0x0500000f


	//   ....[180]....
        /*08b4*/ 	.word	0x0500000f


	//   ....[181]....
        /*08b8*/ 	.word	0x0500000f


	//   ....[182]....
        /*08bc*/ 	.word	0x0500000f


	//   ....[183]....
        /*08c0*/ 	.word	0x0500000f


	//   ....[184]....
        /*08c4*/ 	.word	0x0500000f


	//   ....[185]....
        /*08c8*/ 	.word	0x0500000f


	//   ....[186]....
        /*08cc*/ 	.word	0x0500000f


	//   ....[187]....
        /*08d0*/ 	.word	0x0500000f


	//   ....[188]....
        /*08d4*/ 	.word	0x0500000f


	//   ....[189]....
        /*08d8*/ 	.word	0x0500000f


	//   ....[190]....
        /*08dc*/ 	.word	0x0500000f


	//   ....[191]....
        /*08e0*/ 	.word	0x0500000f


	//   ....[192]....
        /*08e4*/ 	.word	0x0500000f


	//   ....[193]....
        /*08e8*/ 	.word	0x0500000f


	//   ....[194]....
        /*08ec*/ 	.word	0x0500000f


	//   ....[195]....
        /*08f0*/ 	.word	0x0500000f


	//   ....[196]....
        /*08f4*/ 	.word	0x0500000f


	//   ....[197]....
        /*08f8*/ 	.word	0x0500000f


	//   ....[198]....
        /*08fc*/ 	.word	0x0500000f


	//   ....[199]....
        /*0900*/ 	.word	0x0500000f


	//   ....[200]....
        /*0904*/ 	.word	0x0500000f


	//   ....[201]....
        /*0908*/ 	.word	0x0500000f


	//   ....[202]....
        /*090c*/ 	.word	0x0500000f


	//   ....[203]....
        /*0910*/ 	.word	0x0500000f


	//   ....[204]....
        /*0914*/ 	.word	0x0500000f


	//   ....[205]....
        /*0918*/ 	.word	0x0500000f


	//   ....[206]....
        /*091c*/ 	.word	0x0500000f


	//   ....[207]....
        /*0920*/ 	.word	0x0500000f


	//   ....[208]....
        /*0924*/ 	.word	0x0500000f


	//   ....[209]....
        /*0928*/ 	.word	0x0500000f


	//   ....[210]....
        /*092c*/ 	.word	0x0500000f


	//   ....[211]....
        /*0930*/ 	.word	0x0500000f


	//----- nvinfo : EIATTR_COOP_GROUP_INSTR_OFFSETS
	.align		4
.L_143:
        /*0934*/ 	.byte	0x04, 0x28
        /*0936*/ 	.short	(.L_145 - .L_144)


	//   ....[0]....
.L_144:
        /*0938*/ 	.word	0x00000070


	//   ....[1]....
        /*093c*/ 	.word	0x00000140


	//   ....[2]....
        /*0940*/ 	.word	0x00000190


	//   ....[3]....
        /*0944*/ 	.word	0x000003c0


	//   ....[4]....
        /*0948*/ 	.word	0x00000520


	//   ....[5]....
        /*094c*/ 	.word	0x00000640


	//   ....[6]....
        /*0950*/ 	.word	0x000007a0


	//   ....[7]....
        /*0954*/ 	.word	0x000031d0


	//   ....[8]....
        /*0958*/ 	.word	0x000031e0


	//   ....[9]....
        /*095c*/ 	.word	0x00004d80


	//   ....[10]....
        /*0960*/ 	.word	0x00004d90


	//   ....[11]....
        /*0964*/ 	.word	0x000067a0


	//   ....[12]....
        /*0968*/ 	.word	0x000067b0


	//   ....[13]....
        /*096c*/ 	.word	0x00006c90


	//   ....[14]....
        /*0970*/ 	.word	0x00006cb0


	//   ....[15]....
        /*0974*/ 	.word	0x000072f0


	//   ....[16]....
        /*0978*/ 	.word	0x000078c0


	//   ....[17]....
        /*097c*/ 	.word	0x000078d0


	//   ....[18]....
        /*0980*/ 	.word	0x000078e0


	//   ....[19]....
        /*0984*/ 	.word	0x000078f0


	//   ....[20]....
        /*0988*/ 	.word	0x00009600


	//   ....[21]....
        /*098c*/ 	.word	0x00009610


	//   ....[22]....
        /*0990*/ 	.word	0x00009620


	//   ....[23]....
        /*0994*/ 	.word	0x00009630


	//   ....[24]....
        /*0998*/ 	.word	0x0000c090


	//   ....[25]....
        /*099c*/ 	.word	0x0000c1c0


	//   ....[26]....
        /*09a0*/ 	.word	0x0000c450


	//   ....[27]....
        /*09a4*/ 	.word	0x0000c4b0


	//   ....[28]....
        /*09a8*/ 	.word	0x0000d640


	//   ....[29]....
        /*09ac*/ 	.word	0x0000e6b0


	//   ....[30]....
        /*09b0*/ 	.word	0x0000e6d0


	//   ....[31]....
        /*09b4*/ 	.word	0x0000e900


	//   ....[32]....
        /*09b8*/ 	.word	0x0000e920


	//   ....[33]....
        /*09bc*/ 	.word	0x0000fcb0


	//   ....[34]....
        /*09c0*/ 	.word	0x0000feb0


	//   ....[35]....
        /*09c4*/ 	.word	0x00010380


	//   ....[36]....
        /*09c8*/ 	.word	0x000103a0


	//   ....[37]....
        /*09cc*/ 	.word	0x000103d0


	//   ....[38]....
        /*09d0*/ 	.word	0x00011300


	//   ....[39]....
        /*09d4*/ 	.word	0x00011340


	//   ....[40]....
        /*09d8*/ 	.word	0x00011380


	//   ....[41]....
        /*09dc*/ 	.word	0x00011390


	//   ....[42]....
        /*09e0*/ 	.word	0x00011920


	//   ....[43]....
        /*09e4*/ 	.word	0x00011940


	//   ....[44]....
        /*09e8*/ 	.word	0x00011a60


	//   ....[45]....
        /*09ec*/ 	.word	0x00011a80


	//   ....[46]....
        /*09f0*/ 	.word	0x000123a0


	//   ....[47]....
        /*09f4*/ 	.word	0x000123b0


	//   ....[48]....
        /*09f8*/ 	.word	0x00012510


	//   ....[49]....
        /*09fc*/ 	.word	0x00012520


	//   ....[50]....
        /*0a00*/ 	.word	0x000126c0


	//   ....[51]....
        /*0a04*/ 	.word	0x00012890


	//   ....[52]....
        /*0a08*/ 	.word	0x000128c0


	//   ....[53]....
        /*0a0c*/ 	.word	0x000128f0


	//   ....[54]....
        /*0a10*/ 	.word	0x00012920


	//   ....[55]....
        /*0a14*/ 	.word	0x00012950


	//   ....[56]....
        /*0a18*/ 	.word	0x00012980


	//   ....[57]....
        /*0a1c*/ 	.word	0x00012af0


	//   ....[58]....
        /*0a20*/ 	.word	0x00012b20


	//   ....[59]....
        /*0a24*/ 	.word	0x00012b50


	//   ....[60]....
        /*0a28*/ 	.word	0x00012b80


	//   ....[61]....
        /*0a2c*/ 	.word	0x00012bb0


	//   ....[62]....
        /*0a30*/ 	.word	0x00012be0


	//   ....[63]....
        /*0a34*/ 	.word	0x00012c70


	//   ....[64]....
        /*0a38*/ 	.word	0x00012ca0


	//   ....[65]....
        /*0a3c*/ 	.word	0x00012d20


	//   ....[66]....
        /*0a40*/ 	.word	0x000138a0


	//   ....[67]....
        /*0a44*/ 	.word	0x000159f0


	//   ....[68]....
        /*0a48*/ 	.word	0x00015a00


	//   ....[69]....
        /*0a4c*/ 	.word	0x00015ac0


	//   ....[70]....
        /*0a50*/ 	.word	0x00015ad0


	//   ....[71]....
        /*0a54*/ 	.word	0x00015b80


	//   ....[72]....
        /*0a58*/ 	.word	0x00015b90


	//   ....[73]....
        /*0a5c*/ 	.word	0x00015ba0


	//   ....[74]....
        /*0a60*/ 	.word	0x00015bb0


	//   ....[75]....
        /*0a64*/ 	.word	0x000165b0


	//   ....[76]....
        /*0a68*/ 	.word	0x000165c0


	//   ....[77]....
        /*0a6c*/ 	.word	0x00016680


	//   ....[78]....
        /*0a70*/ 	.word	0x000166a0


	//   ....[79]....
        /*0a74*/ 	.word	0x00016740


	//   ....[80]....
        /*0a78*/ 	.word	0x00016760


	//   ....[81]....
        /*0a7c*/ 	.word	0x00016770


	//   ....[82]....
        /*0a80*/ 	.word	0x00016780


	//   ....[83]....
        /*0a84*/ 	.word	0x000168a0


	//   ....[84]....
        /*0a88*/ 	.word	0x000168b0


	//   ....[85]....
        /*0a8c*/ 	.word	0x000168c0


	//   ....[86]....
        /*0a90*/ 	.word	0x00016950


	//   ....[87]....
        /*0a94*/ 	.word	0x00017150


	//   ....[88]....
        /*0a98*/ 	.word	0x00017160


	//   ....[89]....
        /*0a9c*/ 	.word	0x00017180


	//   ....[90]....
        /*0aa0*/ 	.word	0x00017200


	//   ....[91]....
        /*0aa4*/ 	.word	0x00017210


	//   ....[92]....
        /*0aa8*/ 	.word	0x00017270


	//   ....[93]....
        /*0aac*/ 	.word	0x000172a0


	//   ....[94]....
        /*0ab0*/ 	.word	0x000172e0


	//   ....[95]....
        /*0ab4*/ 	.word	0x00017590


	//   ....[96]....
        /*0ab8*/ 	.word	0x000175b0


	//   ....[97]....
        /*0abc*/ 	.word	0x00017650


	//   ....[98]....
        /*0ac0*/ 	.word	0x00017660


	//   ....[99]....
        /*0ac4*/ 	.word	0x000176f0


	//   ....[100]....
        /*0ac8*/ 	.word	0x00017700


	//   ....[101]....
        /*0acc*/ 	.word	0x00017710


	//   ....[102]....
        /*0ad0*/ 	.word	0x000177a0


	//   ....[103]....
        /*0ad4*/ 	.word	0x00017d90


	//   ....[104]....
        /*0ad8*/ 	.word	0x00017da0


	//   ....[105]....
        /*0adc*/ 	.word	0x00017e30


	//   ....[106]....
        /*0ae0*/ 	.word	0x00017ed0


	//   ....[107]....
        /*0ae4*/ 	.word	0x00017ef0


	//   ....[108]....
        /*0ae8*/ 	.word	0x00017f70


	//   ....[109]....
        /*0aec*/ 	.word	0x00017f90


	//   ....[110]....
        /*0af0*/ 	.word	0x00017fa0


	//   ....[111]....
        /*0af4*/ 	.word	0x000183a0


	//   ....[112]....
        /*0af8*/ 	.word	0x000183d0


	//   ....[113]....
        /*0afc*/ 	.word	0x00018410


	//   ....[114]....
        /*0b00*/ 	.word	0x00018440


	//   ....[115]....
        /*0b04*/ 	.word	0x00018470


	//   ....[116]....
        /*0b08*/ 	.word	0x000184a0


	//   ....[117]....
        /*0b0c*/ 	.word	0x000184d0


	//   ....[118]....
        /*0b10*/ 	.word	0x00018500


	//   ....[119]....
        /*0b14*/ 	.word	0x00018680


	//   ....[120]....
        /*0b18*/ 	.word	0x000186b0


	//   ....[121]....
        /*0b1c*/ 	.word	0x000186e0


	//   ....[122]....
        /*0b20*/ 	.word	0x00018710


	//   ....[123]....
        /*0b24*/ 	.word	0x00018740


	//   ....[124]....
        /*0b28*/ 	.word	0x00018770


	//   ....[125]....
        /*0b2c*/ 	.word	0x00018830


	//   ....[126]....
        /*0b30*/ 	.word	0x00018850


	//   ....[127]....
        /*0b34*/ 	.word	0x000188c0


	//   ....[128]....
        /*0b38*/ 	.word	0x00018d30


	//   ....[129]....
        /*0b3c*/ 	.word	0x00019070


	//   ....[130]....
        /*0b40*/ 	.word	0x00019100


	//   ....[131]....
        /*0b44*/ 	.word	0x000191f0


	//   ....[132]....
        /*0b48*/ 	.word	0x00019280


	//   ....[133]....
        /*0b4c*/ 	.word	0x00019360


	//   ....[134]....
        /*0b50*/ 	.word	0x000193f0


	//   ....[135]....
        /*0b54*/ 	.word	0x00019530


	//   ....[136]....
        /*0b58*/ 	.word	0x000195e0


	//   ....[137]....
        /*0b5c*/ 	.word	0x00019670


	//   ....[138]....
        /*0b60*/ 	.word	0x000196c0


	//   ....[139]....
        /*0b64*/ 	.word	0x00019710


	//   ....[140]....
        /*0b68*/ 	.word	0x00019800


	//   ....[141]....
        /*0b6c*/ 	.word	0x00019890


	//   ....[142]....
        /*0b70*/ 	.word	0x000198e0


	//   ....[143]....
        /*0b74*/ 	.word	0x00019930


	//   ....[144]....
        /*0b78*/ 	.word	0x00019b50


	//   ....[145]....
        /*0b7c*/ 	.word	0x00019ba0


	//   ....[146]....
        /*0b80*/ 	.word	0x00019c30


	//   ....[147]....
        /*0b84*/ 	.word	0x00019cc0


	//   ....[148]....
        /*0b88*/ 	.word	0x00019d80


	//   ....[149]....
        /*0b8c*/ 	.word	0x0001a060


	//   ....[150]....
        /*0b90*/ 	.word	0x0001a150


	//   ....[151]....
        /*0b94*/ 	.word	0x0001a1e0


	//   ....[152]....
        /*0b98*/ 	.word	0x0001a240


	//   ....[153]....
        /*0b9c*/ 	.word	0x0001a360


	//   ....[154]....
        /*0ba0*/ 	.word	0x0001a3c0


	//   ....[155]....
        /*0ba4*/ 	.word	0x0001a4e0


	//   ....[156]....
        /*0ba8*/ 	.word	0x0001a540


	//   ....[157]....
        /*0bac*/ 	.word	0x0001a5f0


	//   ....[158]....
        /*0bb0*/ 	.word	0x0001a710


	//   ....[159]....
        /*0bb4*/ 	.word	0x0001a780


	//   ....[160]....
        /*0bb8*/ 	.word	0x0001a7e0


	//   ....[161]....
        /*0bbc*/ 	.word	0x0001a8f0


	//   ....[162]....
        /*0bc0*/ 	.word	0x0001a950


	//   ....[163]....
        /*0bc4*/ 	.word	0x0001aa70


	//   ....[164]....
        /*0bc8*/ 	.word	0x0001aad0


	//   ....[165]....
        /*0bcc*/ 	.word	0x0001ab70


	//   ....[166]....
        /*0bd0*/ 	.word	0x0001ac40


	//   ....[167]....
        /*0bd4*/ 	.word	0x0001ad40


	//   ....[168]....
        /*0bd8*/ 	.word	0x0001ada0


	//   ....[169]....
        /*0bdc*/ 	.word	0x0001ae40


	//   ....[170]....
        /*0be0*/ 	.word	0x0001afe0


	//   ....[171]....
        /*0be4*/ 	.word	0x0001b0c0


	//   ....[172]....
        /*0be8*/ 	.word	0x0001b140


	//   ....[173]....
        /*0bec*/ 	.word	0x0001b220


	//   ....[174]....
        /*0bf0*/ 	.word	0x0001b280


	//   ....[175]....
        /*0bf4*/ 	.word	0x0001b350


	//   ....[176]....
        /*0bf8*/ 	.word	0x0001b3b0


	//   ....[177]....
        /*0bfc*/ 	.word	0x0001b490


	//   ....[178]....
        /*0c00*/ 	.word	0x0001b580


	//   ....[179]....
        /*0c04*/ 	.word	0x0001b620


	//   ....[180]....
        /*0c08*/ 	.word	0x0001b680


	//   ....[181]....
        /*0c0c*/ 	.word	0x0001b780


	//   ....[182]....
        /*0c10*/ 	.word	0x0001b7e0


	//   ....[183]....
        /*0c14*/ 	.word	0x0001b8e0


	//   ....[184]....
        /*0c18*/ 	.word	0x0001b940


	//   ....[185]....
        /*0c1c*/ 	.word	0x0001ba10


	//   ....[186]....
        /*0c20*/ 	.word	0x0001bb60


	//   ....[187]....
        /*0c24*/ 	.word	0x0001bc10


	//   ....[188]....
        /*0c28*/ 	.word	0x0001bd20


	//   ....[189]....
        /*0c2c*/ 	.word	0x0001be00


	//   ....[190]....
        /*0c30*/ 	.word	0x0001be60


	//   ....[191]....
        /*0c34*/ 	.word	0x0001bf50


	//   ....[192]....
        /*0c38*/ 	.word	0x0001bfb0


	//   ....[193]....
        /*0c3c*/ 	.word	0x0001c090


	//   ....[194]....
        /*0c40*/ 	.word	0x0001c120


	//   ....[195]....
        /*0c44*/ 	.word	0x0001c1c0


	//   ....[196]....
        /*0c48*/ 	.word	0x0001c2e0


	//   ....[197]....
        /*0c4c*/ 	.word	0x0001c350


	//   ....[198]....
        /*0c50*/ 	.word	0x0001c3c0


	//   ....[199]....
        /*0c54*/ 	.word	0x0001c430


	//   ....[200]....
        /*0c58*/ 	.word	0x0001c4a0


	//   ....[201]....
        /*0c5c*/ 	.word	0x0001c520


	//   ....[202]....
        /*0c60*/ 	.word	0x0001c5b0


	//   ....[203]....
        /*0c64*/ 	.word	0x0001c640


	//   ....[204]....
        /*0c68*/ 	.word	0x0001c6b0


	//   ....[205]....
        /*0c6c*/ 	.word	0x0001c720


	//   ....[206]....
        /*0c70*/ 	.word	0x0001c790


	//   ....[207]....
        /*0c74*/ 	.word	0x0001c810


	//   ....[208]....
        /*0c78*/ 	.word	0x0001c880


	//   ....[209]....
        /*0c7c*/ 	.word	0x0001c920


	//   ....[210]....
        /*0c80*/ 	.word	0x0001c9b0


	//   ....[211]....
        /*0c84*/ 	.word	0x0001cad0


	//----- nvinfo : EIATTR_REG_RECONFIG
	.align		4
.L_145:
        /*0c88*/ 	.byte	0x01, 0x54
	.zero		2


	//----- nvinfo : EIATTR_SYSCALL_OFFSETS
	.align		4
        /*0c8c*/ 	.byte	0x04, 0x46
        /*0c8e*/ 	.short	(.L_147 - .L_146)


	//   ....[0]....
.L_146:
        /*0c90*/ 	.word	0x00001c80


	//   ....[1]....
        /*0c94*/ 	.word	0x00001dd0


	//   ....[2]....
        /*0c98*/ 	.word	0x000074c0


	//   ....[3]....
        /*0c9c*/ 	.word	0x00007840


	//   ....[4]....
        /*0ca0*/ 	.word	0x00014f50


	//   ....[5]....
        /*0ca4*/ 	.word	0x000150a0


	//   ....[6]....
        /*0ca8*/ 	.word	0x00015190


	//   ....[7]....
        /*0cac*/ 	.word	0x00016020


	//----- nvinfo : EIATTR_MBARRIER_INSTR_OFFSETS
	.align		4
.L_147:
        /*0cb0*/ 	.byte	0x04, 0x39
        /*0cb2*/ 	.short	(.L_149 - .L_148)


	//   ....[0]....
.L_148:
        /*0cb4*/ 	.word	0x00000270
        /*0cb8*/ 	.word	0x000000ff
        /*0cbc*/ 	.word	0x0002d800
        /*0cc0*/ 	.short	0x0100
        /*0cc2*/ 	.byte	0x08
	.zero		1


	//   ....[1]....
        /*0cc4*/ 	.word	0x00000280
        /*0cc8*/ 	.word	0x000000ff
        /*0ccc*/ 	.word	0x0002d820
        /*0cd0*/ 	.short	0x0100
        /*0cd2*/ 	.byte	0x08
	.zero		1


	//   ....[2]....
        /*0cd4*/ 	.word	0x00000370
        /*0cd8*/ 	.word	0x000000ff
        /*0cdc*/ 	.word	0x0002d830
        /*0ce0*/ 	.short	0x0100
        /*0ce2*/ 	.byte	0x08
	.zero		1


	//   ....[3]....
        /*0ce4*/ 	.word	0x00000380
        /*0ce8*/ 	.word	0x000000ff
        /*0cec*/ 	.word	0x0002d840
        /*0cf0*/ 	.short	0x0100
        /*0cf2*/ 	.byte	0x08
	.zero		1


	//   ....[4]....
        /*0cf4*/ 	.word	0x00000390
        /*0cf8*/ 	.word	0x000000ff
        /*0cfc*/ 	.word	0x0002d838
        /*0d00*/ 	.short	0x0100
        /*0d02*/ 	.byte	0x08
	.zero		1


	//   ....[5]....
        /*0d04*/ 	.word	0x000003a0
        /*0d08*/ 	.word	0x000000ff
        /*0d0c*/ 	.word	0x0002d848
        /*0d10*/ 	.short	0x0100
        /*0d12*/ 	.byte	0x08
	.zero		1


	//   ....[6]....
        /*0d14*/ 	.word	0x000004d0
        /*0d18*/ 	.word	0x000000ff
        /*0d1c*/ 	.word	0x0002d850
        /*0d20*/ 	.short	0x0100
        /*0d22*/ 	.byte	0x08
	.zero		1


	//   ....[7]....
        /*0d24*/ 	.word	0x000004e0
        /*0d28*/ 	.word	0x000000ff
        /*0d2c*/ 	.word	0x0002d860
        /*0d30*/ 	.short	0x0100
        /*0d32*/ 	.byte	0x08
	.zero		1


	//   ....[8]....
        /*0d34*/ 	.word	0x000004f0
        /*0d38*/ 	.word	0x000000ff
        /*0d3c*/ 	.word	0x0002d858
        /*0d40*/ 	.short	0x0100
        /*0d42*/ 	.byte	0x08
	.zero		1


	//   ....[9]....
        /*0d44*/ 	.word	0x00000500
        /*0d48*/ 	.word	0x000000ff
        /*0d4c*/ 	.word	0x0002d868
        /*0d50*/ 	.short	0x0100
        /*0d52*/ 	.byte	0x08
	.zero		1


	//   ....[10]....
        /*0d54*/ 	.word	0x000005f0
        /*0d58*/ 	.word	0x000000ff
        /*0d5c*/ 	.word	0x0002d870
        /*0d60*/ 	.short	0x0100
        /*0d62*/ 	.byte	0x06
	.zero		1


	//   ....[11]....
        /*0d64*/ 	.word	0x00000600
        /*0d68*/ 	.word	0x000000ff
        /*0d6c*/ 	.word	0x0002d880
        /*0d70*/ 	.short	0x0100
        /*0d72*/ 	.byte	0x06
	.zero		1


	//   ....[12]....
        /*0d74*/ 	.word	0x00000610
        /*0d78*/ 	.word	0x000000ff
        /*0d7c*/ 	.word	0x0002d878
        /*0d80*/ 	.short	0x0100
        /*0d82*/ 	.byte	0x06
	.zero		1


	//   ....[13]....
        /*0d84*/ 	.word	0x00000620
        /*0d88*/ 	.word	0x000000ff
        /*0d8c*/ 	.word	0x0002d888
        /*0d90*/ 	.short	0x0100
        /*0d92*/ 	.byte	0x06
	.zero		1


	//   ....[14]....
        /*0d94*/ 	.word	0x00000750
        /*0d98*/ 	.word	0x000000ff
        /*0d9c*/ 	.word	0x0002d890
        /*0da0*/ 	.short	0x0100
        /*0da2*/ 	.byte	0x08
	.zero		1


	//   ....[15]....
        /*0da4*/ 	.word	0x00000760
        /*0da8*/ 	.word	0x000000ff
        /*0dac*/ 	.word	0x0002d8a0
        /*0db0*/ 	.short	0x0100
        /*0db2*/ 	.byte	0x08
	.zero		1


	//   ....[16]....
        /*0db4*/ 	.word	0x00000770
        /*0db8*/ 	.word	0x000000ff
        /*0dbc*/ 	.word	0x0002d898
        /*0dc0*/ 	.short	0x0100
        /*0dc2*/ 	.byte	0x08
	.zero		1


	//   ....[17]....
        /*0dc4*/ 	.word	0x00000780
        /*0dc8*/ 	.word	0x000000ff
        /*0dcc*/ 	.word	0x0002d8a8
        /*0dd0*/ 	.short	0x0100
        /*0dd2*/ 	.byte	0x08
	.zero		1


	//   ....[18]....
        /*0dd4*/ 	.word	0x000008b0
        /*0dd8*/ 	.word	0x000000ff
        /*0ddc*/ 	.word	0x0002d8b0
        /*0de0*/ 	.short	0x0100
        /*0de2*/ 	.byte	0x08
	.zero		1


	//   ....[19]....
        /*0de4*/ 	.word	0x000008c0
        /*0de8*/ 	.word	0x000000ff
        /*0dec*/ 	.word	0x0002d8c0
        /*0df0*/ 	.short	0x0100
        /*0df2*/ 	.byte	0x08
	.zero		1


	//   ....[20]....
        /*0df4*/ 	.word	0x000008d0
        /*0df8*/ 	.word	0x000000ff
        /*0dfc*/ 	.word	0x0002d8b8
        /*0e00*/ 	.short	0x0100
        /*0e02*/ 	.byte	0x08
	.zero		1


	//   ....[21]....
        /*0e04*/ 	.word	0x000008e0
        /*0e08*/ 	.word	0x000000ff
        /*0e0c*/ 	.word	0x0002d8c8
        /*0e10*/ 	.short	0x0100
        /*0e12*/ 	.byte	0x08
	.zero		1


	//   ....[22]....
        /*0e14*/ 	.word	0x00003180
        /*0e18*/ 	.word	0x0000001f
        /*0e1c*/ 	.word	0x0002d890
        /*0e20*/ 	.short	0x010a
        /*0e22*/ 	.byte	0x3f
	.zero		1


	//   ....[23]....
        /*0e24*/ 	.word	0x00004d30
        /*0e28*/ 	.word	0x0000001f
        /*0e2c*/ 	.word	0x0002d890
        /*0e30*/ 	.short	0x010a
        /*0e32*/ 	.byte	0x3f
	.zero		1


	//   ....[24]....
        /*0e34*/ 	.word	0x000065f0
        /*0e38*/ 	.word	0x0000001f
        /*0e3c*/ 	.word	0x0002d890
        /*0e40*/ 	.short	0x010a
        /*0e42*/ 	.byte	0x3f
	.zero		1


	//   ....[25]....
        /*0e44*/ 	.word	0x00006ae0
        /*0e48*/ 	.word	0x0000000b
        /*0e4c*/ 	.word	0x00000000
        /*0e50*/ 	.short	0x0101
        /*0e52*/ 	.byte	0x3f
	.zero		1


	//   ....[26]....
        /*0e54*/ 	.word	0x00006b20
        /*0e58*/ 	.word	0x0000001f
        /*0e5c*/ 	.word	0x0002d8b0
        /*0e60*/ 	.short	0x010a
        /*0e62*/ 	.byte	0x3f
	.zero		1


	//   ....[27]....
        /*0e64*/ 	.word	0x00006fd0
        /*0e68*/ 	.word	0x0000001f
        /*0e6c*/ 	.word	0x00000000
        /*0e70*/ 	.short	0x0101
        /*0e72*/ 	.byte	0x3f
	.zero		1


	//   ....[28]....
        /*0e74*/ 	.word	0x00007560
        /*0e78*/ 	.word	0x00000002
        /*0e7c*/ 	.word	0x0002d800
        /*0e80*/ 	.short	0x010a
        /*0e82*/ 	.byte	0x3f
	.zero		1


	//   ....[29]....
        /*0e84*/ 	.word	0x000075b0
        /*0e88*/ 	.word	0x00000002
        /*0e8c*/ 	.word	0x0002d800
        /*0e90*/ 	.short	0x010a
        /*0e92*/ 	.byte	0x3f
	.zero		1


	//   ....[30]....
        /*0e94*/ 	.word	0x00008030
        /*0e98*/ 	.word	0x00000002
        /*0e9c*/ 	.word	0x0002d800
        /*0ea0*/ 	.short	0x010a
        /*0ea2*/ 	.byte	0x3f
	.zero		1


	//   ....[31]....
        /*0ea4*/ 	.word	0x00009b40
        /*0ea8*/ 	.word	0x00000002
        /*0eac*/ 	.word	0x0002d800
        /*0eb0*/ 	.short	0x010a
        /*0eb2*/ 	.byte	0x3f
	.zero		1


	//   ....[32]....
        /*0eb4*/ 	.word	0x0000b2e0
        /*0eb8*/ 	.word	0x00000008
        /*0ebc*/ 	.word	0x0002d830
        /*0ec0*/ 	.short	0x010a
        /*0ec2*/ 	.byte	0x3f
	.zero		1


	//   ....[33]....
        /*0ec4*/ 	.word	0x0000b3b0
        /*0ec8*/ 	.word	0x00000008
        /*0ecc*/ 	.word	0x0002d830
        /*0ed0*/ 	.short	0x010a
        /*0ed2*/ 	.byte	0x3f
	.zero		1


	//   ....[34]....
        /*0ed4*/ 	.word	0x0000c810
        /*0ed8*/ 	.word	0x00000008
        /*0edc*/ 	.word	0x00000000
        /*0ee0*/ 	.short	0x0101
        /*0ee2*/ 	.byte	0x3f
	.zero		1


	//   ....[35]....
        /*0ee4*/ 	.word	0x0000d920
        /*0ee8*/ 	.word	0x00000003
        /*0eec*/ 	.word	0x0002d830
        /*0ef0*/ 	.short	0x010a
        /*0ef2*/ 	.byte	0x3f
	.zero		1


	//   ....[36]....
        /*0ef4*/ 	.word	0x0000d970
        /*0ef8*/ 	.word	0x00000003
        /*0efc*/ 	.word	0x0002d830
        /*0f00*/ 	.short	0x010a
        /*0f02*/ 	.byte	0x3f
	.zero		1


	//   ....[37]....
        /*0f04*/ 	.word	0x0000ddf0
        /*0f08*/ 	.word	0x00000003
        /*0f0c*/ 	.word	0x0002d850
        /*0f10*/ 	.short	0x010a
        /*0f12*/ 	.byte	0x3f
	.zero		1


	//   ....[38]....
        /*0f14*/ 	.word	0x0000de30
        /*0f18*/ 	.word	0x00000003
        /*0f1c*/ 	.word	0x0002d850
        /*0f20*/ 	.short	0x010a
        /*0f22*/ 	.byte	0x3f
	.zero		1


	//   ....[39]....
        /*0f24*/ 	.word	0x0000e4a0
        /*0f28*/ 	.word	0x00000000
        /*0f2c*/ 	.word	0x00000000
        /*0f30*/ 	.short	0x0101
        /*0f32*/ 	.byte	0x3f
	.zero		1


	//   ....[40]....
        /*0f34*/ 	.word	0x0000f6b0
        /*0f38*/ 	.word	0x00000005
        /*0f3c*/ 	.word	0x00000000
        /*0f40*/ 	.short	0x0101
        /*0f42*/ 	.byte	0x3f
	.zero		1


	//   ....[41]....
        /*0f44*/ 	.word	0x0000fd30
        /*0f48*/ 	.word	0x0000000c
        /*0f4c*/ 	.word	0x0002d850
        /*0f50*/ 	.short	0x010a
        /*0f52*/ 	.byte	0x3f
	.zero		1


	//   ....[42]....
        /*0f54*/ 	.word	0x0000fde0
        /*0f58*/ 	.word	0x0000000c
        /*0f5c*/ 	.word	0x0002d850
        /*0f60*/ 	.short	0x010a
        /*0f62*/ 	.byte	0x3f
	.zero		1


	//   ....[43]....
        /*0f64*/ 	.word	0x000105e0
        /*0f68*/ 	.word	0x0000000c
        /*0f6c*/ 	.word	0x00000000
        /*0f70*/ 	.short	0x0101
        /*0f72*/ 	.byte	0x3f
	.zero		1


	//   ....[44]....
        /*0f74*/ 	.word	0x00011930
        /*0f78*/ 	.word	0x00000003
        /*0f7c*/ 	.word	0x00000000
        /*0f80*/ 	.short	0x0101
        /*0f82*/ 	.byte	0x3f
	.zero		1


	//   ....[45]....
        /*0f84*/ 	.word	0x00013980
        /*0f88*/ 	.word	0x00000016
        /*0f8c*/ 	.word	0x0002d820
        /*0f90*/ 	.short	0x010a
        /*0f92*/ 	.byte	0x3f
	.zero		1


	//   ....[46]....
        /*0f94*/ 	.word	0x00013a40
        /*0f98*/ 	.word	0x00000008
        /*0f9c*/ 	.word	0x0002d8a0
        /*0fa0*/ 	.short	0x010a
        /*0fa2*/ 	.byte	0x3f
	.zero		1


	//   ....[47]....
        /*0fa4*/ 	.word	0x00013e70
        /*0fa8*/ 	.word	0x00000008
        /*0fac*/ 	.word	0x0002d8c0
        /*0fb0*/ 	.short	0x010a
        /*0fb2*/ 	.byte	0x3f
	.zero		1


	//   ....[48]....
        /*0fb4*/ 	.word	0x000143d0
        /*0fb8*/ 	.word	0x00000008
        /*0fbc*/ 	.word	0x0002d8a0
        /*0fc0*/ 	.short	0x010a
        /*0fc2*/ 	.byte	0x3f
	.zero		1


	//   ....[49]....
        /*0fc4*/ 	.word	0x000147f0
        /*0fc8*/ 	.word	0x00000008
        /*0fcc*/ 	.word	0x0002d8c0
        /*0fd0*/ 	.short	0x010a
        /*0fd2*/ 	.byte	0x3f
	.zero		1


	//   ....[50]....
        /*0fd4*/ 	.word	0x00015780
        /*0fd8*/ 	.word	0x00000000
        /*0fdc*/ 	.word	0x0002d840
        /*0fe0*/ 	.short	0x010a
        /*0fe2*/ 	.byte	0x3f
	.zero		1


	//   ....[51]....
        /*0fe4*/ 	.word	0x00015d00
        /*0fe8*/ 	.word	0x00000000
        /*0fec*/ 	.word	0x0002d830
        /*0ff0*/ 	.short	0x0107
        /*0ff2*/ 	.byte	0x3f
	.zero		1


	//   ....[52]....
        /*0ff4*/ 	.word	0x00015dd0
        /*0ff8*/ 	.word	0x00000000
        /*0ffc*/ 	.word	0x0002d830
        /*1000*/ 	.short	0x0101
        /*1002*/ 	.byte	0x3f
	.zero		1


	//   ....[53]....
        /*1004*/ 	.word	0x00016a20
        /*1008*/ 	.word	0x00000016
        /*100c*/ 	.word	0x0002d800
        /*1010*/ 	.short	0x0107
        /*1012*/ 	.byte	0x3f
	.zero		1


	//   ....[54]....
        /*1014*/ 	.word	0x00016b10
        /*1018*/ 	.word	0x00000016
        /*101c*/ 	.word	0x0002d800
        /*1020*/ 	.short	0x0101
        /*1022*/ 	.byte	0x3f
	.zero		1


	//   ....[55]....
        /*1024*/ 	.word	0x00016b30
        /*1028*/ 	.word	0x00000016
        /*102c*/ 	.word	0x0002d820
        /*1030*/ 	.short	0x010a
        /*1032*/ 	.byte	0x3f
	.zero		1


	//   ....[56]....
        /*1034*/ 	.word	0x00016f50
        /*1038*/ 	.word	0x00000005
        /*103c*/ 	.word	0x0002d840
        /*1040*/ 	.short	0x010a
        /*1042*/ 	.byte	0x3f
	.zero		1


	//   ....[57]....
        /*1044*/ 	.word	0x00017390
        /*1048*/ 	.word	0x00000005
        /*104c*/ 	.word	0x0002d830
        /*1050*/ 	.short	0x0107
        /*1052*/ 	.byte	0x3f
	.zero		1


	//   ....[58]....
        /*1054*/ 	.word	0x00017450
        /*1058*/ 	.word	0x00000005
        /*105c*/ 	.word	0x0002d830
        /*1060*/ 	.short	0x0101
        /*1062*/ 	.byte	0x3f
	.zero		1


	//   ....[59]....
        /*1064*/ 	.word	0x000174b0
        /*1068*/ 	.word	0x00000005
        /*106c*/ 	.word	0x0002d860
        /*1070*/ 	.short	0x010a
        /*1072*/ 	.byte	0x3f
	.zero		1


	//   ....[60]....
        /*1074*/ 	.word	0x00017990
        /*1078*/ 	.word	0x00000005
        /*107c*/ 	.word	0x0002d850
        /*1080*/ 	.short	0x0107
        /*1082*/ 	.byte	0x3f
	.zero		1


	//   ....[61]....
        /*1084*/ 	.word	0x00017a80
        /*1088*/ 	.word	0x00000005
        /*108c*/ 	.word	0x0002d850
        /*1090*/ 	.short	0x0101
        /*1092*/ 	.byte	0x3f
	.zero		1


	//   ....[62]....
        /*1094*/ 	.word	0x00017ca0
        /*1098*/ 	.word	0x00000000
        /*109c*/ 	.word	0x0002d860
        /*10a0*/ 	.short	0x010a
        /*10a2*/ 	.byte	0x3f
	.zero		1


	//   ....[63]....
        /*10a4*/ 	.word	0x000180d0
        /*10a8*/ 	.word	0x00000000
        /*10ac*/ 	.word	0x0002d850
        /*10b0*/ 	.short	0x0107
        /*10b2*/ 	.byte	0x3f
	.zero		1


	//   ....[64]....
        /*10b4*/ 	.word	0x000181b0
        /*10b8*/ 	.word	0x00000000
        /*10bc*/ 	.word	0x0002d850
        /*10c0*/ 	.short	0x0101
        /*10c2*/ 	.byte	0x3f
	.zero		1


	//   ....[65]....
        /*10c4*/ 	.word	0x00018cb0
        /*10c8*/ 	.word	0x00000005
        /*10cc*/ 	.word	0x0002d820
        /*10d0*/ 	.short	0x010a
        /*10d2*/ 	.byte	0x3f
	.zero		1


	//   ....[66]....
        /*10d4*/ 	.word	0x00018e50
        /*10d8*/ 	.word	0x00000003
        /*10dc*/ 	.word	0x0002d840
        /*10e0*/ 	.short	0x010a
        /*10e2*/ 	.byte	0x3f
	.zero		1


	//   ....[67]....
        /*10e4*/ 	.word	0x00018ee0
        /*10e8*/ 	.word	0x00000005
        /*10ec*/ 	.word	0x0002d840
        /*10f0*/ 	.short	0x010a
        /*10f2*/ 	.byte	0x3f
	.zero		1


	//   ....[68]....
        /*10f4*/ 	.word	0x00018f20
        /*10f8*/ 	.word	0x00000003
        /*10fc*/ 	.word	0x0002d860
        /*1100*/ 	.short	0x010a
        /*1102*/ 	.byte	0x3f
	.zero		1


	//   ....[69]....
        /*1104*/ 	.word	0x00018f60
        /*1108*/ 	.word	0x00000005
        /*110c*/ 	.word	0x0002d860
        /*1110*/ 	.short	0x010a
        /*1112*/ 	.byte	0x3f
	.zero		1


	//   ....[70]....
        /*1114*/ 	.word	0x00018fc0
        /*1118*/ 	.word	0x0000001f
        /*111c*/ 	.word	0x0002d890
        /*1120*/ 	.short	0x010a
        /*1122*/ 	.byte	0x3f
	.zero		1


	//   ....[71]....
        /*1124*/ 	.word	0x00019140
        /*1128*/ 	.word	0x0000001f
        /*112c*/ 	.word	0x0002d890
        /*1130*/ 	.short	0x010a
        /*1132*/ 	.byte	0x3f
	.zero		1


	//   ....[72]....
        /*1134*/ 	.word	0x000192c0
        /*1138*/ 	.word	0x0000001f
        /*113c*/ 	.word	0x0002d890
        /*1140*/ 	.short	0x010a
        /*1142*/ 	.byte	0x3f
	.zero		1


	//   ....[73]....
        /*1144*/ 	.word	0x00019430
        /*1148*/ 	.word	0x0000001f
        /*114c*/ 	.word	0x0002d8b0
        /*1150*/ 	.short	0x010a
        /*1152*/ 	.byte	0x3f
	.zero		1


	//   ....[74]....
        /*1154*/ 	.word	0x00019750
        /*1158*/ 	.word	0x00000002
        /*115c*/ 	.word	0x0002d800
        /*1160*/ 	.short	0x010a
        /*1162*/ 	.byte	0x3f
	.zero		1


	//   ....[75]....
        /*1164*/ 	.word	0x00019970
        /*1168*/ 	.word	0x00000002
        /*116c*/ 	.word	0x0002d800
        /*1170*/ 	.short	0x010a
        /*1172*/ 	.byte	0x3f
	.zero		1


	//   ....[76]....
        /*1174*/ 	.word	0x000199c0
        /*1178*/ 	.word	0x00000008
        /*117c*/ 	.word	0x0002d830
        /*1180*/ 	.short	0x010a
        /*1182*/ 	.byte	0x3f
	.zero		1


	//   ....[77]....
        /*1184*/ 	.word	0x00019a10
        /*1188*/ 	.word	0x00000003
        /*118c*/ 	.word	0x0002d830
        /*1190*/ 	.short	0x010a
        /*1192*/ 	.byte	0x3f
	.zero		1


	//   ....[78]....
        /*1194*/ 	.word	0x00019a60
        /*1198*/ 	.word	0x00000003
        /*119c*/ 	.word	0x0002d850
        /*11a0*/ 	.short	0x010a
        /*11a2*/ 	.byte	0x3f
	.zero		1


	//   ....[79]....
        /*11a4*/ 	.word	0x00019ab0
        /*11a8*/ 	.word	0x0000000c
        /*11ac*/ 	.word	0x0002d850
        /*11b0*/ 	.short	0x010a
        /*11b2*/ 	.byte	0x3f
	.zero		1


	//   ....[80]....
        /*11b4*/ 	.word	0x00019e40
        /*11b8*/ 	.word	0x00000016
        /*11bc*/ 	.word	0x0002d820
        /*11c0*/ 	.short	0x010a
        /*11c2*/ 	.byte	0x3f
	.zero		1


	//   ....[81]....
        /*11c4*/ 	.word	0x00019e90
        /*11c8*/ 	.word	0x00000008
        /*11cc*/ 	.word	0x0002d8a0
        /*11d0*/ 	.short	0x010a
        /*11d2*/ 	.byte	0x3f
	.zero		1


	//   ....[82]....
        /*11d4*/ 	.word	0x00019ee0
        /*11d8*/ 	.word	0x00000008
        /*11dc*/ 	.word	0x0002d8c0
        /*11e0*/ 	.short	0x010a
        /*11e2*/ 	.byte	0x3f
	.zero		1


	//   ....[83]....
        /*11e4*/ 	.word	0x00019f30
        /*11e8*/ 	.word	0x00000008
        /*11ec*/ 	.word	0x0002d8a0
        /*11f0*/ 	.short	0x010a
        /*11f2*/ 	.byte	0x3f
	.zero		1


	//   ....[84]....
        /*11f4*/ 	.word	0x00019f80
        /*11f8*/ 	.word	0x00000008
        /*11fc*/ 	.word	0x0002d8c0
        /*1200*/ 	.short	0x010a
        /*1202*/ 	.byte	0x3f
	.zero		1


	//   ....[85]....
        /*1204*/ 	.word	0x0001a0a0
        /*1208*/ 	.word	0x00000000
        /*120c*/ 	.word	0x0002d840
        /*1210*/ 	.short	0x010a
        /*1212*/ 	.byte	0x3f
	.zero		1


	//   ....[86]....
        /*1214*/ 	.word	0x0001aee0
        /*1218*/ 	.word	0x00000016
        /*121c*/ 	.word	0x0002d820
        /*1220*/ 	.short	0x010a
        /*1222*/ 	.byte	0x3f
	.zero		1


	//   ....[87]....
        /*1224*/ 	.word	0x0001af30
        /*1228*/ 	.word	0x00000005
        /*122c*/ 	.word	0x0002d840
        /*1230*/ 	.short	0x010a
        /*1232*/ 	.byte	0x3f
	.zero		1


	//   ....[88]....
        /*1234*/ 	.word	0x0001b4d0
        /*1238*/ 	.word	0x00000005
        /*123c*/ 	.word	0x0002d860
        /*1240*/ 	.short	0x010a
        /*1242*/ 	.byte	0x3f
	.zero		1


	//   ....[89]....
        /*1244*/ 	.word	0x0001bab0
        /*1248*/ 	.word	0x00000000
        /*124c*/ 	.word	0x0002d860
        /*1250*/ 	.short	0x010a
        /*1252*/ 	.byte	0x3f
	.zero		1


	//   ....[90]....
        /*1254*/ 	.word	0x0001c9f0
        /*1258*/ 	.word	0x00000005
        /*125c*/ 	.word	0x0002d820
        /*1260*/ 	.short	0x010a
        /*1262*/ 	.byte	0x3f
	.zero		1


	//   ....[91]....
        /*1264*/ 	.word	0x0001cb90
        /*1268*/ 	.word	0x00000003
        /*126c*/ 	.word	0x0002d840
        /*1270*/ 	.short	0x010a
        /*1272*/ 	.byte	0x3f
	.zero		1


	//   ....[92]....
        /*1274*/ 	.word	0x0001cbe0
        /*1278*/ 	.word	0x00000005
        /*127c*/ 	.word	0x0002d840
        /*1280*/ 	.short	0x010a
        /*1282*/ 	.byte	0x3f
	.zero		1


	//   ....[93]....
        /*1284*/ 	.word	0x0001cc30
        /*1288*/ 	.word	0x00000003
        /*128c*/ 	.word	0x0002d860
        /*1290*/ 	.short	0x010a
        /*1292*/ 	.byte	0x3f
	.zero		1


	//----- nvinfo : EIATTR_NUM_MBARRIERS
	.align		4
.L_149:
        /*1294*/ 	.byte	0x03, 0x38
        /*1296*/ 	.short	0x0016


	//----- nvinfo : EIATTR_EXIT_INSTR_OFFSETS
	.align		4
        /*1298*/ 	.byte	0x04, 0x1c
        /*129a*/ 	.short	(.L_151 - .L_150)


	//   ....[0]....
.L_150:
        /*129c*/ 	.word	0x00018fb0


	//----- nvinfo : EIATTR_MAX_THREADS
	.align		4
.L_151:
        /*12a0*/ 	.byte	0x04, 0x05
        /*12a2*/ 	.short	(.L_153 - .L_152)
.L_152:
        /*12a4*/ 	.word	0x00000200
        /*12a8*/ 	.word	0x00000001
        /*12ac*/ 	.word	0x00000001


	//----- nvinfo : EIATTR_CRS_STACK_SIZE
	.align		4
.L_153:
        /*12b0*/ 	.byte	0x04, 0x1e
        /*12b2*/ 	.short	(.L_155 - .L_154)
.L_154:
        /*12b4*/ 	.word	0x00000000


	//----- nvinfo : EIATTR_CBANK_PARAM_SIZE
	.align		4
.L_155:
        /*12b8*/ 	.byte	0x03, 0x19
        /*12ba*/ 	.short	0x0af0


	//----- nvinfo : EIATTR_PARAM_CBANK
	.align		4
        /*12bc*/ 	.byte	0x04, 0x0a
        /*12be*/ 	.short	(.L_157 - .L_156)
	.align		4
.L_156:
        /*12c0*/ 	.word	index@(.nv.constant0._ZN7cutlass13device_kernelIN5flash11enable_sm90INS1_16FlashAttnFwdSm90INS1_25CollectiveMainloopFwdSm90ILi2EN4cute5tupleIJNS5_1CILi1EEES8_S8_EEENS6_IJNS7_ILi192EEENS7_ILi128EEENS7_ILi96EEEEEELi96ENS_10bfloat16_tEfNS_4arch4Sm90ELb0ELb0ELb0ELb1ELb1ELb1ELb0ELb0ELb1ELb1ELb0ELb0EEENS1_21CollectiveEpilogueFwdINS6_IJSA_SC_SB_EEES9_SE_SG_Li384ELb1ELb1ELb0ELb0EEENS1_36VarlenDynamicPersistentTileSchedulerILi192ELi128ELi384ELi128ELb0ELb1ELb1ELb0ELb1ELb1EEEEEEEEEvNT_6ParamsE)
        /*12c4*/ 	.short	0x0210
        /*12c6*/ 	.short	0x0af0


	//----- nvinfo : EIATTR_SW_WAR
	.align		4
.L_157:
        /*12c8*/ 	.byte	0x04, 0x36
        /*12ca*/ 	.short	(.L_159 - .L_158)
.L_158:
        /*12cc*/ 	.word	0x00000008
.L_159:


//--------------------- .nv.info._ZN7cutlass13device_kernelIN5flash11enable_sm90INS1_16FlashAttnFwdSm90INS1_25CollectiveMainloopFwdSm90ILi2EN4cute5tupleIJNS5_1CILi1EEES8_S8_EEENS6_IJNS7_ILi192EEENS7_ILi128EEENS7_ILi96EEEEEELi96ENS_10bfloat16_tEfNS_4arch4Sm90ELb0ELb1ELb0ELb0ELb1ELb0ELb0ELb0ELb1ELb1ELb0ELb0EEENS1_21CollectiveEpilogueFwdINS6_IJSA_SC_SB_EEES9_SE_SG_Li384ELb0ELb1ELb0ELb0EEENS1_30DynamicPersistentTileSchedulerILi384ELi128ELb0ELb1ELb1EEEEEEEEEvNT_6ParamsE --------------------------
	.section	.nv.info._ZN7cutlass13device_kernelIN5flash11enable_sm90INS1_16FlashAttnFwdSm90INS1_25CollectiveMainloopFwdSm90ILi2EN4cute5tupleIJNS5_1CILi1EEES8_S8_EEENS6_IJNS7_ILi192EEENS7_ILi128EEENS7_ILi96EEEEEELi96ENS_10bfloat16_tEfNS_4arch4Sm90ELb0ELb1ELb0ELb0ELb1ELb0ELb0ELb0ELb1ELb1ELb0ELb0EEENS1_21CollectiveEpilogueFwdINS6_IJSA_SC_SB_EEES9_SE_SG_Li384ELb0ELb1ELb0ELb0EEENS1_30DynamicPersistentTileSchedulerILi384ELi128ELb0ELb1ELb1EEEEEEEEEvNT_6ParamsE,"",@"SHT_CUDA_INFO"
	.sectionflags	@""
	.align	4


	//----- nvinfo : EIATTR_CUDA_API_VERSION
	.align		4
        /*0000*/ 	.byte	0x04, 0x37
        /*0002*/ 	.short	(.L_161 - .L_160)
.L_160:
        /*0004*/ 	.word	0x00000082


	//----- nvinfo : EIATTR_KPARAM_INFO
	.align		4
.L_161:
        /*0008*/ 	.byte	0x04, 0x17
        /*000a*/ 	.short	(.L_163 - .L_162)
.L_162:
        /*000c*/ 	.word	0x00000000
        /*0010*/ 	.short	0x0000
        /*0012*/ 	.short	0x0070
        /*0014*/ 	.byte	0x00, 0xf0, 0x01, 0x2a


	//----- nvinfo : EIATTR_SPARSE_MMA_MASK
	.align		4
.L_163:
        /*0018*/ 	.byte	0x03, 0x50
        /*001a*/ 	.short	0x0000


	//----- nvinfo : EIATTR_MAXREG_COUNT
	.align		4
        /*001c*/ 	.byte	0x03, 0x1b
        /*001e*/ 	.short	0x0080


	//----- nvinfo : EIATTR_NUM_BARRIERS
	.align		4
        /*0020*/ 	.byte	0x02, 0x4c
        /*0022*/ 	.byte	0x10
	.zero		1


	//----- nvinfo : EIATTR_EXTERNS
	.align		4
        /*0024*/ 	.byte	0x04, 0x0f
        /*0026*/ 	.short	(.L_165 - .L_164)


	//   ....[0]....
	.align		4
.L_164:
        /*0028*/ 	.word	index@(__assertfail)


	//----- nvinfo : EIATTR_ANNOTATIONS
	.align		4
.L_165:
        /*002c*/ 	.byte	0x04, 0x55
        /*002e*/ 	.short	(.L_167 - .L_166)


	//   ....[0]....
.L_166:
        /* <DEDUP_REMOVED lines=12> */


	//----- nvinfo : EIATTR_MERCURY_ISA_VERSION
	.align		4
.L_167:
        /*00d8*/ 	.byte	0x03, 0x5f
        /*00da*/ 	.short	0x0101


	//----- nvinfo : EIATTR_INT_WARP_WIDE_INSTR_OFFSETS
	.align		4
        /*00dc*/ 	.byte	0x04, 0x31
        /*00de*/ 	.short	(.L_169 - .L_168)


	//   ....[0]....
.L_168:
        /*00e0*/ 	.word	0x000000c0


	//   ....[1]....
        /*00e4*/ 	.word	0x000000d0


	//   ....[2]....
        /*00e8*/ 	.word	0x00000170


	//   ....[3]....
        /*00ec*/ 	.word	0x00010660


	//   ....[4]....
        /*00f0*/ 	.word	0x000106f0


	//   ....[5]....
        /*00f4*/ 	.word	0x00013270


	//   ....[6]....
        /*00f8*/ 	.word	0x00013300


	//----- nvinfo : EIATTR_COOP_GROUP_MASK_REGIDS
	.align		4
.L_169:
        /*00fc*/ 	.byte	0x04, 0x29
        /*00fe*/ 	.short	(.L_171 - .L_170)


	//   ....[0]....
.L_170:
        /*0100*/ 	.word	0xffffffff


	//   ....[1]....
        /*0104*/ 	.word	0xffffffff


	//   ....[2]....
        /*0108*/ 	.word	0xffffffff


	//   ....[3]....
        /*010c*/ 	.word	0xffffffff


	//   ....[4]....
        /*0110*/ 	.word	0xffffffff


	//   ....[5]....
        /*0114*/ 	.word	0xffffffff


	//   ....[6]....
        /*0118*/ 	.word	0xffffffff


	//   ....[7]....
        /*011c*/ 	.word	0xffffffff


	//   ....[8]....
        /*0120*/ 	.word	0xffffffff


	//   ....[9]....
        /*0124*/ 	.word	0xffffffff


	//   ....[10]....
        /*0128*/ 	.word	0xffffffff


	//   ....[11]....
        /*012c*/ 	.word	0xffffffff


	//   ....[12]....
        /*0130*/ 	.word	0xffffffff


	//   ....[13]....
        /*0134*/ 	.word	0xffffffff


	//   ....[14]....
        /*0138*/ 	.word	0xffffffff


	//   ....[15]....
        /*013c*/ 	.word	0xffffffff


	//   ....[16]....
        /*0140*/ 	.word	0xffffffff


	//   ....[17]....
        /*0144*/ 	.word	0xffffffff


	//   ....[18]....
        /*0148*/ 	.word	0xffffffff


	//   ....[19]....
        /*014c*/ 	.word	0xffffffff


	//   ....[20]....
        /*0150*/ 	.word	0xffffffff


	//   ....[21]....
        /*0154*/ 	.word	0xffffffff


	//   ....[22]....
        /*0158*/ 	.word	0xffffffff


	//   ....[23]....
        /*015c*/ 	.word	0xffffffff


	//   ....[24]....
        /*0160*/ 	.word	0xffffffff


	//   ....[25]....
        /*0164*/ 	.word	0xffffffff


	//   ....[26]....
        /*0168*/ 	.word	0xffffffff


	//   ....[27]....
        /*016c*/ 	.word	0xffffffff


	//   ....[28]....
        /*0170*/ 	.word	0xffffffff


	//   ....[29]....
        /*0174*/ 	.word	0xffffffff


	//   ....[30]....
        /*0178*/ 	.word	0xffffffff


	//   ....[31]....
        /*017c*/ 	.word	0xffffffff


	//   ....[32]....
        /*0180*/ 	.word	0xffffffff


	//   ....[33]....
        /*0184*/ 	.word	0xffffffff


	//   ....[34]....
        /*0188*/ 	.word	0xffffffff


	//   ....[35]....
        /*018c*/ 	.word	0xffffffff


	//   ....[36]....
        /*0190*/ 	.word	0xffffffff


	//   ....[37]....
        /*0194*/ 	.word	0xffffffff


	//   ....[38]....
        /*0198*/ 	.word	0xffffffff


	//   ....[39]....
        /*019c*/ 	.word	0xffffffff


	//   ....[40]....
        /*01a0*/ 	.word	0xffffffff


	//   ....[41]....
        /*01a4*/ 	.word	0xffffffff


	//   ....[42]....
        /*01a8*/ 	.word	0xffffffff


	//   ....[43]....
        /*01ac*/ 	.word	0xffffffff


	//   ....[44]....
        /*01b0*/ 	.word	0xffffffff


	//   ....[45]....
        /*01b4*/ 	.word	0xffffffff


	//   ....[46]....
        /*01b8*/ 	.word	0xffffffff


	//   ....[47]....
        /*01bc*/ 	.word	0xffffffff


	//   ....[48]....
        /*01c0*/ 	.word	0xffffffff


	//   ....[49]....
        /*01c4*/ 	.word	0xffffffff


	//   ....[50]....
        /*01c8*/ 	.word	0xffffffff


	//   ....[51]....
        /*01cc*/ 	.word	0xffffffff


	//   ....[52]....
        /*01d0*/ 	.word	0xffffffff


	//   ....[53]....
        /*01d4*/ 	.word	0xffffffff


	//   ....[54]....
        /*01d8*/ 	.word	0xffffffff


	//   ....[55]....
        /*01dc*/ 	.word	0xffffffff


	//   ....[56]....
        /*01e0*/ 	.word	0xffffffff


	//   ....[57]....
        /*01e4*/ 	.word	0xffffffff


	//   ....[58]....
        /*01e8*/ 	.word	0xffffffff


	//   ....[59]....
        /*01ec*/ 	.word	0xffffffff


	//   ....[60]....
        /*01f0*/ 	.word	0xffffffff


	//   ....[61]....
        /*01f4*/ 	.word	0xffffffff


	//   ....[62]....
        /*01f8*/ 	.word	0xffffffff


	//   ....[63]....
        /*01fc*/ 	.word	0xffffffff


	//   ....[64]....
        /*0200*/ 	.word	0xffffffff


	//   ....[65]....
        /*0204*/ 	.word	0xffffffff


	//   ....[66]....
        /*0208*/ 	.word	0xffffffff


	//   ....[67]....
        /*020c*/ 	.word	0xffffffff


	//   ....[68]....
        /*0210*/ 	.word	0xffffffff


	//   ....[69]....
        /*0214*/ 	.word	0xffffffff


	//   ....[70]....
        /*0218*/ 	.word	0xffffffff


	//   ....[71]....
        /*021c*/ 	.word	0xffffffff


	//   ....[72]....
        /*0220*/ 	.word	0xffffffff


	//   ....[73]....
        /*0224*/ 	.word	0xffffffff


	//   ....[74]....
        /*0228*/ 	.word	0xffffffff


	//   ....[75]....
        /*022c*/ 	.word	0xffffffff


	//   ....[76]....
        /*0230*/ 	.word	0xffffffff


	//   ....[77]....
        /*0234*/ 	.word	0xffffffff


	//   ....[78]....
        /*0238*/ 	.word	0xffffffff


	//   ....[79]....
        /*023c*/ 	.word	0xffffffff


	//   ....[80]....
        /*0240*/ 	.word	0xffffffff


	//   ....[81]....
        /*0244*/ 	.word	0xffffffff


	//   ....[82]....
        /*0248*/ 	.word	0xffffffff


	//   ....[83]....
        /*024c*/ 	.word	0xffffffff


	//   ....[84]....
        /*0250*/ 	.word	0xffffffff


	//   ....[85]....
        /*0254*/ 	.word	0xffffffff


	//   ....[86]....
        /*0258*/ 	.word	0xffffffff


	//   ....[87]....
        /*025c*/ 	.word	0xffffffff


	//   ....[88]....
        /*0260*/ 	.word	0xffffffff


	//   ....[89]....
        /*0264*/ 	.word	0xffffffff


	//   ....[90]....
        /*0268*/ 	.word	0xffffffff


	//   ....[91]....
        /*026c*/ 	.word	0xffffffff


	//   ....[92]....
        /*0270*/ 	.word	0xffffffff


	//   ....[93]....
        /*0274*/ 	.word	0xffffffff


	//   ....[94]....
        /*0278*/ 	.word	0xffffffff


	//   ....[95]....
        /*027c*/ 	.word	0xffffffff


	//   ....[96]....
        /*0280*/ 	.word	0x0500000f


	//   ....[97]....
        /*0284*/ 	.word	0x0500000f


	//   ....[98]....
        /*0288*/ 	.word	0x0500000f


	//   ....[99]....
        /*028c*/ 	.word	0x0500000f


	//   ....[100]....
        /*0290*/ 	.word	0x0500000f


	//   ....[101]....
        /*0294*/ 	.word	0x0500000f


	//   ....[102]....
        /*0298*/ 	.word	0x0500000f


	//   ....[103]....
        /*029c*/ 	.word	0x0500000f


	//   ....[104]....
        /*02a0*/ 	.word	0x0500000f


	//   ....[105]....
        /*02a4*/ 	.word	0x0500000f


	//   ....[106]....
        /*02a8*/ 	.word	0x0500000f


	//   ....[107]....
        /*02ac*/ 	.word	0x0500000f


	//   ....[108]....
        /*02b0*/ 	.word	0x0500000f


	//   ....[109]....
        /*02b4*/ 	.word	0x0500000f


	//   ....[110]....
        /*02b8*/ 	.word	0x0500000f


	//   ....[111]....
        /*02bc*/ 	.word	0x0500000f


	//   ....[112]....
        /*02c0*/ 	.word	0x0500000f


	//   ....[113]....
        /*02c4*/ 	.word	0x0500000f


	//   ....[114]....
        /*02c8*/ 	.word	0x0500000f


	//   ....[115]....
        /*02cc*/ 	.word	0x0500000f


	//   ....[116]....
        /*02d0*/ 	.word	0x0500000f


	//   ....[117]....
        /*02d4*/ 	.word	0x0500000f


	//   ....[118]....
        /*02d8*/ 	.word	0x0500000f


	//   ....[119]....
        /*02dc*/ 	.word	0x0500000f


	//   ....[120]....
        /*02e0*/ 	.word	0x0500000f


	//   ....[121]....
        /*02e4*/ 	.word	0x0500000f


	//   ....[122]....
        /*02e8*/ 	.word	0x0500000f


	//   ....[123]....
        /*02ec*/ 	.word	0x0500000f


	//   ....[124]....
        /*02f0*/ 	.word	0x0500000f


	//   ....[125]....
        /*02f4*/ 	.word	0x0500000f


	//   ....[126]....
        /*02f8*/ 	.word	0x0500000f


	//   ....[127]....
        /*02fc*/ 	.word	0x0500000f


	//   ....[128]....
        /*0300*/ 	.word	0x0500000f


	//   ....[129]....
        /*0304*/ 	.word	0x0500000f


	//   ....[130]....
        /*0308*/ 	.word	0x0500000f


	//   ....[131]....
        /*030c*/ 	.word	0x0500000f


	//   ....[132]....
        /*0310*/ 	.word	0x0500000f


	//   ....[133]....
        /*0314*/ 	.word	0x0500000f


	//   ....[134]....
        /*0318*/ 	.word	0x0500000f


	//   ....[135]....
        /*031c*/ 	.word	0x0500000f


	//   ....[136]....
        /*0320*/ 	.word	0x0500000f


	//   ....[137]....
        /*0324*/ 	.word	0x0500000f


	//   ....[138]....
        /*0328*/ 	.word	0x0500000f


	//   ....[139]....
        /*032c*/ 	.word	0x0500000f


	//   ....[140]....
        /*0330*/ 	.word	0x0500000f


	//   ....[141]....
        /*0334*/ 	.word	0x0500000f


	//   ....[142]....
        /*0338*/ 	.word	0x0500000f


	//----- nvinfo : EIATTR_COOP_GROUP_INSTR_OFFSETS
	.align		4
.L_171:
        /*033c*/ 	.byte	0x04, 0x28
        /*033e*/ 	.short	(.L_173 - .L_172)


	//   ....[0]....
.L_172:
        /*0340*/ 	.word	0x00000080


	//   ....[1]....
        /*0344*/ 	.word	0x00000090


	//   ....[2]....
        /*0348*/ 	.word	0x000002d0


	//   ....[3]....
        /*034c*/ 	.word	0x00000430


	//   ....[4]....
        /*0350*/ 	.word	0x00000550


	//   ....[5]....
        /*0354*/ 	.word	0x000006b0


	//   ....[6]....
        /*0358*/ 	.word	0x00001860


	//   ....[7]....
        /*035c*/ 	.word	0x00002030


	//   ....[8]....
        /*0360*/ 	.word	0x00002dc0


	//   ....[9]....
        /*0364*/ 	.word	0x000035f0


	//   ....[10]....
        /*0368*/ 	.word	0x00003700


	//   ....[11]....
        /*036c*/ 	.word	0x00003f30


	//   ....[12]....
        /*0370*/ 	.word	0x00003f90


	//   ....[13]....
        /*0374*/ 	.word	0x00004b70


	//   ....[14]....
        /*0378*/ 	.word	0x00005940


	//   ....[15]....
        /*037c*/ 	.word	0x00005b60


	//   ....[16]....
        /*0380*/ 	.word	0x00006740


	//   ....[17]....
        /*0384*/ 	.word	0x00006840


	//   ....[18]....
        /*0388*/ 	.word	0x000070c0


	//   ....[19]....
        /*038c*/ 	.word	0x00007130


	//   ....[20]....
        /*0390*/ 	.word	0x00008130


	//   ....[21]....
        /*0394*/ 	.word	0x000090e0


	//   ....[22]....
        /*0398*/ 	.word	0x000090f0


	//   ....[23]....
        /*039c*/ 	.word	0x00009120


	//   ....[24]....
        /*03a0*/ 	.word	0x00009130


	//   ....[25]....
        /*03a4*/ 	.word	0x0000a480


	//   ....[26]....
        /*03a8*/ 	.word	0x0000af10


	//   ....[27]....
        /*03ac*/ 	.word	0x0000b130


	//   ....[28]....
        /*03b0*/ 	.word	0x0000bd10


	//   ....[29]....
        /*03b4*/ 	.word	0x0000be10


	//   ....[30]....
        /*03b8*/ 	.word	0x0000c690


	//   ....[31]....
        /*03bc*/ 	.word	0x0000c700


	//   ....[32]....
        /*03c0*/ 	.word	0x0000d700


	//   ....[33]....
        /*03c4*/ 	.word	0x0000d810


	//   ....[34]....
        /*03c8*/ 	.word	0x0000d870


	//   ....[35]....
        /*03cc*/ 	.word	0x0000d980


	//   ....[36]....
        /*03d0*/ 	.word	0x0000d990


	//   ....[37]....
        /*03d4*/ 	.word	0x0000e8b0


	//   ....[38]....
        /*03d8*/ 	.word	0x0000e8e0


	//   ....[39]....
        /*03dc*/ 	.word	0x0000e910


	//   ....[40]....
        /*03e0*/ 	.word	0x0000e940


	//   ....[41]....
        /*03e4*/ 	.word	0x0000ee50


	//   ....[42]....
        /*03e8*/ 	.word	0x0000ee80


	//   ....[43]....
        /*03ec*/ 	.word	0x0000ef80


	//   ....[44]....
        /*03f0*/ 	.word	0x0000efa0


	//   ....[45]....
        /*03f4*/ 	.word	0x0000f640


	//   ....[46]....
        /*03f8*/ 	.word	0x0000f650


	//   ....[47]....
        /*03fc*/ 	.word	0x0000f750


	//   ....[48]....
        /*0400*/ 	.word	0x0000f770


	//   ....[49]....
        /*0404*/ 	.word	0x0000f930


	//   ....[50]....
        /*0408*/ 	.word	0x00011290


	//   ....[51]....
        /*040c*/ 	.word	0x000112b0


	//   ....[52]....
        /*0410*/ 	.word	0x000112c0


	//   ....[53]....
        /*0414*/ 	.word	0x00011360


	//   ....[54]....
        /*0418*/ 	.word	0x00011380


	//   ....[55]....
        /*041c*/ 	.word	0x00011420


	//   ....[56]....
        /*0420*/ 	.word	0x00011440


	//   ....[57]....
        /*0424*/ 	.word	0x00011450


	//   ....[58]....
        /*0428*/ 	.word	0x00011ce0


	//   ....[59]....
        /*042c*/ 	.word	0x00011d00


	//   ....[60]....
        /*0430*/ 	.word	0x00011d30


	//   ....[61]....
        /*0434*/ 	.word	0x00011de0


	//   ....[62]....
        /*0438*/ 	.word	0x00011df0


	//   ....[63]....
        /*043c*/ 	.word	0x00011e90


	//   ....[64]....
        /*0440*/ 	.word	0x00011ea0


	//   ....[65]....
        /*0444*/ 	.word	0x00011eb0


	//   ....[66]....
        /*0448*/ 	.word	0x00011ec0


	//   ....[67]....
        /*044c*/ 	.word	0x00011f80


	//   ....[68]....
        /*0450*/ 	.word	0x00011fa0


	//   ....[69]....
        /*0454*/ 	.word	0x00012000


	//   ....[70]....
        /*0458*/ 	.word	0x00012840


	//   ....[71]....
        /*045c*/ 	.word	0x00012850


	//   ....[72]....
        /*0460*/ 	.word	0x00012870


	//   ....[73]....
        /*0464*/ 	.word	0x000128f0


	//   ....[74]....
        /*0468*/ 	.word	0x00012900


	//   ....[75]....
        /*046c*/ 	.word	0x00012960


	//   ....[76]....
        /*0470*/ 	.word	0x00012990


	//   ....[77]....
        /*0474*/ 	.word	0x000129d0


	//   ....[78]....
        /*0478*/ 	.word	0x00012cd0


	//   ....[79]....
        /*047c*/ 	.word	0x00012cf0


	//   ....[80]....
        /*0480*/ 	.word	0x00012d90


	//   ....[81]....
        /*0484*/ 	.word	0x00012da0


	//   ....[82]....
        /*0488*/ 	.word	0x00012e30


	//   ....[83]....
        /*048c*/ 	.word	0x00012e40


	//   ....[84]....
        /*0490*/ 	.word	0x00012e50


	//   ....[85]....
        /*0494*/ 	.word	0x00012ee0


	//   ....[86]....
        /*0498*/ 	.word	0x00013500


	//   ....[87]....
        /*049c*/ 	.word	0x00013510


	//   ....[88]....
        /*04a0*/ 	.word	0x00013560


	//   ....[89]....
        /*04a4*/ 	.word	0x000135a0


	//   ....[90]....
        /*04a8*/ 	.word	0x00013600


	//   ....[91]....
        /*04ac*/ 	.word	0x00013620


	//   ....[92]....
        /*04b0*/ 	.word	0x000136a0


	//   ....[93]....
        /*04b4*/ 	.word	0x000136c0


	//   ....[94]....
        /*04b8*/ 	.word	0x00013a20


	//   ....[95]....
        /*04bc*/ 	.word	0x00013c10


	//   ....[96]....
        /*04c0*/ 	.word	0x00014260


	//   ....[97]....
        /*04c4*/ 	.word	0x00014340


	//   ....[98]....
        /*04c8*/ 	.word	0x000143e0


	//   ....[99]....
        /*04cc*/ 	.word	0x00014440


	//   ....[100]....
        /*04d0*/ 	.word	0x00014550


	//   ....[101]....
        /*04d4*/ 	.word	0x000145c0


	//   ....[102]....
        /*04d8*/ 	.word	0x000146d0


	//   ....[103]....
        /*04dc*/ 	.word	0x00014740


	//   ....[104]....
        /*04e0*/ 	.word	0x00014840


	//   ....[105]....
        /*04e4*/ 	.word	0x000148d0


	//   ....[106]....
        /*04e8*/ 	.word	0x00014940


	//   ....[107]....
        /*04ec*/ 	.word	0x000149a0


	//   ....[108]....
        /*04f0*/ 	.word	0x00014ab0


	//   ....[109]....
        /*04f4*/ 	.word	0x00014b10


	//   ....[110]....
        /*04f8*/ 	.word	0x00014c30


	//   ....[111]....
        /*04fc*/ 	.word	0x00014c90


	//   ....[112]....
        /*0500*/ 	.word	0x00014d30


	//   ....[113]....
        /*0504*/ 	.word	0x00014e00


	//   ....[114]....
        /*0508*/ 	.word	0x00014f20


	//   ....[115]....
        /*050c*/ 	.word	0x00014f80


	//   ....[116]....
        /*0510*/ 	.word	0x00015070


	//   ....[117]....
        /*0514*/ 	.word	0x000151a0


	//   ....[118]....
        /*0518*/ 	.word	0x00015250


	//   ....[119]....
        /*051c*/ 	.word	0x000152d0


	//   ....[120]....
        /*0520*/ 	.word	0x000153b0


	//   ....[121]....
        /*0524*/ 	.word	0x00015410


	//   ....[122]....
        /*0528*/ 	.word	0x000154e0


	//   ....[123]....
        /*052c*/ 	.word	0x00015540


	//   ....[124]....
        /*0530*/ 	.word	0x00015610


	//   ....[125]....
        /*0534*/ 	.word	0x00015700


	//   ....[126]....
        /*0538*/ 	.word	0x000157a0


	//   ....[127]....
        /*053c*/ 	.word	0x00015800


	//   ....[128]....
        /*0540*/ 	.word	0x00015900


	//   ....[129]....
        /*0544*/ 	.word	0x00015960


	//   ....[130]....
        /*0548*/ 	.word	0x00015a60


	//   ....[131]....
        /*054c*/ 	.word	0x00015ac0


	//   ....[132]....
        /*0550*/ 	.word	0x00015b90


	//   ....[133]....
        /*0554*/ 	.word	0x00015ce0


	//   ....[134]....
        /*0558*/ 	.word	0x00015d80


	//   ....[135]....
        /*055c*/ 	.word	0x00015e10


	//   ....[136]....
        /*0560*/ 	.word	0x00015f10


	//   ....[137]....
        /*0564*/ 	.word	0x00015f70


	//   ....[138]....
        /*0568*/ 	.word	0x00016060


	//   ....[139]....
        /*056c*/ 	.word	0x000160c0


	//   ....[140]....
        /*0570*/ 	.word	0x00016180


	//   ....[141]....
        /*0574*/ 	.word	0x00016270


	//   ....[142]....
        /*0578*/ 	.word	0x00016390


	//----- nvinfo : EIATTR_REG_RECONFIG
	.align		4
.L_173:
        /*057c*/ 	.byte	0x01, 0x54
	.zero		2


	//----- nvinfo : EIATTR_SYSCALL_OFFSETS
	.align		4
        /*0580*/ 	.byte	0x04, 0x46
        /*0582*/ 	.short	(.L_175 - .L_174)


	//   ....[0]....
.L_174:
        /*0584*/ 	.word	0x00001a50


	//   ....[1]....
        /*0588*/ 	.word	0x00010860


	//   ....[2]....
        /*058c*/ 	.word	0x000109b0


	//   ....[3]....
        /*0590*/ 	.word	0x00010aa0


	//   ....[4]....
        /*0594*/ 	.word	0x000117b0


	//----- nvinfo : EIATTR_MBARRIER_INSTR_OFFSETS
	.align		4
.L_175:
        /*0598*/ 	.byte	0x04, 0x39
        /*059a*/ 	.short	(.L_177 - .L_176)


	//   ....[0]....
.L_176:
        /*059c*/ 	.word	0x00000180
        /*05a0*/ 	.word	0x000000ff
        /*05a4*/ 	.word	0x0002d800
        /*05a8*/ 	.short	0x0100
        /*05aa*/ 	.byte	0x08
	.zero		1


	//   ....[1]....
        /*05ac*/ 	.word	0x00000190
        /*05b0*/ 	.word	0x000000ff
        /*05b4*/ 	.word	0x0002d820
        /*05b8*/ 	.short	0x0100
        /*05ba*/ 	.byte	0x08
	.zero		1


	//   ....[2]....
        /*05bc*/ 	.word	0x00000280
        /*05c0*/ 	.word	0x000000ff
        /*05c4*/ 	.word	0x0002d830
        /*05c8*/ 	.short	0x0100
        /*05ca*/ 	.byte	0x08
	.zero		1


	//   ....[3]....
        /*05cc*/ 	.word	0x00000290
        /*05d0*/ 	.word	0x000000ff
        /*05d4*/ 	.word	0x0002d840
        /*05d8*/ 	.short	0x0100
        /*05da*/ 	.byte	0x08
	.zero		1


	//   ....[4]....
        /*05dc*/ 	.word	0x000002a0
        /*05e0*/ 	.word	0x000000ff
        /*05e4*/ 	.word	0x0002d838
        /*05e8*/ 	.short	0x0100
        /*05ea*/ 	.byte	0x08
	.zero		1


	//   ....[5]....
        /*05ec*/ 	.word	0x000002b0
        /*05f0*/ 	.word	0x000000ff
        /*05f4*/ 	.word	0x0002d848
        /*05f8*/ 	.short	0x0100
        /*05fa*/ 	.byte	0x08
	.zero		1


	//   ....[6]....
        /*05fc*/ 	.word	0x000003e0
        /*0600*/ 	.word	0x000000ff
        /*0604*/ 	.word	0x0002d850
        /*0608*/ 	.short	0x0100
        /*060a*/ 	.byte	0x08
	.zero		1


	//   ....[7]....
        /*060c*/ 	.word	0x000003f0
        /*0610*/ 	.word	0x000000ff
        /*0614*/ 	.word	0x0002d860
        /*0618*/ 	.short	0x0100
        /*061a*/ 	.byte	0x08
	.zero		1


	//   ....[8]....
        /*061c*/ 	.word	0x00000400
        /*0620*/ 	.word	0x000000ff
        /*0624*/ 	.word	0x0002d858
        /*0628*/ 	.short	0x0100
        /*062a*/ 	.byte	0x08
	.zero		1


	//   ....[9]....
        /*062c*/ 	.word	0x00000410
        /*0630*/ 	.word	0x000000ff
        /*0634*/ 	.word	0x0002d868
        /*0638*/ 	.short	0x0100
        /*063a*/ 	.byte	0x08
	.zero		1


	//   ....[10]....
        /*063c*/ 	.word	0x00000500
        /*0640*/ 	.word	0x000000ff
        /*0644*/ 	.word	0x0002d870
        /*0648*/ 	.short	0x0100
        /*064a*/ 	.byte	0x06
	.zero		1


	//   ....[11]....
        /*064c*/ 	.word	0x00000510
        /*0650*/ 	.word	0x000000ff
        /*0654*/ 	.word	0x0002d880
        /*0658*/ 	.short	0x0100
        /*065a*/ 	.byte	0x06
	.zero		1


	//   ....[12]....
        /*065c*/ 	.word	0x00000520
        /*0660*/ 	.word	0x000000ff
        /*0664*/ 	.word	0x0002d878
        /*0668*/ 	.short	0x0100
        /*066a*/ 	.byte	0x06
	.zero		1


	//   ....[13]....
        /*066c*/ 	.word	0x00000530
        /*0670*/ 	.word	0x000000ff
        /*0674*/ 	.word	0x0002d888
        /*0678*/ 	.short	0x0100
        /*067a*/ 	.byte	0x06
	.zero		1


	//   ....[14]....
        /*067c*/ 	.word	0x00000660
        /*0680*/ 	.word	0x000000ff
        /*0684*/ 	.word	0x0002d890
        /*0688*/ 	.short	0x0100
        /*068a*/ 	.byte	0x08
	.zero		1


	//   ....[15]....
        /*068c*/ 	.word	0x00000670
        /*0690*/ 	.word	0x000000ff
        /*0694*/ 	.word	0x0002d8a0
        /*0698*/ 	.short	0x0100
        /*069a*/ 	.byte	0x08
	.zero		1


	//   ....[16]....
        /*069c*/ 	.word	0x00000680
        /*06a0*/ 	.word	0x000000ff
        /*06a4*/ 	.word	0x0002d898
        /*06a8*/ 	.short	0x0100
        /*06aa*/ 	.byte	0x08
	.zero		1


	//   ....[17]....
        /*06ac*/ 	.word	0x00000690
        /*06b0*/ 	.word	0x000000ff
        /*06b4*/ 	.word	0x0002d8a8
        /*06b8*/ 	.short	0x0100
        /*06ba*/ 	.byte	0x08
	.zero		1


	//   ....[18]....
        /*06bc*/ 	.word	0x000007d0
        /*06c0*/ 	.word	0x000000ff
        /*06c4*/ 	.word	0x0002d8b0
        /*06c8*/ 	.short	0x0100
        /*06ca*/ 	.byte	0x08
	.zero		1


	//   ....[19]....
        /*06cc*/ 	.word	0x000007e0
        /*06d0*/ 	.word	0x000000ff
        /*06d4*/ 	.word	0x0002d8c0
        /*06d8*/ 	.short	0x0100
        /*06da*/ 	.byte	0x08
	.zero		1


	//   ....[20]....
        /*06dc*/ 	.word	0x000007f0
        /*06e0*/ 	.word	0x000000ff
        /*06e4*/ 	.word	0x0002d8b8
        /*06e8*/ 	.short	0x0100
        /*06ea*/ 	.byte	0x08
	.zero		1


	//   ....[21]....
        /*06ec*/ 	.word	0x00000800
        /*06f0*/ 	.word	0x000000ff
        /*06f4*/ 	.word	0x0002d8c8
        /*06f8*/ 	.short	0x0100
        /*06fa*/ 	.byte	0x08
	.zero		1


	//   ....[22]....
        /*06fc*/ 	.word	0x00001ad0
        /*0700*/ 	.word	0x000000ff
        /*0704*/ 	.word	0x0002d800
        /*0708*/ 	.short	0x010a
        /*070a*/ 	.byte	0x28
	.zero		1


	//   ....[23]....
        /*070c*/ 	.word	0x00001b50
        /*0710*/ 	.word	0x00000003
        /*0714*/ 	.word	0x0002d830
        /*0718*/ 	.short	0x010a
        /*071a*/ 	.byte	0x3f
	.zero		1


	//   ....[24]....
        /*071c*/ 	.word	0x00001b90
        /*0720*/ 	.word	0x00000003
        /*0724*/ 	.word	0x0002d830
        /*0728*/ 	.short	0x010a
        /*072a*/ 	.byte	0x3f
	.zero		1


	//   ....[25]....
        /*072c*/ 	.word	0x00002040
        /*0730*/ 	.word	0x000000ff
        /*0734*/ 	.word	0x00000000
        /*0738*/ 	.short	0x0101
        /*073a*/ 	.byte	0x06
	.zero		1


	//   ....[26]....
        /*073c*/ 	.word	0x00005010
        /*0740*/ 	.word	0x000000ff
        /*0744*/ 	.word	0x0002d830
        /*0748*/ 	.short	0x010a
        /*074a*/ 	.byte	0x06
	.zero		1


	//   ....[27]....
        /*074c*/ 	.word	0x00005050
        /*0750*/ 	.word	0x000000ff
        /*0754*/ 	.word	0x0002d830
        /*0758*/ 	.short	0x010a
        /*075a*/ 	.byte	0x06
	.zero		1


	//   ....[28]....
        /*075c*/ 	.word	0x00005320
        /*0760*/ 	.word	0x000000ff
        /*0764*/ 	.word	0x0002d850
        /*0768*/ 	.short	0x010a
        /*076a*/ 	.byte	0x06
	.zero		1


	//   ....[29]....
        /*076c*/ 	.word	0x00005360
        /*0770*/ 	.word	0x000000ff
        /*0774*/ 	.word	0x0002d850
        /*0778*/ 	.short	0x010a
        /*077a*/ 	.byte	0x06
	.zero		1


	//   ....[30]....
        /*077c*/ 	.word	0x00005900
        /*0780*/ 	.word	0x000000ff
        /*0784*/ 	.word	0x00000000
        /*0788*/ 	.short	0x0101
        /*078a*/ 	.byte	0x06
	.zero		1


	//   ....[31]....
        /*078c*/ 	.word	0x00007bd0
        /*0790*/ 	.word	0x000000ff
        /*0794*/ 	.word	0x00000000
        /*0798*/ 	.short	0x0101
        /*079a*/ 	.byte	0x06
	.zero		1


	//   ....[32]....
        /*079c*/ 	.word	0x000084d0
        /*07a0*/ 	.word	0x000000ff
        /*07a4*/ 	.word	0x0002d830
        /*07a8*/ 	.short	0x010a
        /*07aa*/ 	.byte	0x06
	.zero		1


	//   ....[33]....
        /*07ac*/ 	.word	0x00008510
        /*07b0*/ 	.word	0x000000ff
        /*07b4*/ 	.word	0x0002d830
        /*07b8*/ 	.short	0x010a
        /*07ba*/ 	.byte	0x06
	.zero		1


	//   ....[34]....
        /*07bc*/ 	.word	0x000087e0
        /*07c0*/ 	.word	0x000000ff
        /*07c4*/ 	.word	0x0002d850
        /*07c8*/ 	.short	0x010a
        /*07ca*/ 	.byte	0x06
	.zero		1


	//   ....[35]....
        /*07cc*/ 	.word	0x00008820
        /*07d0*/ 	.word	0x000000ff
        /*07d4*/ 	.word	0x0002d850
        /*07d8*/ 	.short	0x010a
        /*07da*/ 	.byte	0x06
	.zero		1


	//   ....[36]....
        /*07dc*/ 	.word	0x00008d70
        /*07e0*/ 	.word	0x000000ff
        /*07e4*/ 	.word	0x00000000
        /*07e8*/ 	.short	0x0101
        /*07ea*/ 	.byte	0x06
	.zero		1


	//   ....[37]....
        /*07ec*/ 	.word	0x00009f20
        /*07f0*/ 	.word	0x000000ff
        /*07f4*/ 	.word	0x00000000
        /*07f8*/ 	.short	0x0101
        /*07fa*/ 	.byte	0x06
	.zero		1


	//   ....[38]....
        /*07fc*/ 	.word	0x0000a630
        /*0800*/ 	.word	0x000000ff
        /*0804*/ 	.word	0x0002d830
        /*0808*/ 	.short	0x010a
        /*080a*/ 	.byte	0x06
	.zero		1


	//   ....[39]....
        /*080c*/ 	.word	0x0000a670
        /*0810*/ 	.word	0x000000ff
        /*0814*/ 	.word	0x0002d830
        /*0818*/ 	.short	0x010a
        /*081a*/ 	.byte	0x06
	.zero		1


	//   ....[40]....
        /*081c*/ 	.word	0x0000a940
        /*0820*/ 	.word	0x000000ff
        /*0824*/ 	.word	0x0002d850
        /*0828*/ 	.short	0x010a
        /*082a*/ 	.byte	0x06
	.zero		1


	//   ....[41]....
        /*082c*/ 	.word	0x0000a980
        /*0830*/ 	.word	0x000000ff
        /*0834*/ 	.word	0x0002d850
        /*0838*/ 	.short	0x010a
        /*083a*/ 	.byte	0x06
	.zero		1


	//   ....[42]....
        /*083c*/ 	.word	0x0000aed0
        /*0840*/ 	.word	0x000000ff
        /*0844*/ 	.word	0x00000000
        /*0848*/ 	.short	0x0101
        /*084a*/ 	.byte	0x06
	.zero		1


	//   ....[43]....
        /*084c*/ 	.word	0x0000d1a0
        /*0850*/ 	.word	0x000000ff
        /*0854*/ 	.word	0x00000000
        /*0858*/ 	.short	0x0101
        /*085a*/ 	.byte	0x06
	.zero		1


	//   ....[44]....
        /*085c*/ 	.word	0x0000d780
        /*0860*/ 	.word	0x000000ff
        /*0864*/ 	.word	0x0002d850
        /*0868*/ 	.short	0x010a
        /*086a*/ 	.byte	0x08
	.zero		1


	//   ....[45]....
        /*086c*/ 	.word	0x0000d7c0
        /*0870*/ 	.word	0x000000ff
        /*0874*/ 	.word	0x0002d850
        /*0878*/ 	.short	0x010a
        /*087a*/ 	.byte	0x08
	.zero		1


	//   ....[46]....
        /*087c*/ 	.word	0x0000de50
        /*0880*/ 	.word	0x000000ff
        /*0884*/ 	.word	0x00000000
        /*0888*/ 	.short	0x0101
        /*088a*/ 	.byte	0x08
	.zero		1


	//   ....[47]....
        /*088c*/ 	.word	0x0000ee70
        /*0890*/ 	.word	0x000000ff
        /*0894*/ 	.word	0x00000000
        /*0898*/ 	.short	0x0101
        /*089a*/ 	.byte	0x05
	.zero		1


	//   ....[48]....
        /*089c*/ 	.word	0x00011010
        /*08a0*/ 	.word	0x00000006
        /*08a4*/ 	.word	0x0002d840
        /*08a8*/ 	.short	0x010a
        /*08aa*/ 	.byte	0x3f
	.zero		1


	//   ....[49]....
        /*08ac*/ 	.word	0x00011590
        /*08b0*/ 	.word	0x00000006
        /*08b4*/ 	.word	0x0002d830
        /*08b8*/ 	.short	0x0107
        /*08ba*/ 	.byte	0x3f
	.zero		1


	//   ....[50]....
        /*08bc*/ 	.word	0x00011660
        /*08c0*/ 	.word	0x00000006
        /*08c4*/ 	.word	0x0002d830
        /*08c8*/ 	.short	0x0101
        /*08ca*/ 	.byte	0x3f
	.zero		1


	//   ....[51]....
        /*08cc*/ 	.word	0x00012150
        /*08d0*/ 	.word	0x00000010
        /*08d4*/ 	.word	0x0002d800
        /*08d8*/ 	.short	0x0107
        /*08da*/ 	.byte	0x3f
	.zero		1


	//   ....[52]....
        /*08dc*/ 	.word	0x00012240
        /*08e0*/ 	.word	0x00000010
        /*08e4*/ 	.word	0x0002d800
        /*08e8*/ 	.short	0x0101
        /*08ea*/ 	.byte	0x3f
	.zero		1


	//   ....[53]....
        /*08ec*/ 	.word	0x00012260
        /*08f0*/ 	.word	0x00000010
        /*08f4*/ 	.word	0x0002d820
        /*08f8*/ 	.short	0x010a
        /*08fa*/ 	.byte	0x3f
	.zero		1


	//   ....[54]....
        /*08fc*/ 	.word	0x00012600
        /*0900*/ 	.word	0x00000006
        /*0904*/ 	.word	0x0002d840
        /*0908*/ 	.short	0x010a
        /*090a*/ 	.byte	0x3f
	.zero		1


	//   ....[55]....
        /*090c*/ 	.word	0x00012a70
        /*0910*/ 	.word	0x00000006
        /*0914*/ 	.word	0x0002d830
        /*0918*/ 	.short	0x0107
        /*091a*/ 	.byte	0x3f
	.zero		1


	//   ....[56]....
        /*091c*/ 	.word	0x00012b30
        /*0920*/ 	.word	0x00000006
        /*0924*/ 	.word	0x0002d830
        /*0928*/ 	.short	0x0101
        /*092a*/ 	.byte	0x3f
	.zero		1


	//   ....[57]....
        /*092c*/ 	.word	0x00012b90
        /*0930*/ 	.word	0x00000006
        /*0934*/ 	.word	0x0002d860
        /*0938*/ 	.short	0x010a
        /*093a*/ 	.byte	0x3f
	.zero		1


	//   ....[58]....
        /*093c*/ 	.word	0x00012fd0
        /*0940*/ 	.word	0x00000006
        /*0944*/ 	.word	0x0002d850
        /*0948*/ 	.short	0x0107
        /*094a*/ 	.byte	0x3f
	.zero		1


	//   ....[59]....
        /*094c*/ 	.word	0x000131a0
        /*0950*/ 	.word	0x00000006
        /*0954*/ 	.word	0x0002d850
        /*0958*/ 	.short	0x0101
        /*095a*/ 	.byte	0x3f
	.zero		1


	//   ....[60]....
        /*095c*/ 	.word	0x000133b0
        /*0960*/ 	.word	0x00000004
        /*0964*/ 	.word	0x0002d860
        /*0968*/ 	.short	0x010a
        /*096a*/ 	.byte	0x3f
	.zero		1


	//   ....[61]....
        /*096c*/ 	.word	0x00013800
        /*0970*/ 	.word	0x00000004
        /*0974*/ 	.word	0x0002d850
        /*0978*/ 	.short	0x0107
        /*097a*/ 	.byte	0x3f
	.zero		1


	//   ....[62]....
        /*097c*/ 	.word	0x000138c0
        /*0980*/ 	.word	0x00000004
        /*0984*/ 	.word	0x0002d850
        /*0988*/ 	.short	0x0101
        /*098a*/ 	.byte	0x3f
	.zero		1


	//   ....[63]....
        /*098c*/ 	.word	0x00013b90
        /*0990*/ 	.word	0x00000004
        /*0994*/ 	.word	0x0002d820
        /*0998*/ 	.short	0x010a
        /*099a*/ 	.byte	0x3f
	.zero		1


	//   ....[64]....
        /*099c*/ 	.word	0x00013d10
        /*09a0*/ 	.word	0x00000005
        /*09a4*/ 	.word	0x0002d840
        /*09a8*/ 	.short	0x010a
        /*09aa*/ 	.byte	0x3f
	.zero		1


	//   ....[65]....
        /*09ac*/ 	.word	0x00013db0
        /*09b0*/ 	.word	0x00000017
        /*09b4*/ 	.word	0x0002d840
        /*09b8*/ 	.short	0x010a
        /*09ba*/ 	.byte	0x3f
	.zero		1


	//   ....[66]....
        /*09bc*/ 	.word	0x00013df0
        /*09c0*/ 	.word	0x00000005
        /*09c4*/ 	.word	0x0002d860
        /*09c8*/ 	.short	0x010a
        /*09ca*/ 	.byte	0x3f
	.zero		1


	//   ....[67]....
        /*09cc*/ 	.word	0x00013e30
        /*09d0*/ 	.word	0x00000017
        /*09d4*/ 	.word	0x0002d860
        /*09d8*/ 	.short	0x010a
        /*09da*/ 	.byte	0x3f
	.zero		1


	//   ....[68]....
        /*09dc*/ 	.word	0x00013ea0
        /*09e0*/ 	.word	0x00000003
        /*09e4*/ 	.word	0x0002d800
        /*09e8*/ 	.short	0x010a
        /*09ea*/ 	.byte	0x3f
	.zero		1


	//   ....[69]....
        /*09ec*/ 	.word	0x00013ef0
        /*09f0*/ 	.word	0x00000003
        /*09f4*/ 	.word	0x0002d830
        /*09f8*/ 	.short	0x010a
        /*09fa*/ 	.byte	0x3f
	.zero		1


	//   ....[70]....
        /*09fc*/ 	.word	0x00013f50
        /*0a00*/ 	.word	0x00000009
        /*0a04*/ 	.word	0x0002d830
        /*0a08*/ 	.short	0x010a
        /*0a0a*/ 	.byte	0x3f
	.zero		1


	//   ....[71]....
        /*0a0c*/ 	.word	0x00013fb0
        /*0a10*/ 	.word	0x00000009
        /*0a14*/ 	.word	0x0002d850
        /*0a18*/ 	.short	0x010a
        /*0a1a*/ 	.byte	0x3f
	.zero		1


	//   ....[72]....
        /*0a1c*/ 	.word	0x00014010
        /*0a20*/ 	.word	0x00000007
        /*0a24*/ 	.word	0x0002d830
        /*0a28*/ 	.short	0x010a
        /*0a2a*/ 	.byte	0x3f
	.zero		1


	//   ....[73]....
        /*0a2c*/ 	.word	0x00014070
        /*0a30*/ 	.word	0x00000007
        /*0a34*/ 	.word	0x0002d850
        /*0a38*/ 	.short	0x010a
        /*0a3a*/ 	.byte	0x3f
	.zero		1


	//   ....[74]....
        /*0a3c*/ 	.word	0x000140d0
        /*0a40*/ 	.word	0x00000009
        /*0a44*/ 	.word	0x0002d830
        /*0a48*/ 	.short	0x010a
        /*0a4a*/ 	.byte	0x3f
	.zero		1


	//   ....[75]....
        /*0a4c*/ 	.word	0x00014130
        /*0a50*/ 	.word	0x00000009
        /*0a54*/ 	.word	0x0002d850
        /*0a58*/ 	.short	0x010a
        /*0a5a*/ 	.byte	0x3f
	.zero		1


	//   ....[76]....
        /*0a5c*/ 	.word	0x00014190
        /*0a60*/ 	.word	0x00000006
        /*0a64*/ 	.word	0x0002d850
        /*0a68*/ 	.short	0x010a
        /*0a6a*/ 	.byte	0x3f
	.zero		1


	//   ....[77]....
        /*0a6c*/ 	.word	0x00014290
        /*0a70*/ 	.word	0x00000006
        /*0a74*/ 	.word	0x0002d840
        /*0a78*/ 	.short	0x010a
        /*0a7a*/ 	.byte	0x3f
	.zero		1


	//   ....[78]....
        /*0a7c*/ 	.word	0x000150a0
        /*0a80*/ 	.word	0x00000010
        /*0a84*/ 	.word	0x0002d820
        /*0a88*/ 	.short	0x010a
        /*0a8a*/ 	.byte	0x3f
	.zero		1


	//   ....[79]....
        /*0a8c*/ 	.word	0x000150f0
        /*0a90*/ 	.word	0x00000006
        /*0a94*/ 	.word	0x0002d840
        /*0a98*/ 	.short	0x010a
        /*0a9a*/ 	.byte	0x3f
	.zero		1


	//   ....[80]....
        /*0a9c*/ 	.word	0x00015650
        /*0aa0*/ 	.word	0x00000006
        /*0aa4*/ 	.word	0x0002d860
        /*0aa8*/ 	.short	0x010a
        /*0aaa*/ 	.byte	0x3f
	.zero		1


	//   ....[81]....
        /*0aac*/ 	.word	0x00015c30
        /*0ab0*/ 	.word	0x00000004
        /*0ab4*/ 	.word	0x0002d860
        /*0ab8*/ 	.short	0x010a
        /*0aba*/ 	.byte	0x3f
	.zero		1


	//   ....[82]....
        /*0abc*/ 	.word	0x000162b0
        /*0ac0*/ 	.word	0x00000004
        /*0ac4*/ 	.word	0x0002d820
        /*0ac8*/ 	.short	0x010a
        /*0aca*/ 	.byte	0x3f
	.zero		1


	//   ....[83]....
        /*0acc*/ 	.word	0x00016450
        /*0ad0*/ 	.word	0x00000005
        /*0ad4*/ 	.word	0x0002d840
        /*0ad8*/ 	.short	0x010a
        /*0ada*/ 	.byte	0x3f
	.zero		1


	//   ....[84]....
        /*0adc*/ 	.word	0x000164a0
        /*0ae0*/ 	.word	0x00000017
        /*0ae4*/ 	.word	0x0002d840
        /*0ae8*/ 	.short	0x010a
        /*0aea*/ 	.byte	0x3f
	.zero		1


	//   ....[85]....
        /*0aec*/ 	.word	0x000164f0
        /*0af0*/ 	.word	0x00000005
        /*0af4*/ 	.word	0x0002d860
        /*0af8*/ 	.short	0x010a
        /*0afa*/ 	.byte	0x3f
	.zero		1


	//----- nvinfo : EIATTR_NUM_MBARRIERS
	.align		4
.L_177:
        /*0afc*/ 	.byte	0x03, 0x38
        /*0afe*/ 	.short	0x0016


	//----- nvinfo : EIATTR_EXIT_INSTR_OFFSETS
	.align		4
        /*0b00*/ 	.byte	0x04, 0x1c
        /*0b02*/ 	.short	(.L_179 - .L_178)


	//   ....[0]....
.L_178:
        /*0b04*/ 	.word	0x00000970


	//   ....[1]....
        /*0b08*/ 	.word	0x0000f8a0


	//   ....[2]....
        /*0b0c*/ 	.word	0x00013e80


	//----- nvinfo : EIATTR_MAX_THREADS
	.align		4
.L_179:
        /*0b10*/ 	.byte	0x04, 0x05
        /*0b12*/ 	.short	(.L_181 - .L_180)
.L_180:
        /*0b14*/ 	.word	0x00000200
        /*0b18*/ 	.word	0x00000001
        /*0b1c*/ 	.word	0x00000001


	//----- nvinfo : EIATTR_CRS_STACK_SIZE
	.align		4
.L_181:
        /*0b20*/ 	.byte	0x04, 0x1e
        /*0b22*/ 	.short	(.L_183 - .L_182)
.L_182:
        /*0b24*/ 	.word	0x00000000


	//----- nvinfo : EIATTR_CBANK_PARAM_SIZE
	.align		4
.L_183:
        /*0b28*/ 	.byte	0x03, 0x19
        /*0b2a*/ 	.short	0x0af0


	//----- nvinfo : EIATTR_PARAM_CBANK
	.align		4
        /*0b2c*/ 	.byte	0x04, 0x0a
        /*0b2e*/ 	.short	(.L_185 - .L_184)
	.align		4
.L_184:
        /*0b30*/ 	.word	index@(.nv.constant0._ZN7cutlass13device_kernelIN5flash11enable_sm90INS1_16FlashAttnFwdSm90INS1_25CollectiveMainloopFwdSm90ILi2EN4cute5tupleIJNS5_1CILi1EEES8_S8_EEENS6_IJNS7_ILi192EEENS7_ILi128EEENS7_ILi96EEEEEELi96ENS_10bfloat16_tEfNS_4arch4Sm90ELb0ELb1ELb0ELb0ELb1ELb0ELb0ELb0ELb1ELb1ELb0ELb0EEENS1_21CollectiveEpilogueFwdINS6_IJSA_SC_SB_EEES9_SE_SG_Li384ELb0ELb1ELb0ELb0EEENS1_30DynamicPersistentTileSchedulerILi384ELi128ELb0ELb1ELb1EEEEEEEEEvNT_6ParamsE)
        /*0b34*/ 	.short	0x0210
        /*0b36*/ 	.short	0x0af0


	//----- nvinfo : EIATTR_SW_WAR
	.align		4
.L_185:
        /*0b38*/ 	.byte	0x04, 0x36
        /*0b3a*/ 	.short	(.L_187 - .L_186)
.L_186:
        /*0b3c*/ 	.word	0x00000008
.L_187:


//--------------------- .nv.info._ZN7cutlass13device_kernelIN5flash11enable_sm90INS1_16FlashAttnFwdSm90INS1_25CollectiveMainloopFwdSm90ILi2EN4cute5tupleIJNS5_1CILi1EEES8_S8_EEENS6_IJNS7_ILi192EEENS7_ILi128EEENS7_ILi96EEEEEELi96ENS_10bfloat16_tEfNS_4arch4Sm90ELb0ELb1ELb0ELb1ELb1ELb0ELb0ELb0ELb1ELb1ELb0ELb0EEENS1_21CollectiveEpilogueFwdINS6_IJSA_SC_SB_EEES9_SE_SG_Li384ELb1ELb1ELb0ELb0EEENS1_36VarlenDynamicPersistentTileSchedulerILi192ELi128ELi384ELi128ELb0ELb1ELb1ELb1ELb0ELb1EEEEEEEEEvNT_6ParamsE --------------------------
	.section	.nv.info._ZN7cutlass13device_kernelIN5flash11enable_sm90INS1_16FlashAttnFwdSm90INS1_25CollectiveMainloopFwdSm90ILi2EN4cute5tupleIJNS5_1CILi1EEES8_S8_EEENS6_IJNS7_ILi192EEENS7_ILi128EEENS7_ILi96EEEEEELi96ENS_10bfloat16_tEfNS_4arch4Sm90ELb0ELb1ELb0ELb1ELb1ELb0ELb0ELb0ELb1ELb1ELb0ELb0EEENS1_21CollectiveEpilogueFwdINS6_IJSA_SC_SB_EEES9_SE_SG_Li384ELb1ELb1ELb0ELb0EEENS1_36VarlenDynamicPersistentTileSchedulerILi192ELi128ELi384ELi128ELb0ELb1ELb1ELb1ELb0ELb1EEEEEEEEEvNT_6ParamsE,"",@"SHT_CUDA_INFO"
	.sectionflags	@""
	.align	4


	//----- nvinfo : EIATTR_CUDA_API_VERSION
	.align		4
        /*0000*/ 	.byte	0x04, 0x37
        /*0002*/ 	.short	(.L_189 - .L_188)
.L_188:
        /*0004*/ 	.word	0x00000082


	//----- nvinfo : EIATTR_KPARAM_INFO
	.align		4
.L_189:
        /*0008*/ 	.byte	0x04, 0x17
        /*000a*/ 	.short	(.L_191 - .L_190)
.L_190:
        /*000c*/ 	.word	0x00000000
        /*0010*/ 	.short	0x0000
        /*0012*/ 	.short	0x0070
        /*0014*/ 	.byte	0x00, 0xf0, 0x01, 0x2a


	//----- nvinfo : EIATTR_SPARSE_MMA_MASK
	.align		4
.L_191:
        /*0018*/ 	.byte	0x03, 0x50
        /*001a*/ 	.short	0x0000


	//----- nvinfo : EIATTR_MAXREG_COUNT
	.align		4
        /*001c*/ 	.byte	0x03, 0x1b
        /*001e*/ 	.short	0x0080


	//----- nvinfo : EIATTR_NUM_BARRIERS
	.align		4
        /*0020*/ 	.byte	0x02, 0x4c
        /*0022*/ 	.byte	0x10
	.zero		1


	//----- nvinfo : EIATTR_EXTERNS
	.align		4
        /*0024*/ 	.byte	0x04, 0x0f
        /*0026*/ 	.short	(.L_193 - .L_192)


	//   ....[0]....
	.align		4
.L_192:
        /*0028*/ 	.word	index@(__assertfail)


	//----- nvinfo : EIATTR_ANNOTATIONS
	.align		4
.L_193:
        /*002c*/ 	.byte	0x04, 0x55
        /*002e*/ 	.short	(.L_195 - .L_194)


	//   ....[0]....
.L_194:
        /* <DEDUP_REMOVED lines=21> */


	//----- nvinfo : EIATTR_MERCURY_ISA_VERSION
	.align		4
.L_195:
        /*0168*/ 	.byte	0x03, 0x5f
        /*016a*/ 	.short	0x0101


	//----- nvinfo : EIATTR_UNUSED_LOAD_BYTE_OFFSET
	.align		4
        /*016c*/ 	.byte	0x04, 0x44
        /*016e*/ 	.short	(.L_197 - .L_196)


	//   ....[0]....
.L_196:
        /*0170*/ 	.word	0x00000980
        /*0174*/ 	.word	0x0000fff0


	//   ....[1]....
        /*0178*/ 	.word	0x0000e290
        /*017c*/ 	.word	0x0000fff0


	//----- nvinfo : EIATTR_INT_WARP_WIDE_INSTR_OFFSETS
	.align		4
.L_197:
        /*0180*/ 	.byte	0x04, 0x31
        /*0182*/ 	.short	(.L_199 - .L_198)


	//   ....[0]....
.L_198:
        /*0184*/ 	.word	0x000000c0


	//   ....[1]....
        /*0188*/ 	.word	0x000000d0


	//   ....[2]....
        /*018c*/ 	.word	0x00000170


	//   ....[3]....
        /*0190*/ 	.word	0x00011450


	//   ....[4]....
        /*0194*/ 	.word	0x000114e0


	//   ....[5]....
        /*0198*/ 	.word	0x00014240


	//   ....[6]....
        /*019c*/ 	.word	0x000142d0


	//----- nvinfo : EIATTR_COOP_GROUP_MASK_REGIDS
	.align		4
.L_199:
        /*01a0*/ 	.byte	0x04, 0x29
        /*01a2*/ 	.short	(.L_201 - .L_200)


	//   ....[0]....
.L_200:
        /*01a4*/ 	.word	0xffffffff


	//   ....[1]....
        /*01a8*/ 	.word	0xffffffff


	//   ....[2]....
        /*01ac*/ 	.word	0xffffffff


	//   ....[3]....
        /*01b0*/ 	.word	0xffffffff


	//   ....[4]....
        /*01b4*/ 	.word	0xffffffff


	//   ....[5]....
        /*01b8*/ 	.word	0xffffffff


	//   ....[6]....
        /*01bc*/ 	.word	0xffffffff


	//   ....[7]....
        /*01c0*/ 	.word	0xffffffff


	//   ....[8]....
        /*01c4*/ 	.word	0xffffffff


	//   ....[9]....
        /*01c8*/ 	.word	0xffffffff


	//   ....[10]....
        /*01cc*/ 	.word	0xffffffff


	//   ....[11]....
        /*01d0*/ 	.word	0xffffffff


	//   ....[12]....
        /*01d4*/ 	.word	0xffffffff


	//   ....[13]....
        /*01d8*/ 	.word	0xffffffff


	//   ....[14]....
        /*01dc*/ 	.word	0xffffffff


	//   ....[15]....
        /*01e0*/ 	.word	0xffffffff


	//   ....[16]....
        /*01e4*/ 	.word	0xffffffff


	//   ....[17]....
        /*01e8*/ 	.word	0xffffffff


	//   ....[18]....
        /*01ec*/ 	.word	0xffffffff


	//   ....[19]....
        /*01f0*/ 	.word	0xffffffff


	//   ....[20]....
        /*01f4*/ 	.word	0xffffffff


	//   ....[21]....
        /*01f8*/ 	.word	0xffffffff


	//   ....[22]....
        /*01fc*/ 	.word	0xffffffff


	//   ....[23]....
        /*0200*/ 	.word	0xffffffff


	//   ....[24]....
        /*0204*/ 	.word	0xffffffff


	//   ....[25]....
        /*0208*/ 	.word	0xffffffff


	//   ....[26]....
        /*020c*/ 	.word	0xffffffff


	//   ....[27]....
        /*0210*/ 	.word	0xffffffff


	//   ....[28]....
        /*0214*/ 	.word	0xffffffff


	//   ....[29]....
        /*0218*/ 	.word	0xffffffff


	//   ....[30]....
        /*021c*/ 	.word	0xffffffff


	//   ....[31]....
        /*0220*/ 	.word	0xffffffff


	//   ....[32]....
        /*0224*/ 	.word	0xffffffff


	//   ....[33]....
        /*0228*/ 	.word	0xffffffff


	//   ....[34]....
        /*022c*/ 	.word	0xffffffff


	//   ....[35]....
        /*0230*/ 	.word	0xffffffff


	//   ....[36]....
        /*0234*/ 	.word	0xffffffff


	//   ....[37]....
        /*0238*/ 	.word	0xffffffff


	//   ....[38]....
        /*023c*/ 	.word	0xffffffff


	//   ....[39]....
        /*0240*/ 	.word	0xffffffff


	//   ....[40]....
        /*0244*/ 	.word	0xffffffff


	//   ....[41]....
        /*0248*/ 	.word	0xffffffff


	//   ....[42]....
        /*024c*/ 	.word	0xffffffff


	//   ....[43]....
        /*0250*/ 	.word	0xffffffff


	//   ....[44]....
        /*0254*/ 	.word	0xffffffff


	//   ....[45]....
        /*0258*/ 	.word	0xffffffff


	//   ....[46]....
        /*025c*/ 	.word	0xffffffff


	//   ....[47]....
        /*0260*/ 	.word	0xffffffff


	//   ....[48]....
        /*0264*/ 	.word	0xffffffff


	//   ....[49]....
        /*0268*/ 	.word	0xffffffff


	//   ....[50]....
        /*026c*/ 	.word	0xffffffff


	//   ....[51]....
        /*0270*/ 	.word	0xffffffff


	//   ....[52]....
        /*0274*/ 	.word	0xffffffff


	//   ....[53]....
        /*0278*/ 	.word	0xffffffff


	//   ....[54]....
        /*027c*/ 	.word	0xffffffff


	//   ....[55]....
        /*0280*/ 	.word	0xffffffff


	//   ....[56]....
        /*0284*/ 	.word	0xffffffff


	//   ....[57]....
        /*0288*/ 	.word	0xffffffff


	//   ....[58]....
        /*028c*/ 	.word	0xffffffff


	//   ....[59]....
        /*0290*/ 	.word	0xffffffff


	//   ....[60]....
        /*0294*/ 	.word	0xffffffff


	//   ....[61]....
        /*0298*/ 	.word	0xffffffff


	//   ....[62]....
        /*029c*/ 	.word	0xffffffff


	//   ....[63]....
        /*02a0*/ 	.word	0xffffffff


	//   ....[64]....
        /*02a4*/ 	.word	0xffffffff


	//   ....[65]....
        /*02a8*/ 	.word	0xffffffff


	//   ....[66]....
        /*02ac*/ 	.word	0xffffffff


	//   ....[67]....
        /*02b0*/ 	.word	0xffffffff


	//   ....[68]....
        /*02b4*/ 	.word	0xffffffff


	//   ....[69]....
        /*02b8*/ 	.word	0xffffffff


	//   ....[70]....
        /*02bc*/ 	.word	0xffffffff


	//   ....[71]....
        /*02c0*/ 	.word	0xffffffff


	//   ....[72]....
        /*02c4*/ 	.word	0xffffffff


	//   ....[73]....
        /*02c8*/ 	.word	0xffffffff


	//   ....[74]....
        /*02cc*/ 	.word	0xffffffff


	//   ....[75]....
        /*02d0*/ 	.word	0xffffffff


	//   ....[76]....
        /*02d4*/ 	.word	0xffffffff


	//   ....[77]....
        /*02d8*/ 	.word	0xffffffff


	//   ....[78]....
        /*02dc*/ 	.word	0xffffffff


	//   ....[79]....
        /*02e0*/ 	.word	0xffffffff


	//   ....[80]....
        /*02e4*/ 	.word	0xffffffff


	//   ....[81]....
        /*02e8*/ 	.word	0xffffffff


	//   ....[82]....
        /*02ec*/ 	.word	0xffffffff


	//   ....[83]....
        /*02f0*/ 	.word	0xffffffff


	//   ....[84]....
        /*02f4*/ 	.word	0xffffffff


	//   ....[85]....
        /*02f8*/ 	.word	0xffffffff


	//   ....[86]....
        /*02fc*/ 	.word	0xffffffff


	//   ....[87]....
        /*0300*/ 	.word	0xffffffff


	//   ....[88]....
        /*0304*/ 	.word	0xffffffff


	//   ....[89]....
        /*0308*/ 	.word	0xffffffff


	//   ....[90]....
        /*030c*/ 	.word	0xffffffff


	//   ....[91]....
        /*0310*/ 	.word	0xffffffff


	//   ....[92]....
        /*0314*/ 	.word	0xffffffff


	//   ....[93]....
        /*0318*/ 	.word	0xffffffff


	//   ....[94]....
        /*031c*/ 	.word	0xffffffff


	//   ....[95]....
        /*0320*/ 	.word	0xffffffff


	//   ....[96]....
        /*0324*/ 	.word	0xffffffff


	//   ....[97]....
        /*0328*/ 	.word	0xffffffff


	//   ....[98]....
        /*032c*/ 	.word	0xffffffff


	//   ....[99]....
        /*0330*/ 	.word	0xffffffff


	//   ....[100]....
        /*0334*/ 	.word	0xffffffff


	//   ....[101]....
        /*0338*/ 	.word	0xffffffff


	//   ....[102]....
        /*033c*/ 	.word	0xffffffff


	//   ....[103]....
        /*0340*/ 	.word	0xffffffff


	//   ....[104]....
        /*0344*/ 	.word	0xffffffff


	//   ....[105]....
        /*0348*/ 	.word	0xffffffff


	//   ....[106]....
        /*034c*/ 	.word	0xffffffff


	//   ....[107]....
        /*0350*/ 	.word	0xffffffff


	//   ....[108]....
        /*0354*/ 	.word	0xffffffff


	//   ....[109]....
        /*0358*/ 	.word	0xffffffff


	//   ....[110]....
        /*035c*/ 	.word	0xffffffff


	//   ....[111]....
        /*0360*/ 	.word	0xffffffff


	//   ....[112]....
        /*0364*/ 	.word	0xffffffff


	//   ....[113]....
        /*0368*/ 	.word	0xffffffff


	//   ....[114]....
        /*036c*/ 	.word	0xffffffff


	//   ....[115]....
        /*0370*/ 	.word	0xffffffff


	//   ....[116]....
        /*0374*/ 	.word	0xffffffff


	//   ....[117]....
        /*0378*/ 	.word	0xffffffff


	//   ....[118]....
        /*037c*/ 	.word	0xffffffff


	//   ....[119]....
        /*0380*/ 	.word	0xffffffff


	//   ....[120]....
        /*0384*/ 	.word	0xffffffff


	//   ....[121]....
        /*0388*/ 	.word	0xffffffff


	//   ....[122]....
        /*038c*/ 	.word	0xffffffff


	//   ....[123]....
        /*0390*/ 	.word	0xffffffff


	//   ....[124]....
        /*0394*/ 	.word	0xffffffff


	//   ....[125]....
        /*0398*/ 	.word	0xffffffff


	//   ....[126]....
        /*039c*/ 	.word	0xffffffff


	//   ....[127]....
        /*03a0*/ 	.word	0x0500000f


	//   ....[128]....
        /*03a4*/ 	.word	0x0500000f


	//   ....[129]....
        /*03a8*/ 	.word	0x0500000f


	//   ....[130]....
        /*03ac*/ 	.word	0x0500000f


	//   ....[131]....
        /*03b0*/ 	.word	0x0500000f


	//   ....[132]....
        /*03b4*/ 	.word	0x0500000f


	//   ....[133]....
        /*03b8*/ 	.word	0x0500000f


	//   ....[134]....
        /*03bc*/ 	.word	0x0500000f


	//   ....[135]....
        /*03c0*/ 	.word	0x0500000f


	//   ....[136]....
        /*03c4*/ 	.word	0x0500000f


	//   ....[137]....
        /*03c8*/ 	.word	0x0500000f


	//   ....[138]....
        /*03cc*/ 	.word	0x0500000f


	//   ....[139]....
        /*03d0*/ 	.word	0x0500000f


	//   ....[140]....
        /*03d4*/ 	.word	0x0500000f


	//   ....[141]....
        /*03d8*/ 	.word	0x0500000f


	//   ....[142]....
        /*03dc*/ 	.word	0x0500000f


	//   ....[143]....
        /*03e0*/ 	.word	0x0500000f


	//   ....[144]....
        /*03e4*/ 	.word	0x0500000f


	//   ....[145]....
        /*03e8*/ 	.word	0x0500000f


	//   ....[146]....
        /*03ec*/ 	.word	0x0500000f


	//   ....[147]....
        /*03f0*/ 	.word	0x0500000f


	//   ....[148]....
        /*03f4*/ 	.word	0x0500000f


	//   ....[149]....
        /*03f8*/ 	.word	0x0500000f


	//   ....[150]....
        /*03fc*/ 	.word	0x0500000f


	//   ....[151]....
        /*0400*/ 	.word	0x0500000f


	//   ....[152]....
        /*0404*/ 	.word	0x0500000f


	//   ....[153]....
        /*0408*/ 	.word	0x0500000f


	//   ....[154]....
        /*040c*/ 	.word	0x0500000f


	//   ....[155]....
        /*0410*/ 	.word	0x0500000f


	//   ....[156]....
        /*0414*/ 	.word	0x0500000f


	//   ....[157]....
        /*0418*/ 	.word	0x0500000f


	//   ....[158]....
        /*041c*/ 	.word	0x0500000f


	//   ....[159]....
        /*0420*/ 	.word	0x0500000f


	//   ....[160]....
        /*0424*/ 	.word	0x0500000f


	//   ....[161]....
        /*0428*/ 	.word	0x0500000f


	//   ....[162]....
        /*042c*/ 	.word	0x0500000f


	//   ....[163]....
        /*0430*/ 	.word	0x0500000f


	//   ....[164]....
        /*0434*/ 	.word	0x0500000f


	//   ....[165]....
        /*0438*/ 	.word	0x0500000f


	//   ....[166]....
        /*043c*/ 	.word	0x0500000f


	//   ....[167]....
        /*0440*/ 	.word	0x0500000f


	//   ....[168]....
        /*0444*/ 	.word	0x0500000f


	//   ....[169]....
        /*0448*/ 	.word	0x0500000f


	//   ....[170]....
        /*044c*/ 	.word	0x0500000f


	//   ....[171]....
        /*0450*/ 	.word	0x0500000f


	//   ....[172]....
        /*0454*/ 	.word	0x0500000f


	//   ....[173]....
        /*0458*/ 	.word	0x0500000f


	//   ....[174]....
        /*045c*/ 	.word	0x0500000f


	//   ....[175]....
        /*0460*/ 	.word	0x0500000f


	//   ....[176]....
        /*0464*/ 	.word	0x0500000f


	//   ....[177]....
        /*0468*/ 	.word	0x0500000f


	//   ....[178]....
        /*046c*/ 	.word	0x0500000f


	//   ....[179]....
        /*0470*/ 	.word	0x0500000f


	//   ....[180]....
        /*0474*/ 	.word	0x0500000f


	//   ....[181]....
        /*0478*/ 	.word	0x0500000f


	//   ....[182]....
        /*047c*/ 	.word	0x0500000f


	//   ....[183]....
        /*0480*/ 	.word	0x0500000f


	//   ....[184]....
        /*0484*/ 	.word	0x0500000f


	//   ....[185]....
        /*0488*/ 	.word	0x0500000f


	//   ....[186]....
        /*048c*/ 	.word	0x0500000f


	//   ....[187]....
        /*0490*/ 	.word	0x0500000f


	//   ....[188]....
        /*0494*/ 	.word	0x0500000f


	//   ....[189]....
        /*0498*/ 	.word	0x0500000f


	//----- nvinfo : EIATTR_COOP_GROUP_INSTR_OFFSETS
	.align		4
.L_201:
        /*049c*/ 	.byte	0x04, 0x28
        /*049e*/ 	.short	(.L_203 - .L_202)


	//   ....[0]....
.L_202:
        /*04a0*/ 	.word	0x00000080


	//   ....[1]....
        /*04a4*/ 	.word	0x00000090


	//   ....[2]....
        /*04a8*/ 	.word	0x000002d0


	//   ....[3]....
        /*04ac*/ 	.word	0x00000430


	//   ....[4]....
        /*04b0*/ 	.word	0x00000550


	//   ....[5]....
        /*04b4*/ 	.word	0x000006b0


	//   ....[6]....
        /*04b8*/ 	.word	0x000019b0


	//   ....[7]....
        /*04bc*/ 	.word	0x00002170


	//   ....[8]....
        /*04c0*/ 	.word	0x000023b0


	//   ....[9]....
        /*04c4*/ 	.word	0x00003720


	//   ....[10]....
        /*04c8*/ 	.word	0x00003830


	//   ....[11]....
        /*04cc*/ 	.word	0x00004030


	//   ....[12]....
        /*04d0*/ 	.word	0x000040a0


	//   ....[13]....
        /*04d4*/ 	.word	0x00004ca0


	//   ....[14]....
        /*04d8*/ 	.word	0x00005a60


	//   ....[15]....
        /*04dc*/ 	.word	0x00005c70


	//   ....[16]....
        /*04e0*/ 	.word	0x00006850


	//   ....[17]....
        /*04e4*/ 	.word	0x00006950


	//   ....[18]....
        /*04e8*/ 	.word	0x000071d0


	//   ....[19]....
        /*04ec*/ 	.word	0x00007240


	//   ....[20]....
        /*04f0*/ 	.word	0x00008240


	//   ....[21]....
        /*04f4*/ 	.word	0x00009220


	//   ....[22]....
        /*04f8*/ 	.word	0x00009230


	//   ....[23]....
        /*04fc*/ 	.word	0x00009260


	//   ....[24]....
        /*0500*/ 	.word	0x00009270


	//   ....[25]....
        /*0504*/ 	.word	0x0000a5c0


	//   ....[26]....
        /*0508*/ 	.word	0x0000b040


	//   ....[27]....
        /*050c*/ 	.word	0x0000b250


	//   ....[28]....
        /*0510*/ 	.word	0x0000be30


	//   ....[29]....
        /*0514*/ 	.word	0x0000bf30


	//   ....[30]....
        /*0518*/ 	.word	0x0000c7b0


	//   ....[31]....
        /*051c*/ 	.word	0x0000c820


	//   ....[32]....
        /*0520*/ 	.word	0x0000d820


	//   ....[33]....
        /*0524*/ 	.word	0x0000d930


	//   ....[34]....
        /*0528*/ 	.word	0x0000d990


	//   ....[35]....
        /*052c*/ 	.word	0x0000da80


	//   ....[36]....
        /*0530*/ 	.word	0x0000da90


	//   ....[37]....
        /*0534*/ 	.word	0x0000ec60


	//   ....[38]....
        /*0538*/ 	.word	0x0000eca0


	//   ....[39]....
        /*053c*/ 	.word	0x0000ecd0


	//   ....[40]....
        /*0540*/ 	.word	0x0000ed10


	//   ....[41]....
        /*0544*/ 	.word	0x0000f1c0


	//   ....[42]....
        /*0548*/ 	.word	0x0000f1e0


	//   ....[43]....
        /*054c*/ 	.word	0x0000f2f0


	//   ....[44]....
        /*0550*/ 	.word	0x0000f310


	//   ....[45]....
        /*0554*/ 	.word	0x0000fbe0


	//   ....[46]....
        /*0558*/ 	.word	0x0000fbf0


	//   ....[47]....
        /*055c*/ 	.word	0x0000fcf0


	//   ....[48]....
        /*0560*/ 	.word	0x0000fd10


	//   ....[49]....
        /*0564*/ 	.word	0x0000fe90


	//   ....[50]....
        /*0568*/ 	.word	0x00010060


	//   ....[51]....
        /*056c*/ 	.word	0x00010090


	//   ....[52]....
        /*0570*/ 	.word	0x000100c0


	//   ....[53]....
        /*0574*/ 	.word	0x000100f0


	//   ....[54]....
        /*0578*/ 	.word	0x00010120


	//   ....[55]....
        /*057c*/ 	.word	0x00010150


	//   ....[56]....
        /*0580*/ 	.word	0x000102a0


	//   ....[57]....
        /*0584*/ 	.word	0x000102d0


	//   ....[58]....
        /*0588*/ 	.word	0x00010300


	//   ....[59]....
        /*058c*/ 	.word	0x00010330


	//   ....[60]....
        /*0590*/ 	.word	0x00010360


	//   ....[61]....
        /*0594*/ 	.word	0x00010390


	//   ....[62]....
        /*0598*/ 	.word	0x00010420


	//   ....[63]....
        /*059c*/ 	.word	0x00010480


	//   ....[64]....
        /*05a0*/ 	.word	0x00010510


	//   ....[65]....
        /*05a4*/ 	.word	0x00012100


	//   ....[66]....
        /*05a8*/ 	.word	0x00012120


	//   ....[67]....
        /*05ac*/ 	.word	0x000121d0


	//   ....[68]....
        /*05b0*/ 	.word	0x000121f0


	//   ....[69]....
        /*05b4*/ 	.word	0x00012290


	//   ....[70]....
        /*05b8*/ 	.word	0x000122b0


	//   ....[71]....
        /*05bc*/ 	.word	0x000122c0


	//   ....[72]....
        /*05c0*/ 	.word	0x000122d0


	//   ....[73]....
        /*05c4*/ 	.word	0x00012c70


	//   ....[74]....
        /*05c8*/ 	.word	0x00012c80


	//   ....[75]....
        /*05cc*/ 	.word	0x00012ce0


	//   ....[76]....
        /*05d0*/ 	.word	0x00012d20


	//   ....[77]....
        /*05d4*/ 	.word	0x00012d80


	//   ....[78]....
        /*05d8*/ 	.word	0x00012dc0


	//   ....[79]....
        /*05dc*/ 	.word	0x00012dd0


	//   ....[80]....
        /*05e0*/ 	.word	0x00012df0


	//   ....[81]....
        /*05e4*/ 	.word	0x00012ec0


	//   ....[82]....
        /*05e8*/ 	.word	0x00012f00


	//   ....[83]....
        /*05ec*/ 	.word	0x00012f10


	//   ....[84]....
        /*05f0*/ 	.word	0x00012f30


	//   ....[85]....
        /*05f4*/ 	.word	0x000137f0


	//   ....[86]....
        /*05f8*/ 	.word	0x00013800


	//   ....[87]....
        /*05fc*/ 	.word	0x00013820


	//   ....[88]....
        /*0600*/ 	.word	0x000138a0


	//   ....[89]....
        /*0604*/ 	.word	0x000138b0


	//   ....[90]....
        /*0608*/ 	.word	0x00013910


	//   ....[91]....
        /*060c*/ 	.word	0x00013940


	//   ....[92]....
        /*0610*/ 	.word	0x00013980


	//   ....[93]....
        /*0614*/ 	.word	0x00013c70


	//   ....[94]....
        /*0618*/ 	.word	0x00013c90


	//   ....[95]....
        /*061c*/ 	.word	0x00013d30


	//   ....[96]....
        /*0620*/ 	.word	0x00013d40


	//   ....[97]....
        /*0624*/ 	.word	0x00013dd0


	//   ....[98]....
        /*0628*/ 	.word	0x00013de0


	//   ....[99]....
        /*062c*/ 	.word	0x00013df0


	//   ....[100]....
        /*0630*/ 	.word	0x00013e80


	//   ....[101]....
        /*0634*/ 	.word	0x000144c0


	//   ....[102]....
        /*0638*/ 	.word	0x000144d0


	//   ....[103]....
        /*063c*/ 	.word	0x00014560


	//   ....[104]....
        /*0640*/ 	.word	0x00014600


	//   ....[105]....
        /*0644*/ 	.word	0x00014620


	//   ....[106]....
        /*0648*/ 	.word	0x000146a0


	//   ....[107]....
        /*064c*/ 	.word	0x000146c0


	//   ....[108]....
        /*0650*/ 	.word	0x000146d0


	//   ....[109]....
        /*0654*/ 	.word	0x00014ab0


	//   ....[110]....
        /*0658*/ 	.word	0x00014ae0


	//   ....[111]....
        /*065c*/ 	.word	0x00014b20


	//   ....[112]....
        /*0660*/ 	.word	0x00014b50


	//   ....[113]....
        /*0664*/ 	.word	0x00014b80


	//   ....[114]....
        /*0668*/ 	.word	0x00014bb0


	//   ....[115]....
        /*066c*/ 	.word	0x00014be0


	//   ....[116]....
        /*0670*/ 	.word	0x00014c10


	//   ....[117]....
        /*0674*/ 	.word	0x00014d90


	//   ....[118]....
        /*0678*/ 	.word	0x00014dc0


	//   ....[119]....
        /*067c*/ 	.word	0x00014df0


	//   ....[120]....
        /*0680*/ 	.word	0x00014e20


	//   ....[121]....
        /*0684*/ 	.word	0x00014e50


	//   ....[122]....
        /*0688*/ 	.word	0x00014e80


	//   ....[123]....
        /*068c*/ 	.word	0x00014f40


	//   ....[124]....
        /*0690*/ 	.word	0x00014f60


	//   ....[125]....
        /*0694*/ 	.word	0x00014fd0


	//   ....[126]....
        /*0698*/ 	.word	0x00015670


	//   ....[127]....
        /*069c*/ 	.word	0x00015cd0


	//   ....[128]....
        /*06a0*/ 	.word	0x00015dc0


	//   ....[129]....
        /*06a4*/ 	.word	0x00015e60


	//   ....[130]....
        /*06a8*/ 	.word	0x00015ec0


	//   ....[131]....
        /*06ac*/ 	.word	0x00015fd0


	//   ....[132]....
        /*06b0*/ 	.word	0x00016040


	//   ....[133]....
        /*06b4*/ 	.word	0x00016150


	//   ....[134]....
        /*06b8*/ 	.word	0x000161c0


	//   ....[135]....
        /*06bc*/ 	.word	0x00016260


	//   ....[136]....
        /*06c0*/ 	.word	0x00016380


	//   ....[137]....
        /*06c4*/ 	.word	0x000163d0


	//   ....[138]....
        /*06c8*/ 	.word	0x00016440


	//   ....[139]....
        /*06cc*/ 	.word	0x00016540


	//   ....[140]....
        /*06d0*/ 	.word	0x000165b0


	//   ....[141]....
        /*06d4*/ 	.word	0x00016690


	//   ....[142]....
        /*06d8*/ 	.word	0x00016710


	//   ....[143]....
        /*06dc*/ 	.word	0x00016770


	//   ....[144]....
        /*06e0*/ 	.word	0x00016870


	//   ....[145]....
        /*06e4*/ 	.word	0x00016970


	//   ....[146]....
        /*06e8*/ 	.word	0x000169d0


	//   ....[147]....
        /*06ec*/ 	.word	0x00016ab0


	//   ....[148]....
        /*06f0*/ 	.word	0x00016bf0


	//   ....[149]....
        /*06f4*/ 	.word	0x00016cd0


	//   ....[150]....
        /*06f8*/ 	.word	0x00016d50


	//   ....[151]....
        /*06fc*/ 	.word	0x00016e30


	//   ....[152]....
        /*0700*/ 	.word	0x00016e90


	//   ....[153]....
        /*0704*/ 	.word	0x00016f60


	//   ....[154]....
        /*0708*/ 	.word	0x00016fc0


	//   ....[155]....
        /*070c*/ 	.word	0x000170a0


	//   ....[156]....
        /*0710*/ 	.word	0x00017190


	//   ....[157]....
        /*0714*/ 	.word	0x00017230


	//   ....[158]....
        /*0718*/ 	.word	0x00017290


	//   ....[159]....
        /*071c*/ 	.word	0x00017390


	//   ....[160]....
        /*0720*/ 	.word	0x000173f0


	//   ....[161]....
        /*0724*/ 	.word	0x000174f0


	//   ....[162]....
        /*0728*/ 	.word	0x00017550


	//   ....[163]....
        /*072c*/ 	.word	0x00017620


	//   ....[164]....
        /*0730*/ 	.word	0x00017770


	//   ....[165]....
        /*0734*/ 	.word	0x00017820


	//   ....[166]....
        /*0738*/ 	.word	0x00017930


	//   ....[167]....
        /*073c*/ 	.word	0x00017a10


	//   ....[168]....
        /*0740*/ 	.word	0x00017a70


	//   ....[169]....
        /*0744*/ 	.word	0x00017b60


	//   ....[170]....
        /*0748*/ 	.word	0x00017bc0


	//   ....[171]....
        /*074c*/ 	.word	0x00017ca0


	//   ....[172]....
        /*0750*/ 	.word	0x00017d30


	//   ....[173]....
        /*0754*/ 	.word	0x00017dd0


	//   ....[174]....
        /*0758*/ 	.word	0x00017ef0


	//   ....[175]....
        /*075c*/ 	.word	0x00017f60


	//   ....[176]....
        /*0760*/ 	.word	0x00017fd0


	//   ....[177]....
        /*0764*/ 	.word	0x00018040


	//   ....[178]....
        /*0768*/ 	.word	0x000180b0


	//   ....[179]....
        /*076c*/ 	.word	0x00018130


	//   ....[180]....
        /*0770*/ 	.word	0x000181c0


	//   ....[181]....
        /*0774*/ 	.word	0x00018250


	//   ....[182]....
        /*0778*/ 	.word	0x000182c0


	//   ....[183]....
        /*077c*/ 	.word	0x00018330


	//   ....[184]....
        /*0780*/ 	.word	0x000183a0


	//   ....[185]....
        /*0784*/ 	.word	0x00018420


	//   ....[186]....
        /*0788*/ 	.word	0x00018490


	//   ....[187]....
        /*078c*/ 	.word	0x00018530


	//   ....[188]....
        /*0790*/ 	.word	0x000185c0


	//   ....[189]....
        /*0794*/ 	.word	0x000186f0


	//----- nvinfo : EIATTR_REG_RECONFIG
	.align		4
.L_203:
        /*0798*/ 	.byte	0x01, 0x54
	.zero		2


	//----- nvinfo : EIATTR_SYSCALL_OFFSETS
	.align		4
        /*079c*/ 	.byte	0x04, 0x46
        /*079e*/ 	.short	(.L_205 - .L_204)


	//   ....[0]....
.L_204:
        /*07a0*/ 	.word	0x00001ba0


	//   ....[1]....
        /*07a4*/ 	.word	0x00011640


	//   ....[2]....
        /*07a8*/ 	.word	0x00011790


	//   ....[3]....
        /*07ac*/ 	.word	0x00011880


	//   ....[4]....
        /*07b0*/ 	.word	0x000126c0


	//----- nvinfo : EIATTR_MBARRIER_INSTR_OFFSETS
	.align		4
.L_205:
        /*07b4*/ 	.byte	0x04, 0x39
        /*07b6*/ 	.short	(.L_207 - .L_206)


	//   ....[0]....
.L_206:
        /*07b8*/ 	.word	0x00000180
        /*07bc*/ 	.word	0x000000ff
        /*07c0*/ 	.word	0x0002d800
        /*07c4*/ 	.short	0x0100
        /*07c6*/ 	.byte	0x08
	.zero		1


	//   ....[1]....
        /*07c8*/ 	.word	0x00000190
        /*07cc*/ 	.word	0x000000ff
        /*07d0*/ 	.word	0x0002d820
        /*07d4*/ 	.short	0x0100
        /*07d6*/ 	.byte	0x08
	.zero		1


	//   ....[2]....
        /*07d8*/ 	.word	0x00000280
        /*07dc*/ 	.word	0x000000ff
        /*07e0*/ 	.word	0x0002d830
        /*07e4*/ 	.short	0x0100
        /*07e6*/ 	.byte	0x08
	.zero		1


	//   ....[3]....
        /*07e8*/ 	.word	0x00000290
        /*07ec*/ 	.word	0x000000ff
        /*07f0*/ 	.word	0x0002d840
        /*07f4*/ 	.short	0x0100
        /*07f6*/ 	.byte	0x08
	.zero		1


	//   ....[4]....
        /*07f8*/ 	.word	0x000002a0
        /*07fc*/ 	.word	0x000000ff
        /*0800*/ 	.word	0x0002d838
        /*0804*/ 	.short	0x0100
        /*0806*/ 	.byte	0x08
	.zero		1


	//   ....[5]....
        /*0808*/ 	.word	0x000002b0
        /*080c*/ 	.word	0x000000ff
        /*0810*/ 	.word	0x0002d848
        /*0814*/ 	.short	0x0100
        /*0816*/ 	.byte	0x08
	.zero		1


	//   ....[6]....
        /*0818*/ 	.word	0x000003e0
        /*081c*/ 	.word	0x000000ff
        /*0820*/ 	.word	0x0002d850
        /*0824*/ 	.short	0x0100
        /*0826*/ 	.byte	0x08
	.zero		1


	//   ....[7]....
        /*0828*/ 	.word	0x000003f0
        /*082c*/ 	.word	0x000000ff
        /*0830*/ 	.word	0x0002d860
        /*0834*/ 	.short	0x0100
        /*0836*/ 	.byte	0x08
	.zero		1


	//   ....[8]....
        /*0838*/ 	.word	0x00000400
        /*083c*/ 	.word	0x000000ff
        /*0840*/ 	.word	0x0002d858
        /*0844*/ 	.short	0x0100
        /*0846*/ 	.byte	0x08
	.zero		1


	//   ....[9]....
        /*0848*/ 	.word	0x00000410
        /*084c*/ 	.word	0x000000ff
        /*0850*/ 	.word	0x0002d868
        /*0854*/ 	.short	0x0100
        /*0856*/ 	.byte	0x08
	.zero		1


	//   ....[10]....
        /*0858*/ 	.word	0x00000500
        /*085c*/ 	.word	0x000000ff
        /*0860*/ 	.word	0x0002d870
        /*0864*/ 	.short	0x0100
        /*0866*/ 	.byte	0x06
	.zero		1


	//   ....[11]....
        /*0868*/ 	.word	0x00000510
        /*086c*/ 	.word	0x000000ff
        /*0870*/ 	.word	0x0002d880
        /*0874*/ 	.short	0x0100
        /*0876*/ 	.byte	0x06
	.zero		1


	//   ....[12]....
        /*0878*/ 	.word	0x00000520
        /*087c*/ 	.word	0x000000ff
        /*0880*/ 	.word	0x0002d878
        /*0884*/ 	.short	0x0100
        /*0886*/ 	.byte	0x06
	.zero		1


	//   ....[13]....
        /*0888*/ 	.word	0x00000530
        /*088c*/ 	.word	0x000000ff
        /*0890*/ 	.word	0x0002d888
        /*0894*/ 	.short	0x0100
        /*0896*/ 	.byte	0x06
	.zero		1


	//   ....[14]....
        /*0898*/ 	.word	0x00000660
        /*089c*/ 	.word	0x000000ff
        /*08a0*/ 	.word	0x0002d890
        /*08a4*/ 	.short	0x0100
        /*08a6*/ 	.byte	0x08
	.zero		1


	//   ....[15]....
        /*08a8*/ 	.word	0x00000670
        /*08ac*/ 	.word	0x000000ff
        /*08b0*/ 	.word	0x0002d8a0
        /*08b4*/ 	.short	0x0100
        /*08b6*/ 	.byte	0x08
	.zero		1


	//   ....[16]....
        /*08b8*/ 	.word	0x00000680
        /*08bc*/ 	.word	0x000000ff
        /*08c0*/ 	.word	0x0002d898
        /*08c4*/ 	.short	0x0100
        /*08c6*/ 	.byte	0x08
	.zero		1


	//   ....[17]....
        /*08c8*/ 	.word	0x00000690
        /*08cc*/ 	.word	0x000000ff
        /*08d0*/ 	.word	0x0002d8a8
        /*08d4*/ 	.short	0x0100
        /*08d6*/ 	.byte	0x08
	.zero		1


	//   ....[18]....
        /*08d8*/ 	.word	0x000007d0
        /*08dc*/ 	.word	0x000000ff
        /*08e0*/ 	.word	0x0002d8b0
        /*08e4*/ 	.short	0x0100
        /*08e6*/ 	.byte	0x08
	.zero		1


	//   ....[19]....
        /*08e8*/ 	.word	0x000007e0
        /*08ec*/ 	.word	0x000000ff
        /*08f0*/ 	.word	0x0002d8c0
        /*08f4*/ 	.short	0x0100
        /*08f6*/ 	.byte	0x08
	.zero		1


	//   ....[20]....
        /*08f8*/ 	.word	0x000007f0
        /*08fc*/ 	.word	0x000000ff
        /*0900*/ 	.word	0x0002d8b8
        /*0904*/ 	.short	0x0100
        /*0906*/ 	.byte	0x08
	.zero		1


	//   ....[21]....
        /*0908*/ 	.word	0x00000800
        /*090c*/ 	.word	0x000000ff
        /*0910*/ 	.word	0x0002d8c8
        /*0914*/ 	.short	0x0100
        /*0916*/ 	.byte	0x08
	.zero		1


	//   ....[22]....
        /*0918*/ 	.word	0x00001c20
        /*091c*/ 	.word	0x000000ff
        /*0920*/ 	.word	0x0002d800
        /*0924*/ 	.short	0x010a
        /*0926*/ 	.byte	0x29
	.zero		1


	//   ....[23]....
        /*0928*/ 	.word	0x00001ca0
        /*092c*/ 	.word	0x00000003
        /*0930*/ 	.word	0x0002d830
        /*0934*/ 	.short	0x010a
        /*0936*/ 	.byte	0x3f
	.zero		1


	//   ....[24]....
        /*0938*/ 	.word	0x00001ce0
        /*093c*/ 	.word	0x00000003
        /*0940*/ 	.word	0x0002d830
        /*0944*/ 	.short	0x010a
        /*0946*/ 	.byte	0x3f
	.zero		1


	//   ....[25]....
        /*0948*/ 	.word	0x00002180
        /*094c*/ 	.word	0x000000ff
        /*0950*/ 	.word	0x00000000
        /*0954*/ 	.short	0x0101
        /*0956*/ 	.byte	0x06
	.zero		1


	//   ....[26]....
        /*0958*/ 	.word	0x00005140
        /*095c*/ 	.word	0x000000ff
        /*0960*/ 	.word	0x0002d830
        /*0964*/ 	.short	0x010a
        /*0966*/ 	.byte	0x06
	.zero		1


	//   ....[27]....
        /*0968*/ 	.word	0x00005180
        /*096c*/ 	.word	0x000000ff
        /*0970*/ 	.word	0x0002d830
        /*0974*/ 	.short	0x010a
        /*0976*/ 	.byte	0x06
	.zero		1


	//   ....[28]....
        /*0978*/ 	.word	0x00005450
        /*097c*/ 	.word	0x000000ff
        /*0980*/ 	.word	0x0002d850
        /*0984*/ 	.short	0x010a
        /*0986*/ 	.byte	0x06
	.zero		1


	//   ....[29]....
        /*0988*/ 	.word	0x00005490
        /*098c*/ 	.word	0x000000ff
        /*0990*/ 	.word	0x0002d850
        /*0994*/ 	.short	0x010a
        /*0996*/ 	.byte	0x06
	.zero		1


	//   ....[30]....
        /*0998*/ 	.word	0x00005a20
        /*099c*/ 	.word	0x000000ff
        /*09a0*/ 	.word	0x00000000
        /*09a4*/ 	.short	0x0101
        /*09a6*/ 	.byte	0x06
	.zero		1


	//   ....[31]....
        /*09a8*/ 	.word	0x00007ce0
        /*09ac*/ 	.word	0x000000ff
        /*09b0*/ 	.word	0x00000000
        /*09b4*/ 	.short	0x0101
        /*09b6*/ 	.byte	0x06
	.zero		1


	//   ....[32]....
        /*09b8*/ 	.word	0x00008610
        /*09bc*/ 	.word	0x000000ff
        /*09c0*/ 	.word	0x0002d830
        /*09c4*/ 	.short	0x010a
        /*09c6*/ 	.byte	0x06
	.zero		1


	//   ....[33]....
        /*09c8*/ 	.word	0x00008650
        /*09cc*/ 	.word	0x000000ff
        /*09d0*/ 	.word	0x0002d830
        /*09d4*/ 	.short	0x010a
        /*09d6*/ 	.byte	0x06
	.zero		1


	//   ....[34]....
        /*09d8*/ 	.word	0x00008920
        /*09dc*/ 	.word	0x000000ff
        /*09e0*/ 	.word	0x0002d850
        /*09e4*/ 	.short	0x010a
        /*09e6*/ 	.byte	0x06
	.zero		1


	//   ....[35]....
        /*09e8*/ 	.word	0x00008960
        /*09ec*/ 	.word	0x000000ff
        /*09f0*/ 	.word	0x0002d850
        /*09f4*/ 	.short	0x010a
        /*09f6*/ 	.byte	0x06
	.zero		1


	//   ....[36]....
        /*09f8*/ 	.word	0x00008eb0
        /*09fc*/ 	.word	0x000000ff
        /*0a00*/ 	.word	0x00000000
        /*0a04*/ 	.short	0x0101
        /*0a06*/ 	.byte	0x06
	.zero		1


	//   ....[37]....
        /*0a08*/ 	.word	0x0000a050
        /*0a0c*/ 	.word	0x000000ff
        /*0a10*/ 	.word	0x00000000
        /*0a14*/ 	.short	0x0101
        /*0a16*/ 	.byte	0x06
	.zero		1


	//   ....[38]....
        /*0a18*/ 	.word	0x0000a760
        /*0a1c*/ 	.word	0x000000ff
        /*0a20*/ 	.word	0x0002d830
        /*0a24*/ 	.short	0x010a
        /*0a26*/ 	.byte	0x06
	.zero		1


	//   ....[39]....
        /*0a28*/ 	.word	0x0000a7a0
        /*0a2c*/ 	.word	0x000000ff
        /*0a30*/ 	.word	0x0002d830
        /*0a34*/ 	.short	0x010a
        /*0a36*/ 	.byte	0x06
	.zero		1


	//   ....[40]....
        /*0a38*/ 	.word	0x0000aa70
        /*0a3c*/ 	.word	0x000000ff
        /*0a40*/ 	.word	0x0002d850
        /*0a44*/ 	.short	0x010a
        /*0a46*/ 	.byte	0x06
	.zero		1


	//   ....[41]....
        /*0a48*/ 	.word	0x0000aab0
        /*0a4c*/ 	.word	0x000000ff
        /*0a50*/ 	.word	0x0002d850
        /*0a54*/ 	.short	0x010a
        /*0a56*/ 	.byte	0x06
	.zero		1


	//   ....[42]....
        /*0a58*/ 	.word	0x0000b000
        /*0a5c*/ 	.word	0x000000ff
        /*0a60*/ 	.word	0x00000000
        /*0a64*/ 	.short	0x0101
        /*0a66*/ 	.byte	0x06
	.zero		1


	//   ....[43]....
        /*0a68*/ 	.word	0x0000d2c0
        /*0a6c*/ 	.word	0x000000ff
        /*0a70*/ 	.word	0x00000000
        /*0a74*/ 	.short	0x0101
        /*0a76*/ 	.byte	0x06
	.zero		1


	//   ....[44]....
        /*0a78*/ 	.word	0x0000d8a0
        /*0a7c*/ 	.word	0x000000ff
        /*0a80*/ 	.word	0x0002d850
        /*0a84*/ 	.short	0x010a
        /*0a86*/ 	.byte	0x08
	.zero		1


	//   ....[45]....
        /*0a88*/ 	.word	0x0000d8e0
        /*0a8c*/ 	.word	0x000000ff
        /*0a90*/ 	.word	0x0002d850
        /*0a94*/ 	.short	0x010a
        /*0a96*/ 	.byte	0x08
	.zero		1


	//   ....[46]....
        /*0a98*/ 	.word	0x0000df70
        /*0a9c*/ 	.word	0x000000ff
        /*0aa0*/ 	.word	0x00000000
        /*0aa4*/ 	.short	0x0101
        /*0aa6*/ 	.byte	0x08
	.zero		1


	//   ....[47]....
        /*0aa8*/ 	.word	0x0000f1f0
        /*0aac*/ 	.word	0x000000ff
        /*0ab0*/ 	.word	0x00000000
        /*0ab4*/ 	.short	0x0101
        /*0ab6*/ 	.byte	0x04
	.zero		1


	//   ....[48]....
        /*0ab8*/ 	.word	0x00011e60
        /*0abc*/ 	.word	0x00000002
        /*0ac0*/ 	.word	0x0002d840
        /*0ac4*/ 	.short	0x010a
        /*0ac6*/ 	.byte	0x3f
	.zero		1


	//   ....[49]....
        /*0ac8*/ 	.word	0x00012410
        /*0acc*/ 	.word	0x00000002
        /*0ad0*/ 	.word	0x0002d830
        /*0ad4*/ 	.short	0x0107
        /*0ad6*/ 	.byte	0x3f
	.zero		1


	//   ....[50]....
        /*0ad8*/ 	.word	0x000124e0
        /*0adc*/ 	.word	0x00000002
        /*0ae0*/ 	.word	0x0002d830
        /*0ae4*/ 	.short	0x0101
        /*0ae6*/ 	.byte	0x3f
	.zero		1


	//   ....[51]....
        /*0ae8*/ 	.word	0x00013070
        /*0aec*/ 	.word	0x00000016
        /*0af0*/ 	.word	0x0002d800
        /*0af4*/ 	.short	0x0107
        /*0af6*/ 	.byte	0x3f
	.zero		1


	//   ....[52]....
        /*0af8*/ 	.word	0x00013160
        /*0afc*/ 	.word	0x00000016
        /*0b00*/ 	.word	0x0002d800
        /*0b04*/ 	.short	0x0101
        /*0b06*/ 	.byte	0x3f
	.zero		1


	//   ....[53]....
        /*0b08*/ 	.word	0x00013180
        /*0b0c*/ 	.word	0x00000016
        /*0b10*/ 	.word	0x0002d820
        /*0b14*/ 	.short	0x010a
        /*0b16*/ 	.byte	0x3f
	.zero		1


	//   ....[54]....
        /*0b18*/ 	.word	0x000135a0
        /*0b1c*/ 	.word	0x00000005
        /*0b20*/ 	.word	0x0002d840
        /*0b24*/ 	.short	0x010a
        /*0b26*/ 	.byte	0x3f
	.zero		1


	//   ....[55]....
        /*0b28*/ 	.word	0x00013a30
        /*0b2c*/ 	.word	0x00000005
        /*0b30*/ 	.word	0x0002d830
        /*0b34*/ 	.short	0x0107
        /*0b36*/ 	.byte	0x3f
	.zero		1


	//   ....[56]....
        /*0b38*/ 	.word	0x00013af0
        /*0b3c*/ 	.word	0x00000005
        /*0b40*/ 	.word	0x0002d830
        /*0b44*/ 	.short	0x0101
        /*0b46*/ 	.byte	0x3f
	.zero		1


	//   ....[57]....
        /*0b48*/ 	.word	0x00013b50
        /*0b4c*/ 	.word	0x00000005
        /*0b50*/ 	.word	0x0002d860
        /*0b54*/ 	.short	0x010a
        /*0b56*/ 	.byte	0x3f
	.zero		1


	//   ....[58]....
        /*0b58*/ 	.word	0x00014070
        /*0b5c*/ 	.word	0x00000005
        /*0b60*/ 	.word	0x0002d850
        /*0b64*/ 	.short	0x0107
        /*0b66*/ 	.byte	0x3f
	.zero		1


	//   ....[59]....
        /*0b68*/ 	.word	0x00014160
        /*0b6c*/ 	.word	0x00000005
        /*0b70*/ 	.word	0x0002d850
        /*0b74*/ 	.short	0x0101
        /*0b76*/ 	.byte	0x3f
	.zero		1


	//   ....[60]....
        /*0b78*/ 	.word	0x00014380
        /*0b7c*/ 	.word	0x00000000
        /*0b80*/ 	.word	0x0002d860
        /*0b84*/ 	.short	0x010a
        /*0b86*/ 	.byte	0x3f
	.zero		1


	//   ....[61]....
        /*0b88*/ 	.word	0x00014800
        /*0b8c*/ 	.word	0x00000000
        /*0b90*/ 	.word	0x0002d850
        /*0b94*/ 	.short	0x0107
        /*0b96*/ 	.byte	0x3f
	.zero		1


	//   ....[62]....
        /*0b98*/ 	.word	0x000148d0
        /*0b9c*/ 	.word	0x00000000
        /*0ba0*/ 	.word	0x0002d850
        /*0ba4*/ 	.short	0x0101
        /*0ba6*/ 	.byte	0x3f
	.zero		1


	//   ....[63]....
        /*0ba8*/ 	.word	0x000155f0
        /*0bac*/ 	.word	0x00000005
        /*0bb0*/ 	.word	0x0002d820
        /*0bb4*/ 	.short	0x010a
        /*0bb6*/ 	.byte	0x3f
	.zero		1


	//   ....[64]....
        /*0bb8*/ 	.word	0x00015770
        /*0bbc*/ 	.word	0x00000003
        /*0bc0*/ 	.word	0x0002d840
        /*0bc4*/ 	.short	0x010a
        /*0bc6*/ 	.byte	0x3f
	.zero		1


	//   ....[65]....
        /*0bc8*/ 	.word	0x00015810
        /*0bcc*/ 	.word	0x00000019
        /*0bd0*/ 	.word	0x0002d840
        /*0bd4*/ 	.short	0x010a
        /*0bd6*/ 	.byte	0x3f
	.zero		1


	//   ....[66]....
        /*0bd8*/ 	.word	0x00015850
        /*0bdc*/ 	.word	0x00000003
        /*0be0*/ 	.word	0x0002d860
        /*0be4*/ 	.short	0x010a
        /*0be6*/ 	.byte	0x3f
	.zero		1


	//   ....[67]....
        /*0be8*/ 	.word	0x00015890
        /*0bec*/ 	.word	0x00000019
        /*0bf0*/ 	.word	0x0002d860
        /*0bf4*/ 	.short	0x010a
        /*0bf6*/ 	.byte	0x3f
	.zero		1


	//   ....[68]....
        /*0bf8*/ 	.word	0x00015900
        /*0bfc*/ 	.word	0x00000003
        /*0c00*/ 	.word	0x0002d800
        /*0c04*/ 	.short	0x010a
        /*0c06*/ 	.byte	0x3f
	.zero		1


	//   ....[69]....
        /*0c08*/ 	.word	0x00015950
        /*0c0c*/ 	.word	0x00000003
        /*0c10*/ 	.word	0x0002d830
        /*0c14*/ 	.short	0x010a
        /*0c16*/ 	.byte	0x3f
	.zero		1


	//   ....[70]....
        /*0c18*/ 	.word	0x000159b0
        /*0c1c*/ 	.word	0x00000007
        /*0c20*/ 	.word	0x0002d830
        /*0c24*/ 	.short	0x010a
        /*0c26*/ 	.byte	0x3f
	.zero		1


	//   ....[71]....
        /*0c28*/ 	.word	0x00015a10
        /*0c2c*/ 	.word	0x00000007
        /*0c30*/ 	.word	0x0002d850
        /*0c34*/ 	.short	0x010a
        /*0c36*/ 	.byte	0x3f
	.zero		1


	//   ....[72]....
        /*0c38*/ 	.word	0x00015a70
        /*0c3c*/ 	.word	0x00000007
        /*0c40*/ 	.word	0x0002d830
        /*0c44*/ 	.short	0x010a
        /*0c46*/ 	.byte	0x3f
	.zero		1


	//   ....[73]....
        /*0c48*/ 	.word	0x00015ad0
        /*0c4c*/ 	.word	0x00000007
        /*0c50*/ 	.word	0x0002d850
        /*0c54*/ 	.short	0x010a
        /*0c56*/ 	.byte	0x3f
	.zero		1


	//   ....[74]....
        /*0c58*/ 	.word	0x00015b30
        /*0c5c*/ 	.word	0x00000007
        /*0c60*/ 	.word	0x0002d830
        /*0c64*/ 	.short	0x010a
        /*0c66*/ 	.byte	0x3f
	.zero		1


	//   ....[75]....
        /*0c68*/ 	.word	0x00015b90
        /*0c6c*/ 	.word	0x00000007
        /*0c70*/ 	.word	0x0002d850
        /*0c74*/ 	.short	0x010a
        /*0c76*/ 	.byte	0x3f
	.zero		1


	//   ....[76]....
        /*0c78*/ 	.word	0x00015bf0
        /*0c7c*/ 	.word	0x00000005
        /*0c80*/ 	.word	0x0002d850
        /*0c84*/ 	.short	0x010a
        /*0c86*/ 	.byte	0x3f
	.zero		1


	//   ....[77]....
        /*0c88*/ 	.word	0x00015d10
        /*0c8c*/ 	.word	0x00000002
        /*0c90*/ 	.word	0x0002d840
        /*0c94*/ 	.short	0x010a
        /*0c96*/ 	.byte	0x3f
	.zero		1


	//   ....[78]....
        /*0c98*/ 	.word	0x00016af0
        /*0c9c*/ 	.word	0x00000016
        /*0ca0*/ 	.word	0x0002d820
        /*0ca4*/ 	.short	0x010a
        /*0ca6*/ 	.byte	0x3f
	.zero		1


	//   ....[79]....
        /*0ca8*/ 	.word	0x00016b40
        /*0cac*/ 	.word	0x00000005
        /*0cb0*/ 	.word	0x0002d840
        /*0cb4*/ 	.short	0x010a
        /*0cb6*/ 	.byte	0x3f
	.zero		1


	//   ....[80]....
        /*0cb8*/ 	.word	0x000170e0
        /*0cbc*/ 	.word	0x00000005
        /*0cc0*/ 	.word	0x0002d860
        /*0cc4*/ 	.short	0x010a
        /*0cc6*/ 	.byte	0x3f
	.zero		1


	//   ....[81]....
        /*0cc8*/ 	.word	0x000176c0
        /*0ccc*/ 	.word	0x00000000
        /*0cd0*/ 	.word	0x0002d860
        /*0cd4*/ 	.short	0x010a
        /*0cd6*/ 	.byte	0x3f
	.zero		1


	//   ....[82]....
        /*0cd8*/ 	.word	0x00018610
        /*0cdc*/ 	.word	0x00000005
        /*0ce0*/ 	.word	0x0002d820
        /*0ce4*/ 	.short	0x010a
        /*0ce6*/ 	.byte	0x3f
	.zero		1


	//   ....[83]....
        /*0ce8*/ 	.word	0x000187b0
        /*0cec*/ 	.word	0x00000003
        /*0cf0*/ 	.word	0x0002d840
        /*0cf4*/ 	.short	0x010a
        /*0cf6*/ 	.byte	0x3f
	.zero		1


	//   ....[84]....
        /*0cf8*/ 	.word	0x00018800
        /*0cfc*/ 	.word	0x00000019
        /*0d00*/ 	.word	0x0002d840
        /*0d04*/ 	.short	0x010a
        /*0d06*/ 	.byte	0x3f
	.zero		1


	//   ....[85]....
        /*0d08*/ 	.word	0x00018850
        /*0d0c*/ 	.word	0x00000003
        /*0d10*/ 	.word	0x0002d860
        /*0d14*/ 	.short	0x010a
        /*0d16*/ 	.byte	0x3f
	.zero		1


	//----- nvinfo : EIATTR_NUM_MBARRIERS
	.align		4
.L_207:
        /*0d18*/ 	.byte	0x03, 0x38
        /*0d1a*/ 	.short	0x0016


	//----- nvinfo : EIATTR_EXIT_INSTR_OFFSETS
	.align		4
        /*0d1c*/ 	.byte	0x04, 0x1c
        /*0d1e*/ 	.short	(.L_209 - .L_208)


	//   ....[0]....
.L_208:
        /*0d20*/ 	.word	0x000009b0


	//   ....[1]....
        /*0d24*/ 	.word	0x0000fe40


	//   ....[2]....
        /*0d28*/ 	.word	0x000158e0


	//----- nvinfo : EIATTR_MAX_THREADS
	.align		4
.L_209:
        /*0d2c*/ 	.byte	0x04, 0x05
        /*0d2e*/ 	.short	(.L_211 - .L_210)
.L_210:
        /*0d30*/ 	.word	0x00000200
        /*0d34*/ 	.word	0x00000001
        /*0d38*/ 	.word	0x00000001


	//----- nvinfo : EIATTR_CRS_STACK_SIZE
	.align		4
.L_211:
        /*0d3c*/ 	.byte	0x04, 0x1e
        /*0d3e*/ 	.short	(.L_213 - .L_212)
.L_212:
        /*0d40*/ 	.word	0x00000000


	//----- nvinfo : EIATTR_CBANK_PARAM_SIZE
	.align		4
.L_213:
        /*0d44*/ 	.byte	0x03, 0x19
        /*0d46*/ 	.short	0x0af0


	//----- nvinfo : EIATTR_PARAM_CBANK
	.align		4
        /*0d48*/ 	.byte	0x04, 0x0a
        /*0d4a*/ 	.short	(.L_215 - .L_214)
	.align		4
.L_214:
        /*0d4c*/ 	.word	index@(.nv.constant0._ZN7cutlass13device_kernelIN5flash11enable_sm90INS1_16FlashAttnFwdSm90INS1_25CollectiveMainloopFwdSm90ILi2EN4cute5tupleIJNS5_1CILi1EEES8_S8_EEENS6_IJNS7_ILi192EEENS7_ILi128EEENS7_ILi96EEEEEELi96ENS_10bfloat16_tEfNS_4arch4Sm90ELb0ELb1ELb0ELb1ELb1ELb0ELb0ELb0ELb1ELb1ELb0ELb0EEENS1_21CollectiveEpilogueFwdINS6_IJSA_SC_SB_EEES9_SE_SG_Li384ELb1ELb1ELb0ELb0EEENS1_36VarlenDynamicPersistentTileSchedulerILi192ELi128ELi384ELi128ELb0ELb1ELb1ELb1ELb0ELb1EEEEEEEEEvNT_6ParamsE)
        /*0d50*/ 	.short	0x0210
        /*0d52*/ 	.short	0x0af0


	//----- nvinfo : EIATTR_SW_WAR
	.align		4
.L_215:
        /*0d54*/ 	.byte	0x04, 0x36
        /*0d56*/ 	.short	(.L_217 - .L_216)
.L_216:
        /*0d58*/ 	.word	0x00000008
.L_217:


//--------------------- .nv.info._ZN7cutlass13device_kernelIN5flash11enable_sm90INS1_16FlashAttnFwdSm90INS1_25CollectiveMainloopFwdSm90ILi2EN4cute5tupleIJNS5_1CILi1EEES8_S8_EEENS6_IJNS7_ILi192EEENS7_ILi128EEENS7_ILi96EEEEEELi96ENS_10bfloat16_tEfNS_4arch4Sm90ELb0ELb1ELb0ELb1ELb1ELb1ELb0ELb0ELb1ELb1ELb0ELb0EEENS1_21CollectiveEpilogueFwdINS6_IJSA_SC_SB_EEES9_SE_SG_Li384ELb1ELb1ELb0ELb0EEENS1_36VarlenDynamicPersistentTileSchedulerILi192ELi128ELi384ELi128ELb0ELb1ELb1ELb1ELb0ELb1EEEEEEEEEvNT_6ParamsE --------------------------
	.section	.nv.info._ZN7cutlass13device_kernelIN5flash11enable_sm90INS1_16FlashAttnFwdSm90INS1_25CollectiveMainloopFwdSm90ILi2EN4cute5tupleIJNS5_1CILi1EEES8_S8_EEENS6_IJNS7_ILi192EEENS7_ILi128EEENS7_ILi96EEEEEELi96ENS_10bfloat16_tEfNS_4arch4Sm90ELb0ELb1ELb0ELb1ELb1ELb1ELb0ELb0ELb1ELb1ELb0ELb0EEENS1_21CollectiveEpilogueFwdINS6_IJSA_SC_SB_EEES9_SE_SG_Li384ELb1ELb1ELb0ELb0EEENS1_36VarlenDynamicPersistentTileSchedulerILi192ELi128ELi384ELi128ELb0ELb1ELb1ELb1ELb0ELb1EEEEEEEEEvNT_6ParamsE,"",@"SHT_CUDA_INFO"
	.sectionflags	@""
	.align	4


	//----- nvinfo : EIATTR_CUDA_API_VERSION
	.align		4
        /*0000*/ 	.byte	0x04, 0x37
        /*0002*/ 	.short	(.L_219 - .L_218)
.L_218:
        /*0004*/ 	.word	0x00000082


	//----- nvinfo : EIATTR_KPARAM_INFO
	.align		4
.L_219:
        /*0008*/ 	.byte	0x04, 0x17
        /*000a*/ 	.short	(.L_221 - .L_220)
.L_220:
        /*000c*/ 	.word	0x00000000
        /*0010*/ 	.short	0x0000
        /*0012*/ 	.short	0x0070
        /*0014*/ 	.byte	0x00, 0xf0, 0x01, 0x2a


	//----- nvinfo : EIATTR_SPARSE_MMA_MASK
	.align		4
.L_221:
        /*0018*/ 	.byte	0x03, 0x50
        /*001a*/ 	.short	0x0000


	//----- nvinfo : EIATTR_MAXREG_COUNT
	.align		4
        /*001c*/ 	.byte	0x03, 0x1b
        /*001e*/ 	.short	0x0080


	//----- nvinfo : EIATTR_NUM_BARRIERS
	.align		4
        /*0020*/ 	.byte	0x02, 0x4c
        /*0022*/ 	.byte	0x10
	.zero		1


	//----- nvinfo : EIATTR_EXTERNS
	.align		4
        /*0024*/ 	.byte	0x04, 0x0f
        /*0026*/ 	.short	(.L_223 - .L_222)


	//   ....[0]....
	.align		4
.L_222:
        /*0028*/ 	.word	index@(__assertfail)


	//----- nvinfo : EIATTR_ANNOTATIONS
	.align		4
.L_223:
        /*002c*/ 	.byte	0x04, 0x55
        /*002e*/ 	.short	(.L_225 - .L_224)


	//   ....[0]....
.L_224:
        /* <DEDUP_REMOVED lines=108> */


	//----- nvinfo : EIATTR_MERCURY_ISA_VERSION
	.align		4
.L_225:
        /*06e0*/ 	.byte	0x03, 0x5f
        /*06e2*/ 	.short	0x0101


	//----- nvinfo : EIATTR_UNUSED_LOAD_BYTE_OFFSET
	.align		4
        /*06e4*/ 	.byte	0x04, 0x44
        /*06e6*/ 	.short	(.L_227 - .L_226)


	//   ....[0]....
.L_226:
        /*06e8*/ 	.word	0x00000a90
        /*06ec*/ 	.word	0x0000fff0


	//   ....[1]....
        /*06f0*/ 	.word	0x00019a40
        /*06f4*/ 	.word	0x0000fff0


	//----- nvinfo : EIATTR_INT_WARP_WIDE_INSTR_OFFSETS
	.align		4
.L_227:
        /*06f8*/ 	.byte	0x04, 0x31
        /*06fa*/ 	.short	(.L_229 - .L_228)


	//   ....[0]....
.L_228:
        /*06fc*/ 	.word	0x00000130


	//   ....[1]....
        /*0700*/ 	.word	0x00000170


	//   ....[2]....
        /*0704*/ 	.word	0x000001e0


	//   ....[3]....
        /*0708*/ 	.word	0x0001e790


	//   ....[4]....
        /*070c*/ 	.word	0x0001e820


	//   ....[5]....
        /*0710*/ 	.word	0x00021550


	//   ....[6]....
        /*0714*/ 	.word	0x000215e0


	//----- nvinfo : EIATTR_COOP_GROUP_MASK_REGIDS
	.align		4
.L_229:
        /*0718*/ 	.byte	0x04, 0x29
        /*071a*/ 	.short	(.L_231 - .L_230)


	//   ....[0]....
.L_230:
        /*071c*/ 	.word	0xffffffff


	//   ....[1]....
        /*0720*/ 	.word	0xffffffff


	//   ....[2]....
        /*0724*/ 	.word	0xffffffff


	//   ....[3]....
        /*0728*/ 	.word	0xffffffff


	//   ....[4]....
        /*072c*/ 	.word	0xffffffff


	//   ....[5]....
        /*0730*/ 	.word	0xffffffff


	//   ....[6]....
        /*0734*/ 	.word	0xffffffff


	//   ....[7]....
        /*0738*/ 	.word	0xffffffff


	//   ....[8]....
        /*073c*/ 	.word	0xffffffff


	//   ....[9]....
        /*0740*/ 	.word	0xffffffff


	//   ....[10]....
        /*0744*/ 	.word	0xffffffff


	//   ....[11]....
        /*0748*/ 	.word	0xffffffff


	//   ....[12]....
        /*074c*/ 	.word	0xffffffff


	//   ....[13]....
        /*0750*/ 	.word	0xffffffff


	//   ....[14]....
        /*0754*/ 	.word	0xffffffff


	//   ....[15]....
        /*0758*/ 	.word	0xffffffff


	//   ....[16]....
        /*075c*/ 	.word	0xffffffff


	//   ....[17]....
        /*0760*/ 	.word	0xffffffff


	//   ....[18]....
        /*0764*/ 	.word	0xffffffff


	//   ....[19]....
        /*0768*/ 	.word	0xffffffff


	//   ....[20]....
        /*076c*/ 	.word	0xffffffff


	//   ....[21]....
        /*0770*/ 	.word	0xffffffff


	//   ....[22]....
        /*0774*/ 	.word	0xffffffff


	//   ....[23]....
        /*0778*/ 	.word	0xffffffff


	//   ....[24]....
        /*077c*/ 	.word	0xffffffff


	//   ....[25]....
        /*0780*/ 	.word	0xffffffff


	//   ....[26]....
        /*0784*/ 	.word	0xffffffff


	//   ....[27]....
        /*0788*/ 	.word	0xffffffff


	//   ....[28]....
        /*078c*/ 	.word	0xffffffff


	//   ....[29]....
        /*0790*/ 	.word	0xffffffff


	//   ....[30]....
        /*0794*/ 	.word	0xffffffff


	//   ....[31]....
        /*0798*/ 	.word	0xffffffff


	//   ....[32]....
        /*079c*/ 	.word	0xffffffff


	//   ....[33]....
        /*07a0*/ 	.word	0xffffffff


	//   ....[34]....
        /*07a4*/ 	.word	0xffffffff


	//   ....[35]....
        /*07a8*/ 	.word	0xffffffff


	//   ....[36]....
        /*07ac*/ 	.word	0xffffffff


	//   ....[37]....
        /*07b0*/ 	.word	0xffffffff


	//   ....[38]....
        /*07b4*/ 	.word	0xffffffff


	//   ....[39]....
        /*07b8*/ 	.word	0xffffffff


	//   ....[40]....
        /*07bc*/ 	.word	0xffffffff


	//   ....[41]....
        /*07c0*/ 	.word	0xffffffff


	//   ....[42]....
        /*07c4*/ 	.word	0xffffffff


	//   ....[43]....
        /*07c8*/ 	.word	0xffffffff


	//   ....[44]....
        /*07cc*/ 	.word	0xffffffff


	//   ....[45]....
        /*07d0*/ 	.word	0xffffffff


	//   ....[46]....
        /*07d4*/ 	.word	0xffffffff


	//   ....[47]....
        /*07d8*/ 	.word	0xffffffff


	//   ....[48]....
        /*07dc*/ 	.word	0xffffffff


	//   ....[49]....
        /*07e0*/ 	.word	0xffffffff


	//   ....[50]....
        /*07e4*/ 	.word	0xffffffff


	//   ....[51]....
        /*07e8*/ 	.word	0xffffffff


	//   ....[52]....
        /*07ec*/ 	.word	0xffffffff


	//   ....[53]....
        /*07f0*/ 	.word	0xffffffff


	//   ....[54]....
        /*07f4*/ 	.word	0xffffffff


	//   ....[55]....
        /*07f8*/ 	.word	0xffffffff


	//   ....[56]....
        /*07fc*/ 	.word	0xffffffff


	//   ....[57]....
        /*0800*/ 	.word	0xffffffff


	//   ....[58]....
        /*0804*/ 	.word	0xffffffff


	//   ....[59]....
        /*0808*/ 	.word	0xffffffff


	//   ....[60]....
        /*080c*/ 	.word	0xffffffff


	//   ....[61]....
        /*0810*/ 	.word	0xffffffff


	//   ....[62]....
        /*0814*/ 	.word	0xffffffff


	//   ....[63]....
        /*0818*/ 	.word	0xffffffff


	//   ....[64]....
        /*081c*/ 	.word	0xffffffff


	//   ....[65]....
        /*0820*/ 	.word	0xffffffff


	//   ....[66]....
        /*0824*/ 	.word	0xffffffff


	//   ....[67]....
        /*0828*/ 	.word	0xffffffff


	//   ....[68]....
        /*082c*/ 	.word	0xffffffff


	//   ....[69]....
        /*0830*/ 	.word	0xffffffff


	//   ....[70]....
        /*0834*/ 	.word	0xffffffff


	//   ....[71]....
        /*0838*/ 	.word	0xffffffff


	//   ....[72]....
        /*083c*/ 	.word	0xffffffff


	//   ....[73]....
        /*0840*/ 	.word	0xffffffff


	//   ....[74]....
        /*0844*/ 	.word	0xffffffff


	//   ....[75]....
        /*0848*/ 	.word	0xffffffff


	//   ....[76]....
        /*084c*/ 	.word	0xffffffff


	//   ....[77]....
        /*0850*/ 	.word	0xffffffff


	//   ....[78]....
        /*0854*/ 	.word	0xffffffff


	//   ....[79]....
        /*0858*/ 	.word	0xffffffff


	//   ....[80]....
        /*085c*/ 	.word	0xffffffff


	//   ....[81]....
        /*0860*/ 	.word	0xffffffff


	//   ....[82]....
        /*0864*/ 	.word	0xffffffff


	//   ....[83]....
        /*0868*/ 	.word	0xffffffff


	//   ....[84]....
        /*086c*/ 	.word	0xffffffff


	//   ....[85]....
        /*0870*/ 	.word	0xffffffff


	//   ....[86]....
        /*0874*/ 	.word	0xffffffff


	//   ....[87]....
        /*0878*/ 	.word	0xffffffff


	//   ....[88]....
        /*087c*/ 	.word	0xffffffff


	//   ....[89]....
        /*0880*/ 	.word	0xffffffff


	//   ....[90]....
        /*0884*/ 	.word	0xffffffff


	//   ....[91]....
        /*0888*/ 	.word	0xffffffff


	//   ....[92]....
        /*088c*/ 	.word	0xffffffff


	//   ....[93]....
        /*0890*/ 	.word	0xffffffff


	//   ....[94]....
        /*0894*/ 	.word	0xffffffff


	//   ....[95]....
        /*0898*/ 	.word	0xffffffff


	//   ....[96]....
        /*089c*/ 	.word	0xffffffff


	//   ....[97]....
        /*08a0*/ 	.word	0xffffffff


	//   ....[98]....
        /*08a4*/ 	.word	0xffffffff


	//   ....[99]....
        /*08a8*/ 	.word	0xffffffff


	//   ....[100]....
        /*08ac*/ 	.word	0xffffffff


	//   ....[101]....
        /*08b0*/ 	.word	0xffffffff


	//   ....[102]....
        /*08b4*/ 	.word	0xffffffff


	//   ....[103]....
        /*08b8*/ 	.word	0xffffffff


	//   ....[104]....
        /*08bc*/ 	.word	0xffffffff


	//   ....[105]....
        /*08c0*/ 	.word	0xffffffff


	//   ....[106]....
        /*08c4*/ 	.word	0xffffffff


	//   ....[107]....
        /*08c8*/ 	.word	0xffffffff


	//   ....[108]....
        /*08cc*/ 	.word	0xffffffff


	//   ....[109]....
        /*08d0*/ 	.word	0xffffffff


	//   ....[110]....
        /*08d4*/ 	.word	0xffffffff


	//   ....[111]....
        /*08d8*/ 	.word	0xffffffff


	//   ....[112]....
        /*08dc*/ 	.word	0xffffffff


	//   ....[113]....
        /*08e0*/ 	.word	0xffffffff


	//   ....[114]....
        /*08e4*/ 	.word	0xffffffff


	//   ....[115]....
        /*08e8*/ 	.word	0xffffffff


	//   ....[116]....
        /*08ec*/ 	.word	0xffffffff


	//   ....[117]....
        /*08f0*/ 	.word	0xffffffff


	//   ....[118]....
        /*08f4*/ 	.word	0xffffffff


	//   ....[119]....
        /*08f8*/ 	.word	0xffffffff


	//   ....[120]....
        /*08fc*/ 	.word	0xffffffff


	//   ....[121]....
        /*0900*/ 	.word	0xffffffff


	//   ....[122]....
        /*0904*/ 	.word	0xffffffff


	//   ....[123]....
        /*0908*/ 	.word	0xffffffff


	//   ....[124]....
        /*090c*/ 	.word	0xffffffff


	//   ....[125]....
        /*0910*/ 	.word	0xffffffff


	//   ....[126]....
        /*0914*/ 	.word	0xffffffff


	//   ....[127]....
        /*0918*/ 	.word	0xffffffff


	//   ....[128]....
        /*091c*/ 	.word	0xffffffff


	//   ....[129]....
        /*0920*/ 	.word	0xffffffff


	//   ....[130]....
        /*0924*/ 	.word	0xffffffff


	//   ....[131]....
        /*0928*/ 	.word	0xffffffff


	//   ....[132]....
        /*092c*/ 	.word	0xffffffff


	//   ....[133]....
        /*0930*/ 	.word	0xffffffff


	//   ....[134]....
        /*0934*/ 	.word	0xffffffff


	//   ....[135]....
        /*0938*/ 	.word	0xffffffff


	//   ....[136]....
        /*093c*/ 	.word	0xffffffff


	//   ....[137]....
        /*0940*/ 	.word	0xffffffff


	//   ....[138]....
        /*0944*/ 	.word	0xffffffff


	//   ....[139]....
        /*0948*/ 	.word	0xffffffff


	//   ....[140]....
        /*094c*/ 	.word	0xffffffff


	//   ....[141]....
        /*0950*/ 	.word	0xffffffff


	//   ....[142]....
        /*0954*/ 	.word	0xffffffff


	//   ....[143]....
        /*0958*/ 	.word	0xffffffff


	//   ....[144]....
        /*095c*/ 	.word	0xffffffff


	//   ....[145]....
        /*0960*/ 	.word	0x0500000f


	//   ....[146]....
        /*0964*/ 	.word	0x0500000f


	//   ....[147]....
        /*0968*/ 	.word	0x0500000f


	//   ....[148]....
        /*096c*/ 	.word	0x0500000f


	//   ....[149]....
        /*0970*/ 	.word	0x0500000f


	//   ....[150]....
        /*0974*/ 	.word	0x0500000f


	//   ....[151]....
        /*0978*/ 	.word	0x0500000f


	//   ....[152]....
        /*097c*/ 	.word	0x0500000f


	//   ....[153]....
        /*0980*/ 	.word	0x0500000f


	//   ....[154]....
        /*0984*/ 	.word	0x0500000f


	//   ....[155]....
        /*0988*/ 	.word	0x0500000f


	//   ....[156]....
        /*098c*/ 	.word	0x0500000f


	//   ....[157]....
        /*0990*/ 	.word	0x0500000f


	//   ....[158]....
        /*0994*/ 	.word	0x0500000f


	//   ....[159]....
        /*0998*/ 	.word	0x0500000f


	//   ....[160]....
        /*099c*/ 	.word	0x0500000f


	//   ....[161]....
        /*09a0*/ 	.word	0x0500000f


	//   ....[162]....
        /*09a4*/ 	.word	0x0500000f


	//   ....[163]....
        /*09a8*/ 	.word	0x0500000f


	//   ....[164]....
        /*09ac*/ 	.word	0x0500000f


	//   ....[165]....
        /*09b0*/ 	.word	0x0500000f


	//   ....[166]....
        /*09b4*/ 	.word	0x0500000f


	//   ....[167]....
        /*09b8*/ 	.word	0x0500000f


	//   ....[168]....
        /*09bc*/ 	.word	0x0500000f


	//   ....[169]....
        /*09c0*/ 	.word	0x0500000f


	//   ....[170]....
        /*09c4*/ 	.word	0x0500000f


	//   ....[171]....
        /*09c8*/ 	.word	0x0500000f


	//   ....[172]....
        /*09cc*/ 	.word	0x0500000f


	//   ....[173]....
        /*09d0*/ 	.word	0x0500000f


	//   ....[174]....
        /*09d4*/ 	.word	0x0500000f


	//   ....[175]....
        /*09d8*/ 	.word	0x0500000f


	//   ....[176]....
        /*09dc*/ 	.word	0x0500000f


	//   ....[177]....
        /*09e0*/ 	.word	0x0500000f


	//   ....[178]....
        /*09e4*/ 	.word	0x0500000f


	//   ....[179]....
        /*09e8*/ 	.word	0x0500000f


	//   ....[180]....
        /*09ec*/ 	.word	0x0500000f


	//   ....[181]....
        /*09f0*/ 	.word	0x0500000f


	//   ....[182]....
        /*09f4*/ 	.word	0x0500000f


	//   ....[183]....
        /*09f8*/ 	.word	0x0500000f


	//   ....[184]....
        /*09fc*/ 	.word	0x0500000f


	//   ....[185]....
        /*0a00*/ 	.word	0x0500000f


	//   ....[186]....
        /*0a04*/ 	.word	0x0500000f


	//   ....[187]....
        /*0a08*/ 	.word	0x0500000f


	//   ....[188]....
        /*0a0c*/ 	.word	0x0500000f


	//   ....[189]....
        /*0a10*/ 	.word	0x0500000f


	//   ....[190]....
        /*0a14*/ 	.word	0x0500000f


	//   ....[191]....
        /*0a18*/ 	.word	0x0500000f


	//   ....[192]....
        /*0a1c*/ 	.word	0x0500000f


	//   ....[193]....
        /*0a20*/ 	.word	0x0500000f


	//   ....[194]....
        /*0a24*/ 	.word	0x0500000f


	//   ....[195]....
        /*0a28*/ 	.word	0x0500000f


	//   ....[196]....
        /*0a2c*/ 	.word	0x0500000f


	//   ....[197]....
        /*0a30*/ 	.word	0x0500000f


	//   ....[198]....
        /*0a34*/ 	.word	0x0500000f


	//   ....[199]....
        /*0a38*/ 	.word	0x0500000f


	//   ....[200]....
        /*0a3c*/ 	.word	0x0500000f


	//   ....[201]....
        /*0a40*/ 	.word	0x0500000f


	//   ....[202]....
        /*0a44*/ 	.word	0x0500000f


	//   ....[203]....
        /*0a48*/ 	.word	0x0500000f


	//   ....[204]....
        /*0a4c*/ 	.word	0x0500000f


	//   ....[205]....
        /*0a50*/ 	.word	0x0500000f


	//   ....[206]....
        /*0a54*/ 	.word	0x0500000f


	//   ....[207]....
        /*0a58*/ 	.word	0x0500000f


	//   ....[208]....
        /*0a5c*/ 	.word	0x0500000f


	//   ....[209]....
        /*0a60*/ 	.word	0x0500000f


	//   ....[210]....
        /*0a64*/ 	.word	0x0500000f


	//   ....[211]....
        /*0a68*/ 	.word	0x0500000f


	//   ....[212]....
        /*0a6c*/ 	.word	0x0500000f


	//   ....[213]....
        /*0a70*/ 	.word	0x0500000f


	//   ....[214]....
        /*0a74*/ 	.word	0x0500000f


	//   ....[215]....
        /*0a78*/ 	.word	0x0500000f


	//   ....[216]....
        /*0a7c*/ 	.word	0x0500000f


	//   ....[217]....
        /*0a80*/ 	.word	0x0500000f


	//   ....[218]....
        /*0a84*/ 	.word	0x0500000f


	//   ....[219]....
        /*0a88*/ 	.word	0x0500000f


	//   ....[220]....
        /*0a8c*/ 	.word	0x0500000f


	//   ....[221]....
        /*0a90*/ 	.word	0x0500000f


	//   ....[222]....
        /*0a94*/ 	.word	0x0500000f


	//   ....[223]....
        /*0a98*/ 	.word	0x0500000f


	//   ....[224]....
        /*0a9c*/ 	.word	0x0500000f


	//   ....[225]....
        /*0aa0*/ 	.word	0x0500000f


	//   ....[226]....
        /*0aa4*/ 	.word	0x0500000f


	//   ....[227]....
        /*0aa8*/ 	.word	0x0500000f


	//----- nvinfo : EIATTR_COOP_GROUP_INSTR_OFFSETS
	.align		4
.L_231:
        /*0aac*/ 	.byte	0x04, 0x28
        /*0aae*/ 	.short	(.L_233 - .L_232)


	//   ....[0]....
.L_232:
        /*0ab0*/ 	.word	0x00000070


	//   ....[1]....
        /*0ab4*/ 	.word	0x00000140


	//   ....[2]....
        /*0ab8*/ 	.word	0x00000190


	//   ....[3]....
        /*0abc*/ 	.word	0x000003c0


	//   ....[4]....
        /*0ac0*/ 	.word	0x00000520


	//   ....[5]....
        /*0ac4*/ 	.word	0x00000640


	//   ....[6]....
        /*0ac8*/ 	.word	0x000007a0


	//   ....[7]....
        /*0acc*/ 	.word	0x00003500


	//   ....[8]....
        /*0ad0*/ 	.word	0x00003510


	//   ....[9]....
        /*0ad4*/ 	.word	0x00005240


	//   ....[10]....
        /*0ad8*/ 	.word	0x00005250


	//   ....[11]....
        /*0adc*/ 	.word	0x00006d50


	//   ....[12]....
        /*0ae0*/ 	.word	0x00006d60


	//   ....[13]....
        /*0ae4*/ 	.word	0x000072c0


	//   ....[14]....
        /*0ae8*/ 	.word	0x000072e0


	//   ....[15]....
        /*0aec*/ 	.word	0x00007de0


	//   ....[16]....
        /*0af0*/ 	.word	0x000085b0


	//   ....[17]....
        /*0af4*/ 	.word	0x000085c0


	//   ....[18]....
        /*0af8*/ 	.word	0x000085d0


	//   ....[19]....
        /*0afc*/ 	.word	0x000085e0


	//   ....[20]....
        /*0b00*/ 	.word	0x0000a580


	//   ....[21]....
        /*0b04*/ 	.word	0x0000a590


	//   ....[22]....
        /*0b08*/ 	.word	0x0000a5a0


	//   ....[23]....
        /*0b0c*/ 	.word	0x0000a5b0


	//   ....[24]....
        /*0b10*/ 	.word	0x0000cb10


	//   ....[25]....
        /*0b14*/ 	.word	0x0000d890


	//   ....[26]....
        /*0b18*/ 	.word	0x0000df90


	//   ....[27]....
        /*0b1c*/ 	.word	0x0000e0a0


	//   ....[28]....
        /*0b20*/ 	.word	0x0000e870


	//   ....[29]....
        /*0b24*/ 	.word	0x0000e930


	//   ....[30]....
        /*0b28*/ 	.word	0x0000f640


	//   ....[31]....
        /*0b2c*/ 	.word	0x00010630


	//   ....[32]....
        /*0b30*/ 	.word	0x00010860


	//   ....[33]....
        /*0b34*/ 	.word	0x00011850


	//   ....[34]....
        /*0b38*/ 	.word	0x00011950


	//   ....[35]....
        /*0b3c*/ 	.word	0x00011d30


	//   ....[36]....
        /*0b40*/ 	.word	0x00011eb0


	//   ....[37]....
        /*0b44*/ 	.word	0x00012fb0


	//   ....[38]....
        /*0b48*/ 	.word	0x00014160


	//   ....[39]....
        /*0b4c*/ 	.word	0x00014180


	//   ....[40]....
        /*0b50*/ 	.word	0x000143b0


	//   ....[41]....
        /*0b54*/ 	.word	0x000143d0


	//   ....[42]....
        /*0b58*/ 	.word	0x00015740


	//   ....[43]....
        /*0b5c*/ 	.word	0x000164a0


	//   ....[44]....
        /*0b60*/ 	.word	0x000166d0


	//   ....[45]....
        /*0b64*/ 	.word	0x00017650


	//   ....[46]....
        /*0b68*/ 	.word	0x000176e0


	//   ....[47]....
        /*0b6c*/ 	.word	0x00017c80


	//   ....[48]....
        /*0b70*/ 	.word	0x00017ce0


	//   ....[49]....
        /*0b74*/ 	.word	0x00018d20


	//   ....[50]....
        /*0b78*/ 	.word	0x00018f20


	//   ....[51]....
        /*0b7c*/ 	.word	0x000193d0


	//   ....[52]....
        /*0b80*/ 	.word	0x00019400


	//   ....[53]....
        /*0b84*/ 	.word	0x00019440


	//   ....[54]....
        /*0b88*/ 	.word	0x0001a440


	//   ....[55]....
        /*0b8c*/ 	.word	0x0001a480


	//   ....[56]....
        /*0b90*/ 	.word	0x0001a4c0


	//   ....[57]....
        /*0b94*/ 	.word	0x0001a4e0


	//   ....[58]....
        /*0b98*/ 	.word	0x0001aa20


	//   ....[59]....
        /*0b9c*/ 	.word	0x0001aa40


	//   ....[60]....
        /*0ba0*/ 	.word	0x0001ab60


	//   ....[61]....
        /*0ba4*/ 	.word	0x0001ab80


	//   ....[62]....
        /*0ba8*/ 	.word	0x0001b3e0


	//   ....[63]....
        /*0bac*/ 	.word	0x0001b3f0


	//   ....[64]....
        /*0bb0*/ 	.word	0x0001b550


	//   ....[65]....
        /*0bb4*/ 	.word	0x0001b560


	//   ....[66]....
        /*0bb8*/ 	.word	0x0001b700


	//   ....[67]....
        /*0bbc*/ 	.word	0x0001b8d0


	//   ....[68]....
        /*0bc0*/ 	.word	0x0001b900


	//   ....[69]....
        /*0bc4*/ 	.word	0x0001b930


	//   ....[70]....
        /*0bc8*/ 	.word	0x0001b960


	//   ....[71]....
        /*0bcc*/ 	.word	0x0001b990


	//   ....[72]....
        /*0bd0*/ 	.word	0x0001b9c0


	//   ....[73]....
        /*0bd4*/ 	.word	0x0001bb30


	//   ....[74]....
        /*0bd8*/ 	.word	0x0001bb60


	//   ....[75]....
        /*0bdc*/ 	.word	0x0001bb90


	//   ....[76]....
        /*0be0*/ 	.word	0x0001bbc0


	//   ....[77]....
        /*0be4*/ 	.word	0x0001bbf0


	//   ....[78]....
        /*0be8*/ 	.word	0x0001bc20


	//   ....[79]....
        /*0bec*/ 	.word	0x0001bcc0


	//   ....[80]....
        /*0bf0*/ 	.word	0x0001bd20


	//   ....[81]....
        /*0bf4*/ 	.word	0x0001bdc0


	//   ....[82]....
        /*0bf8*/ 	.word	0x0001ceb0


	//   ....[83]....
        /*0bfc*/ 	.word	0x0001f410


	//   ....[84]....
        /*0c00*/ 	.word	0x0001f420


	//   ....[85]....
        /*0c04*/ 	.word	0x0001f4e0


	//   ....[86]....
        /*0c08*/ 	.word	0x0001f4f0


	//   ....[87]....
        /*0c0c*/ 	.word	0x0001f5a0


	//   ....[88]....
        /*0c10*/ 	.word	0x0001f5b0


	//   ....[89]....
        /*0c14*/ 	.word	0x0001f5c0


	//   ....[90]....
        /*0c18*/ 	.word	0x0001f5d0


	//   ....[91]....
        /*0c1c*/ 	.word	0x0001ffe0


	//   ....[92]....
        /*0c20*/ 	.word	0x0001fff0


	//   ....[93]....
        /*0c24*/ 	.word	0x00020010


	//   ....[94]....
        /*0c28*/ 	.word	0x000200c0


	//   ....[95]....
        /*0c2c*/ 	.word	0x000200f0


	//   ....[96]....
        /*0c30*/ 	.word	0x00020110


	//   ....[97]....
        /*0c34*/ 	.word	0x00020190


	//   ....[98]....
        /*0c38*/ 	.word	0x000201a0


	//   ....[99]....
        /*0c3c*/ 	.word	0x00020270


	//   ....[100]....
        /*0c40*/ 	.word	0x000202b0


	//   ....[101]....
        /*0c44*/ 	.word	0x000202c0


	//   ....[102]....
        /*0c48*/ 	.word	0x00020340


	//   ....[103]....
        /*0c4c*/ 	.word	0x00020b40


	//   ....[104]....
        /*0c50*/ 	.word	0x00020b50


	//   ....[105]....
        /*0c54*/ 	.word	0x00020b70


	//   ....[106]....
        /*0c58*/ 	.word	0x00020bf0


	//   ....[107]....
        /*0c5c*/ 	.word	0x00020c00


	//   ....[108]....
        /*0c60*/ 	.word	0x00020c60


	//   ....[109]....
        /*0c64*/ 	.word	0x00020c90


	//   ....[110]....
        /*0c68*/ 	.word	0x00020cd0


	//   ....[111]....
        /*0c6c*/ 	.word	0x00020f80


	//   ....[112]....
        /*0c70*/ 	.word	0x00020fa0


	//   ....[113]....
        /*0c74*/ 	.word	0x00021040


	//   ....[114]....
        /*0c78*/ 	.word	0x00021050


	//   ....[115]....
        /*0c7c*/ 	.word	0x000210e0


	//   ....[116]....
        /*0c80*/ 	.word	0x000210f0


	//   ....[117]....
        /*0c84*/ 	.word	0x00021100


	//   ....[118]....
        /*0c88*/ 	.word	0x00021190


	//   ....[119]....
        /*0c8c*/ 	.word	0x00021790


	//   ....[120]....
        /*0c90*/ 	.word	0x000217a0


	//   ....[121]....
        /*0c94*/ 	.word	0x00021830


	//   ....[122]....
        /*0c98*/ 	.word	0x000218d0


	//   ....[123]....
        /*0c9c*/ 	.word	0x000218f0


	//   ....[124]....
        /*0ca0*/ 	.word	0x00021970


	//   ....[125]....
        /*0ca4*/ 	.word	0x00021990


	//   ....[126]....
        /*0ca8*/ 	.word	0x000219a0


	//   ....[127]....
        /*0cac*/ 	.word	0x00021da0


	//   ....[128]....
        /*0cb0*/ 	.word	0x00021dd0


	//   ....[129]....
        /*0cb4*/ 	.word	0x00021e10


	//   ....[130]....
        /*0cb8*/ 	.word	0x00021e40


	//   ....[131]....
        /*0cbc*/ 	.word	0x00021e70


	//   ....[132]....
        /*0cc0*/ 	.word	0x00021ea0


	//   ....[133]....
        /*0cc4*/ 	.word	0x00021ed0


	//   ....[134]....
        /*0cc8*/ 	.word	0x00021f00


	//   ....[135]....
        /*0ccc*/ 	.word	0x00022080


	//   ....[136]....
        /*0cd0*/ 	.word	0x000220b0


	//   ....[137]....
        /*0cd4*/ 	.word	0x000220e0


	//   ....[138]....
        /*0cd8*/ 	.word	0x00022110


	//   ....[139]....
        /*0cdc*/ 	.word	0x00022140


	//   ....[140]....
        /*0ce0*/ 	.word	0x00022170


	//   ....[141]....
        /*0ce4*/ 	.word	0x00022230


	//   ....[142]....
        /*0ce8*/ 	.word	0x00022250


	//   ....[143]....
        /*0cec*/ 	.word	0x000222c0


	//   ....[144]....
        /*0cf0*/ 	.word	0x00022960


	//   ....[145]....
        /*0cf4*/ 	.word	0x00022ca0


	//   ....[146]....
        /*0cf8*/ 	.word	0x00022d30


	//   ....[147]....
        /*0cfc*/ 	.word	0x00022e20


	//   ....[148]....
        /*0d00*/ 	.word	0x00022eb0


	//   ....[149]....
        /*0d04*/ 	.word	0x00022f90


	//   ....[150]....
        /*0d08*/ 	.word	0x00023020


	//   ....[151]....
        /*0d0c*/ 	.word	0x00023160


	//   ....[152]....
        /*0d10*/ 	.word	0x00023200


	//   ....[153]....
        /*0d14*/ 	.word	0x00023290


	//   ....[154]....
        /*0d18*/ 	.word	0x000232e0


	//   ....[155]....
        /*0d1c*/ 	.word	0x00023330


	//   ....[156]....
        /*0d20*/ 	.word	0x00023400


	//   ....[157]....
        /*0d24*/ 	.word	0x00023490


	//   ....[158]....
        /*0d28*/ 	.word	0x000234e0


	//   ....[159]....
        /*0d2c*/ 	.word	0x00023530


	//   ....[160]....
        /*0d30*/ 	.word	0x00023890


	//   ....[161]....
        /*0d34*/ 	.word	0x000238e0


	//   ....[162]....
        /*0d38*/ 	.word	0x00023970


	//   ....[163]....
        /*0d3c*/ 	.word	0x00023a00


	//   ....[164]....
        /*0d40*/ 	.word	0x00023ac0


	//   ....[165]....
        /*0d44*/ 	.word	0x00023da0


	//   ....[166]....
        /*0d48*/ 	.word	0x00023e90


	//   ....[167]....
        /*0d4c*/ 	.word	0x00023f20


	//   ....[168]....
        /*0d50*/ 	.word	0x00023f80


	//   ....[169]....
        /*0d54*/ 	.word	0x000240a0


	//   ....[170]....
        /*0d58*/ 	.word	0x00024100


	//   ....[171]....
        /*0d5c*/ 	.word	0x00024220


	//   ....[172]....
        /*0d60*/ 	.word	0x00024280


	//   ....[173]....
        /*0d64*/ 	.word	0x00024330


	//   ....[174]....
        /*0d68*/ 	.word	0x00024450


	//   ....[175]....
        /*0d6c*/ 	.word	0x000244c0


	//   ....[176]....
        /*0d70*/ 	.word	0x00024520


	//   ....[177]....
        /*0d74*/ 	.word	0x000245c0


	//   ....[178]....
        /*0d78*/ 	.word	0x00024690


	//   ....[179]....
        /*0d7c*/ 	.word	0x00024730


	//   ....[180]....
        /*0d80*/ 	.word	0x00024810


	//   ....[181]....
        /*0d84*/ 	.word	0x000248a0


	//   ....[182]....
        /*0d88*/ 	.word	0x00024970


	//   ....[183]....
        /*0d8c*/ 	.word	0x00024a00


	//   ....[184]....
        /*0d90*/ 	.word	0x00024ae0


	//   ....[185]....
        /*0d94*/ 	.word	0x00024ba0


	//   ....[186]....
        /*0d98*/ 	.word	0x00024d20


	//   ....[187]....
        /*0d9c*/ 	.word	0x00024e00


	//   ....[188]....
        /*0da0*/ 	.word	0x00024e80


	//   ....[189]....
        /*0da4*/ 	.word	0x00024f60


	//   ....[190]....
        /*0da8*/ 	.word	0x00024fc0


	//   ....[191]....
        /*0dac*/ 	.word	0x00025090


	//   ....[192]....
        /*0db0*/ 	.word	0x000250f0


	//   ....[193]....
        /*0db4*/ 	.word	0x000251d0


	//   ....[194]....
        /*0db8*/ 	.word	0x000252c0


	//   ....[195]....
        /*0dbc*/ 	.word	0x00025360


	//   ....[196]....
        /*0dc0*/ 	.word	0x000253c0


	//   ....[197]....
        /*0dc4*/ 	.word	0x000254c0


	//   ....[198]....
        /*0dc8*/ 	.word	0x00025520


	//   ....[199]....
        /*0dcc*/ 	.word	0x00025620


	//   ....[200]....
        /*0dd0*/ 	.word	0x00025680


	//   ....[201]....
        /*0dd4*/ 	.word	0x00025750


	//   ....[202]....
        /*0dd8*/ 	.word	0x000258a0


	//   ....[203]....
        /*0ddc*/ 	.word	0x00025950


	//   ....[204]....
        /*0de0*/ 	.word	0x00025a60


	//   ....[205]....
        /*0de4*/ 	.word	0x00025b40


	//   ....[206]....
        /*0de8*/ 	.word	0x00025ba0


	//   ....[207]....
        /*0dec*/ 	.word	0x00025c90


	//   ....[208]....
        /*0df0*/ 	.word	0x00025cf0


	//   ....[209]....
        /*0df4*/ 	.word	0x00025dd0


	//   ....[210]....
        /*0df8*/ 	.word	0x00025e60


	//   ....[211]....
        /*0dfc*/ 	.word	0x00025f00


	//   ....[212]....
        /*0e00*/ 	.word	0x00026020


	//   ....[213]....
        /*0e04*/ 	.word	0x00026090


	//   ....[214]....
        /*0e08*/ 	.word	0x00026100


	//   ....[215]....
        /*0e0c*/ 	.word	0x00026170


	//   ....[216]....
        /*0e10*/ 	.word	0x000261e0


	//   ....[217]....
        /*0e14*/ 	.word	0x00026260


	//   ....[218]....
        /*0e18*/ 	.word	0x000262f0


	//   ....[219]....
        /*0e1c*/ 	.word	0x00026380


	//   ....[220]....
        /*0e20*/ 	.word	0x000263f0


	//   ....[221]....
        /*0e24*/ 	.word	0x00026460


	//   ....[222]....
        /*0e28*/ 	.word	0x000264d0


	//   ....[223]....
        /*0e2c*/ 	.word	0x00026550


	//   ....[224]....
        /*0e30*/ 	.word	0x000265c0


	//   ....[225]....
        /*0e34*/ 	.word	0x00026660


	//   ....[226]....
        /*0e38*/ 	.word	0x000266f0


	//   ....[227]....
        /*0e3c*/ 	.word	0x00026820


	//----- nvinfo : EIATTR_REG_RECONFIG
	.align		4
.L_233:
        /*0e40*/ 	.byte	0x01, 0x54
	.zero		2


	//----- nvinfo : EIATTR_SYSCALL_OFFSETS
	.align		4
        /*0e44*/ 	.byte	0x04, 0x46
        /*0e46*/ 	.short	(.L_235 - .L_234)


	//   ....[0]....
.L_234:
        /*0e48*/ 	.word	0x00001e50


	//   ....[1]....
        /*0e4c*/ 	.word	0x00001fa0


	//   ....[2]....
        /*0e50*/ 	.word	0x00008000


	//   ....[3]....
        /*0e54*/ 	.word	0x00008320


	//   ....[4]....
        /*0e58*/ 	.word	0x0001e980


	//   ....[5]....
        /*0e5c*/ 	.word	0x0001ead0


	//   ....[6]....
        /*0e60*/ 	.word	0x0001ebc0


	//   ....[7]....
        /*0e64*/ 	.word	0x0001fa50


	//----- nvinfo : EIATTR_MBARRIER_INSTR_OFFSETS
	.align		4
.L_235:
        /*0e68*/ 	.byte	0x04, 0x39
        /*0e6a*/ 	.short	(.L_237 - .L_236)


	//   ....[0]....
.L_236:
        /*0e6c*/ 	.word	0x00000270
        /*0e70*/ 	.word	0x000000ff
        /*0e74*/ 	.word	0x0002d800
        /*0e78*/ 	.short	0x0100
        /*0e7a*/ 	.byte	0x08
	.zero		1


	//   ....[1]....
        /*0e7c*/ 	.word	0x00000280
        /*0e80*/ 	.word	0x000000ff
        /*0e84*/ 	.word	0x0002d820
        /*0e88*/ 	.short	0x0100
        /*0e8a*/ 	.byte	0x08
	.zero		1


	//   ....[2]....
        /*0e8c*/ 	.word	0x00000370
        /*0e90*/ 	.word	0x000000ff
        /*0e94*/ 	.word	0x0002d830
        /*0e98*/ 	.short	0x0100
        /*0e9a*/ 	.byte	0x08
	.zero		1


	//   ....[3]....
        /*0e9c*/ 	.word	0x00000380
        /*0ea0*/ 	.word	0x000000ff
        /*0ea4*/ 	.word	0x0002d840
        /*0ea8*/ 	.short	0x0100
        /*0eaa*/ 	.byte	0x08
	.zero		1


	//   ....[4]....
        /*0eac*/ 	.word	0x00000390
        /*0eb0*/ 	.word	0x000000ff
        /*0eb4*/ 	.word	0x0002d838
        /*0eb8*/ 	.short	0x0100
        /*0eba*/ 	.byte	0x08
	.zero		1


	//   ....[5]....
        /*0ebc*/ 	.word	0x000003a0
        /*0ec0*/ 	.word	0x000000ff
        /*0ec4*/ 	.word	0x0002d848
        /*0ec8*/ 	.short	0x0100
        /*0eca*/ 	.byte	0x08
	.zero		1


	//   ....[6]....
        /*0ecc*/ 	.word	0x000004d0
        /*0ed0*/ 	.word	0x000000ff
        /*0ed4*/ 	.word	0x0002d850
        /*0ed8*/ 	.short	0x0100
        /*0eda*/ 	.byte	0x08
	.zero		1


	//   ....[7]....
        /*0edc*/ 	.word	0x000004e0
        /*0ee0*/ 	.word	0x000000ff
        /*0ee4*/ 	.word	0x0002d860
        /*0ee8*/ 	.short	0x0100
        /*0eea*/ 	.byte	0x08
	.zero		1


	//   ....[8]....
        /*0eec*/ 	.word	0x000004f0
        /*0ef0*/ 	.word	0x000000ff
        /*0ef4*/ 	.word	0x0002d858
        /*0ef8*/ 	.short	0x0100
        /*0efa*/ 	.byte	0x08
	.zero		1


	//   ....[9]....
        /*0efc*/ 	.word	0x00000500
        /*0f00*/ 	.word	0x000000ff
        /*0f04*/ 	.word	0x0002d868
        /*0f08*/ 	.short	0x0100
        /*0f0a*/ 	.byte	0x08
	.zero		1


	//   ....[10]....
        /*0f0c*/ 	.word	0x000005f0
        /*0f10*/ 	.word	0x000000ff
        /*0f14*/ 	.word	0x0002d870
        /*0f18*/ 	.short	0x0100
        /*0f1a*/ 	.byte	0x06
	.zero		1


	//   ....[11]....
        /*0f1c*/ 	.word	0x00000600
        /*0f20*/ 	.word	0x000000ff
        /*0f24*/ 	.word	0x0002d880
        /*0f28*/ 	.short	0x0100
        /*0f2a*/ 	.byte	0x06
	.zero		1


	//   ....[12]....
        /*0f2c*/ 	.word	0x00000610
        /*0f30*/ 	.word	0x000000ff
        /*0f34*/ 	.word	0x0002d878
        /*0f38*/ 	.short	0x0100
        /*0f3a*/ 	.byte	0x06
	.zero		1


	//   ....[13]....
        /*0f3c*/ 	.word	0x00000620
        /*0f40*/ 	.word	0x000000ff
        /*0f44*/ 	.word	0x0002d888
        /*0f48*/ 	.short	0x0100
        /*0f4a*/ 	.byte	0x06
	.zero		1


	//   ....[14]....
        /*0f4c*/ 	.word	0x00000750
        /*0f50*/ 	.word	0x000000ff
        /*0f54*/ 	.word	0x0002d890
        /*0f58*/ 	.short	0x0100
        /*0f5a*/ 	.byte	0x08
	.zero		1


	//   ....[15]....
        /*0f5c*/ 	.word	0x00000760
        /*0f60*/ 	.word	0x000000ff
        /*0f64*/ 	.word	0x0002d8a0
        /*0f68*/ 	.short	0x0100
        /*0f6a*/ 	.byte	0x08
	.zero		1


	//   ....[16]....
        /*0f6c*/ 	.word	0x00000770
        /*0f70*/ 	.word	0x000000ff
        /*0f74*/ 	.word	0x0002d898
        /*0f78*/ 	.short	0x0100
        /*0f7a*/ 	.byte	0x08
	.zero		1


	//   ....[17]....
        /*0f7c*/ 	.word	0x00000780
        /*0f80*/ 	.word	0x000000ff
        /*0f84*/ 	.word	0x0002d8a8
        /*0f88*/ 	.short	0x0100
        /*0f8a*/ 	.byte	0x08
	.zero		1


	//   ....[18]....
        /*0f8c*/ 	.word	0x000008b0
        /*0f90*/ 	.word	0x000000ff
        /*0f94*/ 	.word	0x0002d8b0
        /*0f98*/ 	.short	0x0100
        /*0f9a*/ 	.byte	0x08
	.zero		1


	//   ....[19]....
        /*0f9c*/ 	.word	0x000008c0
        /*0fa0*/ 	.word	0x000000ff
        /*0fa4*/ 	.word	0x0002d8c0
        /*0fa8*/ 	.short	0x0100
        /*0faa*/ 	.byte	0x08
	.zero		1


	//   ....[20]....
        /*0fac*/ 	.word	0x000008d0
        /*0fb0*/ 	.word	0x000000ff
        /*0fb4*/ 	.word	0x0002d8b8
        /*0fb8*/ 	.short	0x0100
        /*0fba*/ 	.byte	0x08
	.zero		1


	//   ....[21]....
        /*0fbc*/ 	.word	0x000008e0
        /*0fc0*/ 	.word	0x000000ff
        /*0fc4*/ 	.word	0x0002d8c8
        /*0fc8*/ 	.short	0x0100
        /*0fca*/ 	.byte	0x08
	.zero		1


	//   ....[22]....
        /*0fcc*/ 	.word	0x000034b0
        /*0fd0*/ 	.word	0x00000023
        /*0fd4*/ 	.word	0x0002d890
        /*0fd8*/ 	.short	0x010a
        /*0fda*/ 	.byte	0x3f
	.zero		1


	//   ....[23]....
        /*0fdc*/ 	.word	0x000051f0
        /*0fe0*/ 	.word	0x00000023
        /*0fe4*/ 	.word	0x0002d890
        /*0fe8*/ 	.short	0x010a
        /*0fea*/ 	.byte	0x3f
	.zero		1


	//   ....[24]....
        /*0fec*/ 	.word	0x00006b60
        /*0ff0*/ 	.word	0x00000023
        /*0ff4*/ 	.word	0x0002d890
        /*0ff8*/ 	.short	0x010a
        /*0ffa*/ 	.byte	0x3f
	.zero		1


	//   ....[25]....
        /*0ffc*/ 	.word	0x000070e0
        /*1000*/ 	.word	0x0000000b
        /*1004*/ 	.word	0x00000000
        /*1008*/ 	.short	0x0101
        /*100a*/ 	.byte	0x3f
	.zero		1


	//   ....[26]....
        /*100c*/ 	.word	0x00007120
        /*1010*/ 	.word	0x00000023
        /*1014*/ 	.word	0x0002d8b0
        /*1018*/ 	.short	0x010a
        /*101a*/ 	.byte	0x3f
	.zero		1


	//   ....[27]....
        /*101c*/ 	.word	0x00007660
        /*1020*/ 	.word	0x00000023
        /*1024*/ 	.word	0x00000000
        /*1028*/ 	.short	0x0101
        /*102a*/ 	.byte	0x3f
	.zero		1


	//   ....[28]....
        /*102c*/ 	.word	0x000080a0
        /*1030*/ 	.word	0x00000002
        /*1034*/ 	.word	0x0002d800
        /*1038*/ 	.short	0x010a
        /*103a*/ 	.byte	0x3f
	.zero		1


	//   ....[29]....
        /*103c*/ 	.word	0x000080f0
        /*1040*/ 	.word	0x00000002
        /*1044*/ 	.word	0x0002d800
        /*1048*/ 	.short	0x010a
        /*104a*/ 	.byte	0x3f
	.zero		1


	//   ....[30]....
        /*104c*/ 	.word	0x00008d50
        /*1050*/ 	.word	0x00000002
        /*1054*/ 	.word	0x0002d800
        /*1058*/ 	.short	0x010a
        /*105a*/ 	.byte	0x3f
	.zero		1


	//   ....[31]....
        /*105c*/ 	.word	0x0000ab40
        /*1060*/ 	.word	0x00000002
        /*1064*/ 	.word	0x0002d800
        /*1068*/ 	.short	0x010a
        /*106a*/ 	.byte	0x3f
	.zero		1


	//   ....[32]....
        /*106c*/ 	.word	0x0000c4c0
        /*1070*/ 	.word	0x00000008
        /*1074*/ 	.word	0x0002d830
        /*1078*/ 	.short	0x010a
        /*107a*/ 	.byte	0x3f
	.zero		1


	//   ....[33]....
        /*107c*/ 	.word	0x0000c570
        /*1080*/ 	.word	0x00000008
        /*1084*/ 	.word	0x0002d830
        /*1088*/ 	.short	0x010a
        /*108a*/ 	.byte	0x3f
	.zero		1


	//   ....[34]....
        /*108c*/ 	.word	0x0000cb60
        /*1090*/ 	.word	0x00000000
        /*1094*/ 	.word	0x00000000
        /*1098*/ 	.short	0x0101
        /*109a*/ 	.byte	0x3f
	.zero		1


	//   ....[35]....
        /*109c*/ 	.word	0x0000fb20
        /*10a0*/ 	.word	0x00000009
        /*10a4*/ 	.word	0x0002d830
        /*10a8*/ 	.short	0x010a
        /*10aa*/ 	.byte	0x3f
	.zero		1


	//   ....[36]....
        /*10ac*/ 	.word	0x0000fb70
        /*10b0*/ 	.word	0x00000009
        /*10b4*/ 	.word	0x0002d830
        /*10b8*/ 	.short	0x010a
        /*10ba*/ 	.byte	0x3f
	.zero		1


	//   ....[37]....
        /*10bc*/ 	.word	0x0000ff90
        /*10c0*/ 	.word	0x00000009
        /*10c4*/ 	.word	0x0002d850
        /*10c8*/ 	.short	0x010a
        /*10ca*/ 	.byte	0x3f
	.zero		1


	//   ....[38]....
        /*10cc*/ 	.word	0x0000ffd0
        /*10d0*/ 	.word	0x00000009
        /*10d4*/ 	.word	0x0002d850
        /*10d8*/ 	.short	0x010a
        /*10da*/ 	.byte	0x3f
	.zero		1


	//   ....[39]....
        /*10dc*/ 	.word	0x00010640
        /*10e0*/ 	.word	0x00000008
        /*10e4*/ 	.word	0x00000000
        /*10e8*/ 	.short	0x0101
        /*10ea*/ 	.byte	0x3f
	.zero		1


	//   ....[40]....
        /*10ec*/ 	.word	0x000129e0
        /*10f0*/ 	.word	0x00000012
        /*10f4*/ 	.word	0x00000000
        /*10f8*/ 	.short	0x0101
        /*10fa*/ 	.byte	0x3f
	.zero		1


	//   ....[41]....
        /*10fc*/ 	.word	0x00013400
        /*1100*/ 	.word	0x00000003
        /*1104*/ 	.word	0x0002d830
        /*1108*/ 	.short	0x010a
        /*110a*/ 	.byte	0x3f
	.zero		1


	//   ....[42]....
        /*110c*/ 	.word	0x00013450
        /*1110*/ 	.word	0x00000003
        /*1114*/ 	.word	0x0002d830
        /*1118*/ 	.short	0x010a
        /*111a*/ 	.byte	0x3f
	.zero		1


	//   ....[43]....
        /*111c*/ 	.word	0x000138a0
        /*1120*/ 	.word	0x00000003
        /*1124*/ 	.word	0x0002d850
        /*1128*/ 	.short	0x010a
        /*112a*/ 	.byte	0x3f
	.zero		1


	//   ....[44]....
        /*112c*/ 	.word	0x000138e0
        /*1130*/ 	.word	0x00000003
        /*1134*/ 	.word	0x0002d850
        /*1138*/ 	.short	0x010a
        /*113a*/ 	.byte	0x3f
	.zero		1


	//   ....[45]....
        /*113c*/ 	.word	0x00013f50
        /*1140*/ 	.word	0x00000000
        /*1144*/ 	.word	0x00000000
        /*1148*/ 	.short	0x0101
        /*114a*/ 	.byte	0x3f
	.zero		1


	//   ....[46]....
        /*114c*/ 	.word	0x00015120
        /*1150*/ 	.word	0x00000006
        /*1154*/ 	.word	0x00000000
        /*1158*/ 	.short	0x0101
        /*115a*/ 	.byte	0x3f
	.zero		1


	//   ....[47]....
        /*115c*/ 	.word	0x000158b0
        /*1160*/ 	.word	0x00000003
        /*1164*/ 	.word	0x0002d830
        /*1168*/ 	.short	0x010a
        /*116a*/ 	.byte	0x3f
	.zero		1


	//   ....[48]....
        /*116c*/ 	.word	0x00015900
        /*1170*/ 	.word	0x00000003
        /*1174*/ 	.word	0x0002d830
        /*1178*/ 	.short	0x010a
        /*117a*/ 	.byte	0x3f
	.zero		1


	//   ....[49]....
        /*117c*/ 	.word	0x00015d50
        /*1180*/ 	.word	0x00000003
        /*1184*/ 	.word	0x0002d850
        /*1188*/ 	.short	0x010a
        /*118a*/ 	.byte	0x3f
	.zero		1


	//   ....[50]....
        /*118c*/ 	.word	0x00015d90
        /*1190*/ 	.word	0x00000003
        /*1194*/ 	.word	0x0002d850
        /*1198*/ 	.short	0x010a
        /*119a*/ 	.byte	0x3f
	.zero		1


	//   ....[51]....
        /*119c*/ 	.word	0x000164b0
        /*11a0*/ 	.word	0x00000000
        /*11a4*/ 	.word	0x00000000
        /*11a8*/ 	.short	0x0101
        /*11aa*/ 	.byte	0x3f
	.zero		1


	//   ....[52]....
        /*11ac*/ 	.word	0x00018700
        /*11b0*/ 	.word	0x00000008
        /*11b4*/ 	.word	0x00000000
        /*11b8*/ 	.short	0x0101
        /*11ba*/ 	.byte	0x3f
	.zero		1


	//   ....[53]....
        /*11bc*/ 	.word	0x00018da0
        /*11c0*/ 	.word	0x0000000b
        /*11c4*/ 	.word	0x0002d850
        /*11c8*/ 	.short	0x010a
        /*11ca*/ 	.byte	0x3f
	.zero		1


	//   ....[54]....
        /*11cc*/ 	.word	0x00018e50
        /*11d0*/ 	.word	0x0000000b
        /*11d4*/ 	.word	0x0002d850
        /*11d8*/ 	.short	0x010a
        /*11da*/ 	.byte	0x3f
	.zero		1


	//   ....[55]....
        /*11dc*/ 	.word	0x00019650
        /*11e0*/ 	.word	0x00000003
        /*11e4*/ 	.word	0x00000000
        /*11e8*/ 	.short	0x0101
        /*11ea*/ 	.byte	0x3f
	.zero		1


	//   ....[56]....
        /*11ec*/ 	.word	0x0001aa30
        /*11f0*/ 	.word	0x00000000
        /*11f4*/ 	.word	0x00000000
        /*11f8*/ 	.short	0x0101
        /*11fa*/ 	.byte	0x3f
	.zero		1


	//   ....[57]....
        /*11fc*/ 	.word	0x0001cf90
        /*1200*/ 	.word	0x00000017
        /*1204*/ 	.word	0x0002d820
        /*1208*/ 	.short	0x010a
        /*120a*/ 	.byte	0x3f
	.zero		1


	//   ....[58]....
        /*120c*/ 	.word	0x0001d050
        /*1210*/ 	.word	0x00000009
        /*1214*/ 	.word	0x0002d8a0
        /*1218*/ 	.short	0x010a
        /*121a*/ 	.byte	0x3f
	.zero		1


	//   ....[59]....
        /*121c*/ 	.word	0x0001d480
        /*1220*/ 	.word	0x00000009
        /*1224*/ 	.word	0x0002d8c0
        /*1228*/ 	.short	0x010a
        /*122a*/ 	.byte	0x3f
	.zero		1


	//   ....[60]....
        /*122c*/ 	.word	0x0001d9e0
        /*1230*/ 	.word	0x00000008
        /*1234*/ 	.word	0x0002d8a0
        /*1238*/ 	.short	0x010a
        /*123a*/ 	.byte	0x3f
	.zero		1


	//   ....[61]....
        /*123c*/ 	.word	0x0001de00
        /*1240*/ 	.word	0x00000008
        /*1244*/ 	.word	0x0002d8c0
        /*1248*/ 	.short	0x010a
        /*124a*/ 	.byte	0x3f
	.zero		1


	//   ....[62]....
        /*124c*/ 	.word	0x0001f1a0
        /*1250*/ 	.word	0x00000000
        /*1254*/ 	.word	0x0002d840
        /*1258*/ 	.short	0x010a
        /*125a*/ 	.byte	0x3f
	.zero		1


	//   ....[63]....
        /*125c*/ 	.word	0x0001f720
        /*1260*/ 	.word	0x00000000
        /*1264*/ 	.word	0x0002d830
        /*1268*/ 	.short	0x0107
        /*126a*/ 	.byte	0x3f
	.zero		1


	//   ....[64]....
        /*126c*/ 	.word	0x0001f7f0
        /*1270*/ 	.word	0x00000000
        /*1274*/ 	.word	0x0002d830
        /*1278*/ 	.short	0x0101
        /*127a*/ 	.byte	0x3f
	.zero		1


	//   ....[65]....
        /*127c*/ 	.word	0x00020410
        /*1280*/ 	.word	0x00000017
        /*1284*/ 	.word	0x0002d800
        /*1288*/ 	.short	0x0107
        /*128a*/ 	.byte	0x3f
	.zero		1


	//   ....[66]....
        /*128c*/ 	.word	0x00020500
        /*1290*/ 	.word	0x00000017
        /*1294*/ 	.word	0x0002d800
        /*1298*/ 	.short	0x0101
        /*129a*/ 	.byte	0x3f
	.zero		1


	//   ....[67]....
        /*129c*/ 	.word	0x00020520
        /*12a0*/ 	.word	0x00000017
        /*12a4*/ 	.word	0x0002d820
        /*12a8*/ 	.short	0x010a
        /*12aa*/ 	.byte	0x3f
	.zero		1


	//   ....[68]....
        /*12ac*/ 	.word	0x00020940
        /*12b0*/ 	.word	0x00000005
        /*12b4*/ 	.word	0x0002d840
        /*12b8*/ 	.short	0x010a
        /*12ba*/ 	.byte	0x3f
	.zero		1


	//   ....[69]....
        /*12bc*/ 	.word	0x00020d80
        /*12c0*/ 	.word	0x00000005
        /*12c4*/ 	.word	0x0002d830
        /*12c8*/ 	.short	0x0107
        /*12ca*/ 	.byte	0x3f
	.zero		1


	//   ....[70]....
        /*12cc*/ 	.word	0x00020e40
        /*12d0*/ 	.word	0x00000005
        /*12d4*/ 	.word	0x0002d830
        /*12d8*/ 	.short	0x0101
        /*12da*/ 	.byte	0x3f
	.zero		1


	//   ....[71]....
        /*12dc*/ 	.word	0x00020ea0
        /*12e0*/ 	.word	0x00000005
        /*12e4*/ 	.word	0x0002d860
        /*12e8*/ 	.short	0x010a
        /*12ea*/ 	.byte	0x3f
	.zero		1


	//   ....[72]....
        /*12ec*/ 	.word	0x00021380
        /*12f0*/ 	.word	0x00000005
        /*12f4*/ 	.word	0x0002d850
        /*12f8*/ 	.short	0x0107
        /*12fa*/ 	.byte	0x3f
	.zero		1


	//   ....[73]....
        /*12fc*/ 	.word	0x00021470
        /*1300*/ 	.word	0x00000005
        /*1304*/ 	.word	0x0002d850
        /*1308*/ 	.short	0x0101
        /*130a*/ 	.byte	0x3f
	.zero		1


	//   ....[74]....
        /*130c*/ 	.word	0x000216a0
        /*1310*/ 	.word	0x00000000
        /*1314*/ 	.word	0x0002d860
        /*1318*/ 	.short	0x010a
        /*131a*/ 	.byte	0x3f
	.zero		1


	//   ....[75]....
        /*131c*/ 	.word	0x00021ad0
        /*1320*/ 	.word	0x00000000
        /*1324*/ 	.word	0x0002d850
        /*1328*/ 	.short	0x0107
        /*132a*/ 	.byte	0x3f
	.zero		1


	//   ....[76]....
        /*132c*/ 	.word	0x00021bb0
        /*1330*/ 	.word	0x00000000
        /*1334*/ 	.word	0x0002d850
        /*1338*/ 	.short	0x0101
        /*133a*/ 	.byte	0x3f
	.zero		1


	//   ....[77]....
        /*133c*/ 	.word	0x000228e0
        /*1340*/ 	.word	0x00000005
        /*1344*/ 	.word	0x0002d820
        /*1348*/ 	.short	0x010a
        /*134a*/ 	.byte	0x3f
	.zero		1


	//   ....[78]....
        /*134c*/ 	.word	0x00022a80
        /*1350*/ 	.word	0x00000003
        /*1354*/ 	.word	0x0002d840
        /*1358*/ 	.short	0x010a
        /*135a*/ 	.byte	0x3f
	.zero		1


	//   ....[79]....
        /*135c*/ 	.word	0x00022b10
        /*1360*/ 	.word	0x00000019
        /*1364*/ 	.word	0x0002d840
        /*1368*/ 	.short	0x010a
        /*136a*/ 	.byte	0x3f
	.zero		1


	//   ....[80]....
        /*136c*/ 	.word	0x00022b50
        /*1370*/ 	.word	0x00000003
        /*1374*/ 	.word	0x0002d860
        /*1378*/ 	.short	0x010a
        /*137a*/ 	.byte	0x3f
	.zero		1


	//   ....[81]....
        /*137c*/ 	.word	0x00022b90
        /*1380*/ 	.word	0x00000019
        /*1384*/ 	.word	0x0002d860
        /*1388*/ 	.short	0x010a
        /*138a*/ 	.byte	0x3f
	.zero		1


	//   ....[82]....
        /*138c*/ 	.word	0x00022bf0
        /*1390*/ 	.word	0x00000023
        /*1394*/ 	.word	0x0002d890
        /*1398*/ 	.short	0x010a
        /*139a*/ 	.byte	0x3f
	.zero		1


	//   ....[83]....
        /*139c*/ 	.word	0x00022d70
        /*13a0*/ 	.word	0x00000023
        /*13a4*/ 	.word	0x0002d890
        /*13a8*/ 	.short	0x010a
        /*13aa*/ 	.byte	0x3f
	.zero		1


	//   ....[84]....
        /*13ac*/ 	.word	0x00022ef0
        /*13b0*/ 	.word	0x00000023
        /*13b4*/ 	.word	0x0002d890
        /*13b8*/ 	.short	0x010a
        /*13ba*/ 	.byte	0x3f
	.zero		1


	//   ....[85]....
        /*13bc*/ 	.word	0x00023060
        /*13c0*/ 	.word	0x00000023
        /*13c4*/ 	.word	0x0002d8b0
        /*13c8*/ 	.short	0x010a
        /*13ca*/ 	.byte	0x3f
	.zero		1


	//   ....[86]....
        /*13cc*/ 	.word	0x00023360
        /*13d0*/ 	.word	0x00000002
        /*13d4*/ 	.word	0x0002d800
        /*13d8*/ 	.short	0x010a
        /*13da*/ 	.byte	0x3f
	.zero		1


	//   ....[87]....
        /*13dc*/ 	.word	0x00023570
        /*13e0*/ 	.word	0x00000002
        /*13e4*/ 	.word	0x0002d800
        /*13e8*/ 	.short	0x010a
        /*13ea*/ 	.byte	0x3f
	.zero		1


	//   ....[88]....
        /*13ec*/ 	.word	0x000235c0
        /*13f0*/ 	.word	0x00000008
        /*13f4*/ 	.word	0x0002d830
        /*13f8*/ 	.short	0x010a
        /*13fa*/ 	.byte	0x3f
	.zero		1


	//   ....[89]....
        /*13fc*/ 	.word	0x00023610
        /*1400*/ 	.word	0x00000009
        /*1404*/ 	.word	0x0002d830
        /*1408*/ 	.short	0x010a
        /*140a*/ 	.byte	0x3f
	.zero		1


	//   ....[90]....
        /*140c*/ 	.word	0x00023660
        /*1410*/ 	.word	0x00000009
        /*1414*/ 	.word	0x0002d850
        /*1418*/ 	.short	0x010a
        /*141a*/ 	.byte	0x3f
	.zero		1


	//   ....[91]....
        /*141c*/ 	.word	0x000236b0
        /*1420*/ 	.word	0x00000003
        /*1424*/ 	.word	0x0002d830
        /*1428*/ 	.short	0x010a
        /*142a*/ 	.byte	0x3f
	.zero		1


	//   ....[92]....
        /*142c*/ 	.word	0x00023700
        /*1430*/ 	.word	0x00000003
        /*1434*/ 	.word	0x0002d850
        /*1438*/ 	.short	0x010a
        /*143a*/ 	.byte	0x3f
	.zero		1


	//   ....[93]....
        /*143c*/ 	.word	0x00023750
        /*1440*/ 	.word	0x00000003
        /*1444*/ 	.word	0x0002d830
        /*1448*/ 	.short	0x010a
        /*144a*/ 	.byte	0x3f
	.zero		1


	//   ....[94]....
        /*144c*/ 	.word	0x000237a0
        /*1450*/ 	.word	0x00000003
        /*1454*/ 	.word	0x0002d850
        /*1458*/ 	.short	0x010a
        /*145a*/ 	.byte	0x3f
	.zero		1


	//   ....[95]....
        /*145c*/ 	.word	0x000237f0
        /*1460*/ 	.word	0x0000000b
        /*1464*/ 	.word	0x0002d850
        /*1468*/ 	.short	0x010a
        /*146a*/ 	.byte	0x3f
	.zero		1


	//   ....[96]....
        /*146c*/ 	.word	0x00023b80
        /*1470*/ 	.word	0x00000017
        /*1474*/ 	.word	0x0002d820
        /*1478*/ 	.short	0x010a
        /*147a*/ 	.byte	0x3f
	.zero		1


	//   ....[97]....
        /*147c*/ 	.word	0x00023bd0
        /*1480*/ 	.word	0x00000009
        /*1484*/ 	.word	0x0002d8a0
        /*1488*/ 	.short	0x010a
        /*148a*/ 	.byte	0x3f
	.zero		1


	//   ....[98]....
        /*148c*/ 	.word	0x00023c20
        /*1490*/ 	.word	0x00000009
        /*1494*/ 	.word	0x0002d8c0
        /*1498*/ 	.short	0x010a
        /*149a*/ 	.byte	0x3f
	.zero		1


	//   ....[99]....
        /*149c*/ 	.word	0x00023c70
        /*14a0*/ 	.word	0x00000008
        /*14a4*/ 	.word	0x0002d8a0
        /*14a8*/ 	.short	0x010a
        /*14aa*/ 	.byte	0x3f
	.zero		1


	//   ....[100]....
        /*14ac*/ 	.word	0x00023cc0
        /*14b0*/ 	.word	0x00000008
        /*14b4*/ 	.word	0x0002d8c0
        /*14b8*/ 	.short	0x010a
        /*14ba*/ 	.byte	0x3f
	.zero		1


	//   ....[101]....
        /*14bc*/ 	.word	0x00023de0
        /*14c0*/ 	.word	0x00000000
        /*14c4*/ 	.word	0x0002d840
        /*14c8*/ 	.short	0x010a
        /*14ca*/ 	.byte	0x3f
	.zero		1


	//   ....[102]....
        /*14cc*/ 	.word	0x00024c20
        /*14d0*/ 	.word	0x00000017
        /*14d4*/ 	.word	0x0002d820
        /*14d8*/ 	.short	0x010a
        /*14da*/ 	.byte	0x3f
	.zero		1


	//   ....[103]....
        /*14dc*/ 	.word	0x00024c70
        /*14e0*/ 	.word	0x00000005
        /*14e4*/ 	.word	0x0002d840
        /*14e8*/ 	.short	0x010a
        /*14ea*/ 	.byte	0x3f
	.zero		1


	//   ....[104]....
        /*14ec*/ 	.word	0x00025210
        /*14f0*/ 	.word	0x00000005
        /*14f4*/ 	.word	0x0002d860
        /*14f8*/ 	.short	0x010a
        /*14fa*/ 	.byte	0x3f
	.zero		1


	//   ....[105]....
        /*14fc*/ 	.word	0x000257f0
        /*1500*/ 	.word	0x00000000
        /*1504*/ 	.word	0x0002d860
        /*1508*/ 	.short	0x010a
        /*150a*/ 	.byte	0x3f
	.zero		1


	//   ....[106]....
        /*150c*/ 	.word	0x00026740
        /*1510*/ 	.word	0x00000005
        /*1514*/ 	.word	0x0002d820
        /*1518*/ 	.short	0x010a
        /*151a*/ 	.byte	0x3f
	.zero		1


	//   ....[107]....
        /*151c*/ 	.word	0x000268e0
        /*1520*/ 	.word	0x00000003
        /*1524*/ 	.word	0x0002d840
        /*1528*/ 	.short	0x010a
        /*152a*/ 	.byte	0x3f
	.zero		1


	//   ....[108]....
        /*152c*/ 	.word	0x00026930
        /*1530*/ 	.word	0x00000019
        /*1534*/ 	.word	0x0002d840
        /*1538*/ 	.short	0x010a
        /*153a*/ 	.byte	0x3f
	.zero		1


	//   ....[109]....
        /*153c*/ 	.word	0x00026980
        /*1540*/ 	.word	0x00000003
        /*1544*/ 	.word	0x0002d860
        /*1548*/ 	.short	0x010a
        /*154a*/ 	.byte	0x3f
	.zero		1


	//----- nvinfo : EIATTR_NUM_MBARRIERS
	.align		4
.L_237:
        /*154c*/ 	.byte	0x03, 0x38
        /*154e*/ 	.short	0x0016


	//----- nvinfo : EIATTR_EXIT_INSTR_OFFSETS
	.align		4
        /*1550*/ 	.byte	0x04, 0x1c
        /*1552*/ 	.short	(.L_239 - .L_238)


	//   ....[0]....
.L_238:
        /*1554*/ 	.word	0x00022be0


	//----- nvinfo : EIATTR_MAX_THREADS
	.align		4
.L_239:
        /*1558*/ 	.byte	0x04, 0x05
        /*155a*/ 	.short	(.L_241 - .L_240)
.L_240:
        /*155c*/ 	.word	0x00000200
        /*1560*/ 	.word	0x00000001
        /*1564*/ 	.word	0x00000001


	//----- nvinfo : EIATTR_CRS_STACK_SIZE
	.align		4
.L_241:
        /*1568*/ 	.byte	0x04, 0x1e
        /*156a*/ 	.short	(.L_243 - .L_242)
.L_242:
        /*156c*/ 	.word	0x00000000


	//----- nvinfo : EIATTR_CBANK_PARAM_SIZE
	.align		4
.L_243:
        /*1570*/ 	.byte	0x03, 0x19
        /*1572*/ 	.short	0x0af0


	//----- nvinfo : EIATTR_PARAM_CBANK
	.align		4
        /*1574*/ 	.byte	0x04, 0x0a
        /*1576*/ 	.short	(.L_245 - .L_244)
	.align		4
.L_244:
        /*1578*/ 	.word	index@(.nv.constant0._ZN7cutlass13device_kernelIN5flash11enable_sm90INS1_16FlashAttnFwdSm90INS1_25CollectiveMainloopFwdSm90ILi2EN4cute5tupleIJNS5_1CILi1EEES8_S8_EEENS6_IJNS7_ILi192EEENS7_ILi128EEENS7_ILi96EEEEEELi96ENS_10bfloat16_tEfNS_4arch4Sm90ELb0ELb1ELb0ELb1ELb1ELb1ELb0ELb0ELb1ELb1ELb0ELb0EEENS1_21CollectiveEpilogueFwdINS6_IJSA_SC_SB_EEES9_SE_SG_Li384ELb1ELb1ELb0ELb0EEENS1_36VarlenDynamicPersistentTileSchedulerILi192ELi128ELi384ELi128ELb0ELb1ELb1ELb1ELb0ELb1EEEEEEEEEvNT_6ParamsE)
        /*157c*/ 	.short	0x0210
        /*157e*/ 	.short	0x0af0


	//----- nvinfo : EIATTR_SW_WAR
	.align		4
.L_245:
        /*1580*/ 	.byte	0x04, 0x36
        /*1582*/ 	.short	(.L_247 - .L_246)
.L_246:
        /*1584*/ 	.word	0x00000008
.L_247:


//--------------------- .nv.info._ZN7cutlass13device_kernelIN5flash11enable_sm90INS1_16FlashAttnFwdSm90INS1_25CollectiveMainloopFwdSm90ILi2EN4cute5tupleIJNS5_1CILi1EEES8_S8_EEENS6_IJNS7_ILi192EEENS7_ILi128EEENS7_ILi96EEEEEELi96ENS_10bfloat16_tEfNS_4arch4Sm90ELb1ELb0ELb0ELb0ELb1ELb0ELb0ELb0ELb1ELb1ELb0ELb0EEENS1_21CollectiveEpilogueFwdINS6_IJSA_SC_SB_EEES9_SE_SG_Li384ELb0ELb1ELb0ELb0EEENS1_30DynamicPersistentTileSchedulerILi384ELi128ELb0ELb1ELb1EEEEEEEEEvNT_6ParamsE --------------------------
	.section	.nv.info._ZN7cutlass13device_kernelIN5flash11enable_sm90INS1_16FlashAttnFwdSm90INS1_25CollectiveMainloopFwdSm90ILi2EN4cute5tupleIJNS5_1CILi1EEES8_S8_EEENS6_IJNS7_ILi192EEENS7_ILi128EEENS7_ILi96EEEEEELi96ENS_10bfloat16_tEfNS_4arch4Sm90ELb1ELb0ELb0ELb0ELb1ELb0ELb0ELb0ELb1ELb1ELb0ELb0EEENS1_21CollectiveEpilogueFwdINS6_IJSA_SC_SB_EEES9_SE_SG_Li384ELb0ELb1ELb0ELb0EEENS1_30DynamicPersistentTileSchedulerILi384ELi128ELb0ELb1ELb1EEEEEEEEEvNT_6ParamsE,"",@"SHT_CUDA_INFO"
	.sectionflags	@""
	.align	4


	//----- nvinfo : EIATTR_CUDA_API_VERSION
	.align		4
        /*0000*/ 	.byte	0x04, 0x37
        /*0002*/ 	.short	(.L_249 - .L_248)
.L_248:
        /*0004*/ 	.word	0x00000082


	//----- nvinfo : EIATTR_KPARAM_INFO
	.align		4
.L_249:
        /*0008*/ 	.byte	0x04, 0x17
        /*000a*/ 	.short	(.L_251 - .L_250)
.L_250:
        /*000c*/ 	.word	0x00000000
        /*0010*/ 	.short	0x0000
        /*0012*/ 	.short	0x0070
        /*0014*/ 	.byte	0x00, 0xf0, 0x01, 0x2a


	//----- nvinfo : EIATTR_SPARSE_MMA_MASK
	.align		4
.L_251:
        /*0018*/ 	.byte	0x03, 0x50
        /*001a*/ 	.short	0x0000


	//----- nvinfo : EIATTR_MAXREG_COUNT
	.align		4
        /*001c*/ 	.byte	0x03, 0x1b
        /*001e*/ 	.short	0x0080


	//----- nvinfo : EIATTR_NUM_BARRIERS
	.align		4
        /*0020*/ 	.byte	0x02, 0x4c
        /*0022*/ 	.byte	0x10
	.zero		1


	//----- nvinfo : EIATTR_EXTERNS
	.align		4
        /*0024*/ 	.byte	0x04, 0x0f
        /*0026*/ 	.short	(.L_253 - .L_252)


	//   ....[0]....
	.align		4
.L_252:
        /*0028*/ 	.word	index@(__assertfail)


	//----- nvinfo : EIATTR_ANNOTATIONS
	.align		4
.L_253:
        /*002c*/ 	.byte	0x04, 0x55
        /*002e*/ 	.short	(.L_255 - .L_254)


	//   ....[0]....
.L_254:
        /* <DEDUP_REMOVED lines=12> */


	//----- nvinfo : EIATTR_MERCURY_ISA_VERSION
	.align		4
.L_255:
        /*00d8*/ 	.byte	0x03, 0x5f
        /*00da*/ 	.short	0x0101


	//----- nvinfo : EIATTR_INT_WARP_WIDE_INSTR_OFFSETS
	.align		4
        /*00dc*/ 	.byte	0x04, 0x31
        /*00de*/ 	.short	(.L_257 - .L_256)


	//   ....[0]....
.L_256:
        /*00e0*/ 	.word	0x000000c0


	//   ....[1]....
        /*00e4*/ 	.word	0x000000d0


	//   ....[2]....
        /*00e8*/ 	.word	0x00000170


	//   ....[3]....
        /*00ec*/ 	.word	0x0000b280


	//   ....[4]....
        /*00f0*/ 	.word	0x0000b310


	//   ....[5]....
        /*00f4*/ 	.word	0x0000dec0


	//   ....[6]....
        /*00f8*/ 	.word	0x0000df50


	//----- nvinfo : EIATTR_COOP_GROUP_MASK_REGIDS
	.align		4
.L_257:
        /*00fc*/ 	.byte	0x04, 0x29
        /*00fe*/ 	.short	(.L_259 - .L_258)


	//   ....[0]....
.L_258:
        /*0100*/ 	.word	0xffffffff


	//   ....[1]....
        /*0104*/ 	.word	0xffffffff


	//   ....[2]....
        /*0108*/ 	.word	0xffffffff


	//   ....[3]....
        /*010c*/ 	.word	0xffffffff


	//   ....[4]....
        /*0110*/ 	.word	0xffffffff


	//   ....[5]....
        /*0114*/ 	.word	0xffffffff


	//   ....[6]....
        /*0118*/ 	.word	0xffffffff


	//   ....[7]....
        /*011c*/ 	.word	0xffffffff


	//   ....[8]....
        /*0120*/ 	.word	0xffffffff


	//   ....[9]....
        /*0124*/ 	.word	0xffffffff


	//   ....[10]....
        /*0128*/ 	.word	0xffffffff


	//   ....[11]....
        /*012c*/ 	.word	0xffffffff


	//   ....[12]....
        /*0130*/ 	.word	0xffffffff


	//   ....[13]....
        /*0134*/ 	.word	0xffffffff


	//   ....[14]....
        /*0138*/ 	.word	0xffffffff


	//   ....[15]....
        /*013c*/ 	.word	0xffffffff


	//   ....[16]....
        /*0140*/ 	.word	0xffffffff


	//   ....[17]....
        /*0144*/ 	.word	0xffffffff


	//   ....[18]....
        /*0148*/ 	.word	0xffffffff


	//   ....[19]....
        /*014c*/ 	.word	0xffffffff


	//   ....[20]....
        /*0150*/ 	.word	0xffffffff


	//   ....[21]....
        /*0154*/ 	.word	0xffffffff


	//   ....[22]....
        /*0158*/ 	.word	0xffffffff


	//   ....[23]....
        /*015c*/ 	.word	0xffffffff


	//   ....[24]....
        /*0160*/ 	.word	0xffffffff


	//   ....[25]....
        /*0164*/ 	.word	0xffffffff


	//   ....[26]....
        /*0168*/ 	.word	0xffffffff


	//   ....[27]....
        /*016c*/ 	.word	0xffffffff


	//   ....[28]....
        /*0170*/ 	.word	0xffffffff


	//   ....[29]....
        /*0174*/ 	.word	0xffffffff


	//   ....[30]....
        /*0178*/ 	.word	0xffffffff


	//   ....[31]....
        /*017c*/ 	.word	0xffffffff


	//   ....[32]....
        /*0180*/ 	.word	0xffffffff


	//   ....[33]....
        /*0184*/ 	.word	0xffffffff


	//   ....[34]....
        /*0188*/ 	.word	0xffffffff


	//   ....[35]....
        /*018c*/ 	.word	0xffffffff


	//   ....[36]....
        /*0190*/ 	.word	0xffffffff


	//   ....[37]....
        /*0194*/ 	.word	0xffffffff


	//   ....[38]....
        /*0198*/ 	.word	0xffffffff


	//   ....[39]....
        /*019c*/ 	.word	0xffffffff


	//   ....[40]....
        /*01a0*/ 	.word	0xffffffff


	//   ....[41]....
        /*01a4*/ 	.word	0xffffffff


	//   ....[42]....
        /*01a8*/ 	.word	0xffffffff


	//   ....[43]....
        /*01ac*/ 	.word	0xffffffff


	//   ....[44]....
        /*01b0*/ 	.word	0xffffffff


	//   ....[45]....
        /*01b4*/ 	.word	0xffffffff


	//   ....[46]....
        /*01b8*/ 	.word	0xffffffff


	//   ....[47]....
        /*01bc*/ 	.word	0xffffffff


	//   ....[48]....
        /*01c0*/ 	.word	0xffffffff


	//   ....[49]....
        /*01c4*/ 	.word	0xffffffff


	//   ....[50]....
        /*01c8*/ 	.word	0xffffffff


	//   ....[51]....
        /*01cc*/ 	.word	0xffffffff


	//   ....[52]....
        /*01d0*/ 	.word	0xffffffff


	//   ....[53]....
        /*01d4*/ 	.word	0xffffffff


	//   ....[54]....
        /*01d8*/ 	.word	0xffffffff


	//   ....[55]....
        /*01dc*/ 	.word	0xffffffff


	//   ....[56]....
        /*01e0*/ 	.word	0xffffffff


	//   ....[57]....
        /*01e4*/ 	.word	0xffffffff


	//   ....[58]....
        /*01e8*/ 	.word	0xffffffff


	//   ....[59]....
        /*01ec*/ 	.word	0xffffffff


	//   ....[60]....
        /*01f0*/ 	.word	0xffffffff


	//   ....[61]....
        /*01f4*/ 	.word	0xffffffff


	//   ....[62]....
        /*01f8*/ 	.word	0xffffffff


	//   ....[63]....
        /*01fc*/ 	.word	0xffffffff


	//   ....[64]....
        /*0200*/ 	.word	0xffffffff


	//   ....[65]....
        /*0204*/ 	.word	0xffffffff


	//   ....[66]....
        /*0208*/ 	.word	0xffffffff


	//   ....[67]....
        /*020c*/ 	.word	0xffffffff


	//   ....[68]....
        /*0210*/ 	.word	0xffffffff


	//   ....[69]....
        /*0214*/ 	.word	0xffffffff


	//   ....[70]....
        /*0218*/ 	.word	0xffffffff


	//   ....[71]....
        /*021c*/ 	.word	0xffffffff


	//   ....[72]....
        /*0220*/ 	.word	0xffffffff


	//   ....[73]....
        /*0224*/ 	.word	0xffffffff


	//   ....[74]....
        /*0228*/ 	.word	0xffffffff


	//   ....[75]....
        /*022c*/ 	.word	0xffffffff


	//   ....[76]....
        /*0230*/ 	.word	0xffffffff


	//   ....[77]....
        /*0234*/ 	.word	0xffffffff


	//   ....[78]....
        /*0238*/ 	.word	0xffffffff


	//   ....[79]....
        /*023c*/ 	.word	0xffffffff


	//   ....[80]....
        /*0240*/ 	.word	0xffffffff


	//   ....[81]....
        /*0244*/ 	.word	0xffffffff


	//   ....[82]....
        /*0248*/ 	.word	0xffffffff


	//   ....[83]....
        /*024c*/ 	.word	0xffffffff


	//   ....[84]....
        /*0250*/ 	.word	0xffffffff


	//   ....[85]....
        /*0254*/ 	.word	0xffffffff


	//   ....[86]....
        /*0258*/ 	.word	0xffffffff


	//   ....[87]....
        /*025c*/ 	.word	0xffffffff


	//   ....[88]....
        /*0260*/ 	.word	0xffffffff


	//   ....[89]....
        /*0264*/ 	.word	0x0500000f


	//   ....[90]....
        /*0268*/ 	.word	0x0500000f


	//   ....[91]....
        /*026c*/ 	.word	0x0500000f


	//   ....[92]....
        /*0270*/ 	.word	0x0500000f


	//   ....[93]....
        /*0274*/ 	.word	0x0500000f


	//   ....[94]....
        /*0278*/ 	.word	0x0500000f


	//   ....[95]....
        /*027c*/ 	.word	0x0500000f


	//   ....[96]....
        /*0280*/ 	.word	0x0500000f


	//   ....[97]....
        /*0284*/ 	.word	0x0500000f


	//   ....[98]....
        /*0288*/ 	.word	0x0500000f


	//   ....[99]....
        /*028c*/ 	.word	0x0500000f


	//   ....[100]....
        /*0290*/ 	.word	0x0500000f


	//   ....[101]....
        /*0294*/ 	.word	0x0500000f


	//   ....[102]....
        /*0298*/ 	.word	0x0500000f


	//   ....[103]....
        /*029c*/ 	.word	0x0500000f


	//   ....[104]....
        /*02a0*/ 	.word	0x0500000f


	//   ....[105]....
        /*02a4*/ 	.word	0x0500000f


	//   ....[106]....
        /*02a8*/ 	.word	0x0500000f


	//   ....[107]....
        /*02ac*/ 	.word	0x0500000f


	//   ....[108]....
        /*02b0*/ 	.word	0x0500000f


	//   ....[109]....
        /*02b4*/ 	.word	0x0500000f


	//   ....[110]....
        /*02b8*/ 	.word	0x0500000f


	//   ....[111]....
        /*02bc*/ 	.word	0x0500000f


	//   ....[112]....
        /*02c0*/ 	.word	0x0500000f


	//   ....[113]....
        /*02c4*/ 	.word	0x0500000f


	//   ....[114]....
        /*02c8*/ 	.word	0x0500000f


	//   ....[115]....
        /*02cc*/ 	.word	0x0500000f


	//   ....[116]....
        /*02d0*/ 	.word	0x0500000f


	//   ....[117]....
        /*02d4*/ 	.word	0x0500000f


	//   ....[118]....
        /*02d8*/ 	.word	0x0500000f


	//   ....[119]....
        /*02dc*/ 	.word	0x0500000f


	//   ....[120]....
        /*02e0*/ 	.word	0x0500000f


	//   ....[121]....
        /*02e4*/ 	.word	0x0500000f


	//   ....[122]....
        /*02e8*/ 	.word	0x0500000f


	//   ....[123]....
        /*02ec*/ 	.word	0x0500000f


	//   ....[124]....
        /*02f0*/ 	.word	0x0500000f


	//   ....[125]....
        /*02f4*/ 	.word	0x0500000f


	//   ....[126]....
        /*02f8*/ 	.word	0x0500000f


	//   ....[127]....
        /*02fc*/ 	.word	0x0500000f


	//   ....[128]....
        /*0300*/ 	.word	0x0500000f


	//   ....[129]....
        /*0304*/ 	.word	0x0500000f


	//   ....[130]....
        /*0308*/ 	.word	0x0500000f


	//   ....[131]....
        /*030c*/ 	.word	0x0500000f


	//   ....[132]....
        /*0310*/ 	.word	0x0500000f


	//   ....[133]....
        /*0314*/ 	.word	0x0500000f


	//   ....[134]....
        /*0318*/ 	.word	0x0500000f


	//   ....[135]....
        /*031c*/ 	.word	0x0500000f


	//----- nvinfo : EIATTR_COOP_GROUP_INSTR_OFFSETS
	.align		4
.L_259:
        /*0320*/ 	.byte	0x04, 0x28
        /*0322*/ 	.short	(.L_261 - .L_260)


	//   ....[0]....
.L_260:
        /*0324*/ 	.word	0x00000080


	//   ....[1]....
        /*0328*/ 	.word	0x00000090


	//   ....[2]....
        /*032c*/ 	.word	0x000002d0


	//   ....[3]....
        /*0330*/ 	.word	0x00000430


	//   ....[4]....
        /*0334*/ 	.word	0x00000550


	//   ....[5]....
        /*0338*/ 	.word	0x000006b0


	//   ....[6]....
        /*033c*/ 	.word	0x000014e0


	//   ....[7]....
        /*0340*/ 	.word	0x00001d10


	//   ....[8]....
        /*0344*/ 	.word	0x00001d50


	//   ....[9]....
        /*0348*/ 	.word	0x00002570


	//   ....[10]....
        /*034c*/ 	.word	0x00002640


	//   ....[11]....
        /*0350*/ 	.word	0x00002e90


	//   ....[12]....
        /*0354*/ 	.word	0x00002f00


	//   ....[13]....
        /*0358*/ 	.word	0x00003ae0


	//   ....[14]....
        /*035c*/ 	.word	0x000044d0


	//   ....[15]....
        /*0360*/ 	.word	0x00004520


	//   ....[16]....
        /*0364*/ 	.word	0x00004b90


	//   ....[17]....
        /*0368*/ 	.word	0x00004c90


	//   ....[18]....
        /*036c*/ 	.word	0x00005480


	//   ....[19]....
        /*0370*/ 	.word	0x00005520


	//   ....[20]....
        /*0374*/ 	.word	0x00006590


	//   ....[21]....
        /*0378*/ 	.word	0x00007310


	//   ....[22]....
        /*037c*/ 	.word	0x00007320


	//   ....[23]....
        /*0380*/ 	.word	0x00007350


	//   ....[24]....
        /*0384*/ 	.word	0x00007360


	//   ....[25]....
        /*0388*/ 	.word	0x000086c0


	//   ....[26]....
        /*038c*/ 	.word	0x000087d0


	//   ....[27]....
        /*0390*/ 	.word	0x00008830


	//   ....[28]....
        /*0394*/ 	.word	0x00008900


	//   ....[29]....
        /*0398*/ 	.word	0x00008930


	//   ....[30]....
        /*039c*/ 	.word	0x00009870


	//   ....[31]....
        /*03a0*/ 	.word	0x000098a0


	//   ....[32]....
        /*03a4*/ 	.word	0x000098d0


	//   ....[33]....
        /*03a8*/ 	.word	0x00009900


	//   ....[34]....
        /*03ac*/ 	.word	0x00009e10


	//   ....[35]....
        /*03b0*/ 	.word	0x00009e30


	//   ....[36]....
        /*03b4*/ 	.word	0x00009f40


	//   ....[37]....
        /*03b8*/ 	.word	0x00009f60


	//   ....[38]....
        /*03bc*/ 	.word	0x0000a600


	//   ....[39]....
        /*03c0*/ 	.word	0x0000a610


	//   ....[40]....
        /*03c4*/ 	.word	0x0000a710


	//   ....[41]....
        /*03c8*/ 	.word	0x0000a730


	//   ....[42]....
        /*03cc*/ 	.word	0x0000a8f0


	//   ....[43]....
        /*03d0*/ 	.word	0x0000beb0


	//   ....[44]....
        /*03d4*/ 	.word	0x0000bed0


	//   ....[45]....
        /*03d8*/ 	.word	0x0000bee0


	//   ....[46]....
        /*03dc*/ 	.word	0x0000bf80


	//   ....[47]....
        /*03e0*/ 	.word	0x0000bfa0


	//   ....[48]....
        /*03e4*/ 	.word	0x0000c040


	//   ....[49]....
        /*03e8*/ 	.word	0x0000c060


	//   ....[50]....
        /*03ec*/ 	.word	0x0000c070


	//   ....[51]....
        /*03f0*/ 	.word	0x0000c920


	//   ....[52]....
        /*03f4*/ 	.word	0x0000c940


	//   ....[53]....
        /*03f8*/ 	.word	0x0000c960


	//   ....[54]....
        /*03fc*/ 	.word	0x0000ca30


	//   ....[55]....
        /*0400*/ 	.word	0x0000ca40


	//   ....[56]....
        /*0404*/ 	.word	0x0000cae0


	//   ....[57]....
        /*0408*/ 	.word	0x0000caf0


	//   ....[58]....
        /*040c*/ 	.word	0x0000cb00


	//   ....[59]....
        /*0410*/ 	.word	0x0000cb10


	//   ....[60]....
        /*0414*/ 	.word	0x0000cbd0


	//   ....[61]....
        /*0418*/ 	.word	0x0000cbf0


	//   ....[62]....
        /*041c*/ 	.word	0x0000cc50


	//   ....[63]....
        /*0420*/ 	.word	0x0000d490


	//   ....[64]....
        /*0424*/ 	.word	0x0000d4a0


	//   ....[65]....
        /*0428*/ 	.word	0x0000d4c0


	//   ....[66]....
        /*042c*/ 	.word	0x0000d540


	//   ....[67]....
        /*0430*/ 	.word	0x0000d550


	//   ....[68]....
        /*0434*/ 	.word	0x0000d5b0


	//   ....[69]....
        /*0438*/ 	.word	0x0000d5e0


	//   ....[70]....
        /*043c*/ 	.word	0x0000d620


	//   ....[71]....
        /*0440*/ 	.word	0x0000d920


	//   ....[72]....
        /*0444*/ 	.word	0x0000d940


	//   ....[73]....
        /*0448*/ 	.word	0x0000d9e0


	//   ....[74]....
        /*044c*/ 	.word	0x0000d9f0


	//   ....[75]....
        /*0450*/ 	.word	0x0000da80


	//   ....[76]....
        /*0454*/ 	.word	0x0000da90


	//   ....[77]....
        /*0458*/ 	.word	0x0000daa0


	//   ....[78]....
        /*045c*/ 	.word	0x0000db30


	//   ....[79]....
        /*0460*/ 	.word	0x0000e150


	//   ....[80]....
        /*0464*/ 	.word	0x0000e160


	//   ....[81]....
        /*0468*/ 	.word	0x0000e1b0


	//   ....[82]....
        /*046c*/ 	.word	0x0000e1f0


	//   ....[83]....
        /*0470*/ 	.word	0x0000e250


	//   ....[84]....
        /*0474*/ 	.word	0x0000e270


	//   ....[85]....
        /*0478*/ 	.word	0x0000e2f0


	//   ....[86]....
        /*047c*/ 	.word	0x0000e310


	//   ....[87]....
        /*0480*/ 	.word	0x0000e670


	//   ....[88]....
        /*0484*/ 	.word	0x0000e860


	//   ....[89]....
        /*0488*/ 	.word	0x0000edf0


	//   ....[90]....
        /*048c*/ 	.word	0x0000eed0


	//   ....[91]....
        /*0490*/ 	.word	0x0000ef70


	//   ....[92]....
        /*0494*/ 	.word	0x0000efd0


	//   ....[93]....
        /*0498*/ 	.word	0x0000f0e0


	//   ....[94]....
        /*049c*/ 	.word	0x0000f150


	//   ....[95]....
        /*04a0*/ 	.word	0x0000f260


	//   ....[96]....
        /*04a4*/ 	.word	0x0000f2d0


	//   ....[97]....
        /*04a8*/ 	.word	0x0000f3d0


	//   ....[98]....
        /*04ac*/ 	.word	0x0000f460


	//   ....[99]....
        /*04b0*/ 	.word	0x0000f4d0


	//   ....[100]....
        /*04b4*/ 	.word	0x0000f530


	//   ....[101]....
        /*04b8*/ 	.word	0x0000f650


	//   ....[102]....
        /*04bc*/ 	.word	0x0000f6b0


	//   ....[103]....
        /*04c0*/ 	.word	0x0000f7d0


	//   ....[104]....
        /*04c4*/ 	.word	0x0000f830


	//   ....[105]....
        /*04c8*/ 	.word	0x0000f8d0


	//   ....[106]....
        /*04cc*/ 	.word	0x0000f9a0


	//   ....[107]....
        /*04d0*/ 	.word	0x0000fac0


	//   ....[108]....
        /*04d4*/ 	.word	0x0000fb20


	//   ....[109]....
        /*04d8*/ 	.word	0x0000fc10


	//   ....[110]....
        /*04dc*/ 	.word	0x0000fd40


	//   ....[111]....
        /*04e0*/ 	.word	0x0000fdf0


	//   ....[112]....
        /*04e4*/ 	.word	0x0000fe70


	//   ....[113]....
        /*04e8*/ 	.word	0x0000ff50


	//   ....[114]....
        /*04ec*/ 	.word	0x0000ffb0


	//   ....[115]....
        /*04f0*/ 	.word	0x00010080


	//   ....[116]....
        /*04f4*/ 	.word	0x000100e0


	//   ....[117]....
        /*04f8*/ 	.word	0x000101b0


	//   ....[118]....
        /*04fc*/ 	.word	0x000102a0


	//   ....[119]....
        /*0500*/ 	.word	0x00010340


	//   ....[120]....
        /*0504*/ 	.word	0x000103a0


	//   ....[121]....
        /*0508*/ 	.word	0x000104a0


	//   ....[122]....
        /*050c*/ 	.word	0x00010500


	//   ....[123]....
        /*0510*/ 	.word	0x00010600


	//   ....[124]....
        /*0514*/ 	.word	0x00010660


	//   ....[125]....
        /*0518*/ 	.word	0x00010730


	//   ....[126]....
        /*051c*/ 	.word	0x00010880


	//   ....[127]....
        /*0520*/ 	.word	0x00010920


	//   ....[128]....
        /*0524*/ 	.word	0x000109b0


	//   ....[129]....
        /*0528*/ 	.word	0x00010ab0


	//   ....[130]....
        /*052c*/ 	.word	0x00010b10


	//   ....[131]....
        /*0530*/ 	.word	0x00010c00


	//   ....[132]....
        /*0534*/ 	.word	0x00010c60


	//   ....[133]....
        /*0538*/ 	.word	0x00010d20


	//   ....[134]....
        /*053c*/ 	.word	0x00010e10


	//   ....[135]....
        /*0540*/ 	.word	0x00010f30


	//----- nvinfo : EIATTR_REG_RECONFIG
	.align		4
.L_261:
        /*0544*/ 	.byte	0x01, 0x54
	.zero		2


	//----- nvinfo : EIATTR_SYSCALL_OFFSETS
	.align		4
        /*0548*/ 	.byte	0x04, 0x46
        /*054a*/ 	.short	(.L_263 - .L_262)


	//   ....[0]....
.L_262:
        /*054c*/ 	.word	0x000016d0


	//   ....[1]....
        /*0550*/ 	.word	0x0000b480


	//   ....[2]....
        /*0554*/ 	.word	0x0000b5d0


	//   ....[3]....
        /*0558*/ 	.word	0x0000b6c0


	//   ....[4]....
        /*055c*/ 	.word	0x0000c3d0


	//----- nvinfo : EIATTR_MBARRIER_INSTR_OFFSETS
	.align		4
.L_263:
        /*0560*/ 	.byte	0x04, 0x39
        /*0562*/ 	.short	(.L_265 - .L_264)


	//   ....[0]....
.L_264:
        /*0564*/ 	.word	0x00000180
        /*0568*/ 	.word	0x000000ff
        /*056c*/ 	.word	0x0002d800
        /*0570*/ 	.short	0x0100
        /*0572*/ 	.byte	0x08
	.zero		1


	//   ....[1]....
        /*0574*/ 	.word	0x00000190
        /*0578*/ 	.word	0x000000ff
        /*057c*/ 	.word	0x0002d820
        /*0580*/ 	.short	0x0100
        /*0582*/ 	.byte	0x08
	.zero		1


	//   ....[2]....
        /*0584*/ 	.word	0x00000280
        /*0588*/ 	.word	0x000000ff
        /*058c*/ 	.word	0x0002d830
        /*0590*/ 	.short	0x0100
        /*0592*/ 	.byte	0x08
	.zero		1


	//   ....[3]....
        /*0594*/ 	.word	0x00000290
        /*0598*/ 	.word	0x000000ff
        /*059c*/ 	.word	0x0002d840
        /*05a0*/ 	.short	0x0100
        /*05a2*/ 	.byte	0x08
	.zero		1


	//   ....[4]....
        /*05a4*/ 	.word	0x000002a0
        /*05a8*/ 	.word	0x000000ff
        /*05ac*/ 	.word	0x0002d838
        /*05b0*/ 	.short	0x0100
        /*05b2*/ 	.byte	0x08
	.zero		1


	//   ....[5]....
        /*05b4*/ 	.word	0x000002b0
        /*05b8*/ 	.word	0x000000ff
        /*05bc*/ 	.word	0x0002d848
        /*05c0*/ 	.short	0x0100
        /*05c2*/ 	.byte	0x08
	.zero		1


	//   ....[6]....
        /*05c4*/ 	.word	0x000003e0
        /*05c8*/ 	.word	0x000000ff
        /*05cc*/ 	.word	0x0002d850
        /*05d0*/ 	.short	0x0100
        /*05d2*/ 	.byte	0x08
	.zero		1


	//   ....[7]....
        /*05d4*/ 	.word	0x000003f0
        /*05d8*/ 	.word	0x000000ff
        /*05dc*/ 	.word	0x0002d860
        /*05e0*/ 	.short	0x0100
        /*05e2*/ 	.byte	0x08
	.zero		1


	//   ....[8]....
        /*05e4*/ 	.word	0x00000400
        /*05e8*/ 	.word	0x000000ff
        /*05ec*/ 	.word	0x0002d858
        /*05f0*/ 	.short	0x0100
        /*05f2*/ 	.byte	0x08
	.zero		1


	//   ....[9]....
        /*05f4*/ 	.word	0x00000410
        /*05f8*/ 	.word	0x000000ff
        /*05fc*/ 	.word	0x0002d868
        /*0600*/ 	.short	0x0100
        /*0602*/ 	.byte	0x08
	.zero		1


	//   ....[10]....
        /*0604*/ 	.word	0x00000500
        /*0608*/ 	.word	0x000000ff
        /*060c*/ 	.word	0x0002d870
        /*0610*/ 	.short	0x0100
        /*0612*/ 	.byte	0x06
	.zero		1


	//   ....[11]....
        /*0614*/ 	.word	0x00000510
        /*0618*/ 	.word	0x000000ff
        /*061c*/ 	.word	0x0002d880
        /*0620*/ 	.short	0x0100
        /*0622*/ 	.byte	0x06
	.zero		1


	//   ....[12]....
        /*0624*/ 	.word	0x00000520
        /*0628*/ 	.word	0x000000ff
        /*062c*/ 	.word	0x0002d878
        /*0630*/ 	.short	0x0100
        /*0632*/ 	.byte	0x06
	.zero		1


	//   ....[13]....
        /*0634*/ 	.word	0x00000530
        /*0638*/ 	.word	0x000000ff
        /*063c*/ 	.word	0x0002d888
        /*0640*/ 	.short	0x0100
        /*0642*/ 	.byte	0x06
	.zero		1


	//   ....[14]....
        /*0644*/ 	.word	0x00000660
        /*0648*/ 	.word	0x000000ff
        /*064c*/ 	.word	0x0002d890
        /*0650*/ 	.short	0x0100
        /*0652*/ 	.byte	0x08
	.zero		1


	//   ....[15]....
        /*0654*/ 	.word	0x00000670
        /*0658*/ 	.word	0x000000ff
        /*065c*/ 	.word	0x0002d8a0
        /*0660*/ 	.short	0x0100
        /*0662*/ 	.byte	0x08
	.zero		1


	//   ....[16]....
        /*0664*/ 	.word	0x00000680
        /*0668*/ 	.word	0x000000ff
        /*066c*/ 	.word	0x0002d898
        /*0670*/ 	.short	0x0100
        /*0672*/ 	.byte	0x08
	.zero		1


	//   ....[17]....
        /*0674*/ 	.word	0x00000690
        /*0678*/ 	.word	0x000000ff
        /*067c*/ 	.word	0x0002d8a8
        /*0680*/ 	.short	0x0100
        /*0682*/ 	.byte	0x08
	.zero		1


	//   ....[18]....
        /*0684*/ 	.word	0x000007d0
        /*0688*/ 	.word	0x000000ff
        /*068c*/ 	.word	0x0002d8b0
        /*0690*/ 	.short	0x0100
        /*0692*/ 	.byte	0x08
	.zero		1


	//   ....[19]....
        /*0694*/ 	.word	0x000007e0
        /*0698*/ 	.word	0x000000ff
        /*069c*/ 	.word	0x0002d8c0
        /*06a0*/ 	.short	0x0100
        /*06a2*/ 	.byte	0x08
	.zero		1


	//   ....[20]....
        /*06a4*/ 	.word	0x000007f0
        /*06a8*/ 	.word	0x000000ff
        /*06ac*/ 	.word	0x0002d8b8
        /*06b0*/ 	.short	0x0100
        /*06b2*/ 	.byte	0x08
	.zero		1


	//   ....[21]....
        /*06b4*/ 	.word	0x00000800
        /*06b8*/ 	.word	0x000000ff
        /*06bc*/ 	.word	0x0002d8c8
        /*06c0*/ 	.short	0x0100
        /*06c2*/ 	.byte	0x08
	.zero		1


	//   ....[22]....
        /*06c4*/ 	.word	0x00001750
        /*06c8*/ 	.word	0x000000ff
        /*06cc*/ 	.word	0x0002d800
        /*06d0*/ 	.short	0x010a
        /*06d2*/ 	.byte	0x28
	.zero		1


	//   ....[23]....
        /*06d4*/ 	.word	0x000017d0
        /*06d8*/ 	.word	0x00000000
        /*06dc*/ 	.word	0x0002d830
        /*06e0*/ 	.short	0x010a
        /*06e2*/ 	.byte	0x3f
	.zero		1


	//   ....[24]....
        /*06e4*/ 	.word	0x00001810
        /*06e8*/ 	.word	0x00000000
        /*06ec*/ 	.word	0x0002d830
        /*06f0*/ 	.short	0x010a
        /*06f2*/ 	.byte	0x3f
	.zero		1


	//   ....[25]....
        /*06f4*/ 	.word	0x00001ef0
        /*06f8*/ 	.word	0x000000ff
        /*06fc*/ 	.word	0x00000000
        /*0700*/ 	.short	0x0101
        /*0702*/ 	.byte	0x06
	.zero		1


	//   ....[26]....
        /*0704*/ 	.word	0x00003c40
        /*0708*/ 	.word	0x000000ff
        /*070c*/ 	.word	0x0002d830
        /*0710*/ 	.short	0x010a
        /*0712*/ 	.byte	0x06
	.zero		1


	//   ....[27]....
        /*0714*/ 	.word	0x00003c80
        /*0718*/ 	.word	0x000000ff
        /*071c*/ 	.word	0x0002d830
        /*0720*/ 	.short	0x010a
        /*0722*/ 	.byte	0x06
	.zero		1


	//   ....[28]....
        /*0724*/ 	.word	0x00003f50
        /*0728*/ 	.word	0x000000ff
        /*072c*/ 	.word	0x0002d850
        /*0730*/ 	.short	0x010a
        /*0732*/ 	.byte	0x06
	.zero		1


	//   ....[29]....
        /*0734*/ 	.word	0x00003f90
        /*0738*/ 	.word	0x000000ff
        /*073c*/ 	.word	0x0002d850
        /*0740*/ 	.short	0x010a
        /*0742*/ 	.byte	0x06
	.zero		1


	//   ....[30]....
        /*0744*/ 	.word	0x00004540
        /*0748*/ 	.word	0x000000ff
        /*074c*/ 	.word	0x00000000
        /*0750*/ 	.short	0x0101
        /*0752*/ 	.byte	0x06
	.zero		1


	//   ....[31]....
        /*0754*/ 	.word	0x00006010
        /*0758*/ 	.word	0x000000ff
        /*075c*/ 	.word	0x00000000
        /*0760*/ 	.short	0x0101
        /*0762*/ 	.byte	0x06
	.zero		1


	//   ....[32]....
        /*0764*/ 	.word	0x00006700
        /*0768*/ 	.word	0x000000ff
        /*076c*/ 	.word	0x0002d830
        /*0770*/ 	.short	0x010a
        /*0772*/ 	.byte	0x06
	.zero		1


	//   ....[33]....
        /*0774*/ 	.word	0x00006740
        /*0778*/ 	.word	0x000000ff
        /*077c*/ 	.word	0x0002d830
        /*0780*/ 	.short	0x010a
        /*0782*/ 	.byte	0x06
	.zero		1


	//   ....[34]....
        /*0784*/ 	.word	0x00006a10
        /*0788*/ 	.word	0x000000ff
        /*078c*/ 	.word	0x0002d850
        /*0790*/ 	.short	0x010a
        /*0792*/ 	.byte	0x06
	.zero		1


	//   ....[35]....
        /*0794*/ 	.word	0x00006a50
        /*0798*/ 	.word	0x000000ff
        /*079c*/ 	.word	0x0002d850
        /*07a0*/ 	.short	0x010a
        /*07a2*/ 	.byte	0x06
	.zero		1


	//   ....[36]....
        /*07a4*/ 	.word	0x00006fa0
        /*07a8*/ 	.word	0x000000ff
        /*07ac*/ 	.word	0x00000000
        /*07b0*/ 	.short	0x0101
        /*07b2*/ 	.byte	0x06
	.zero		1


	//   ....[37]....
        /*07b4*/ 	.word	0x00008150
        /*07b8*/ 	.word	0x000000ff
        /*07bc*/ 	.word	0x00000000
        /*07c0*/ 	.short	0x0101
        /*07c2*/ 	.byte	0x06
	.zero		1


	//   ....[38]....
        /*07c4*/ 	.word	0x00008740
        /*07c8*/ 	.word	0x000000ff
        /*07cc*/ 	.word	0x0002d850
        /*07d0*/ 	.short	0x010a
        /*07d2*/ 	.byte	0x08
	.zero		1


	//   ....[39]....
        /*07d4*/ 	.word	0x00008780
        /*07d8*/ 	.word	0x000000ff
        /*07dc*/ 	.word	0x0002d850
        /*07e0*/ 	.short	0x010a
        /*07e2*/ 	.byte	0x08
	.zero		1


	//   ....[40]....
        /*07e4*/ 	.word	0x00008e10
        /*07e8*/ 	.word	0x000000ff
        /*07ec*/ 	.word	0x00000000
        /*07f0*/ 	.short	0x0101
        /*07f2*/ 	.byte	0x08
	.zero		1


	//   ....[41]....
        /*07f4*/ 	.word	0x00009e40
        /*07f8*/ 	.word	0x000000ff
        /*07fc*/ 	.word	0x00000000
        /*0800*/ 	.short	0x0101
        /*0802*/ 	.byte	0x05
	.zero		1


	//   ....[42]....
        /*0804*/ 	.word	0x0000bc30
        /*0808*/ 	.word	0x00000006
        /*080c*/ 	.word	0x0002d840
        /*0810*/ 	.short	0x010a
        /*0812*/ 	.byte	0x3f
	.zero		1


	//   ....[43]....
        /*0814*/ 	.word	0x0000c1b0
        /*0818*/ 	.word	0x00000006
        /*081c*/ 	.word	0x0002d830
        /*0820*/ 	.short	0x0107
        /*0822*/ 	.byte	0x3f
	.zero		1


	//   ....[44]....
        /*0824*/ 	.word	0x0000c280
        /*0828*/ 	.word	0x00000006
        /*082c*/ 	.word	0x0002d830
        /*0830*/ 	.short	0x0101
        /*0832*/ 	.byte	0x3f
	.zero		1


	//   ....[45]....
        /*0834*/ 	.word	0x0000cda0
        /*0838*/ 	.word	0x00000011
        /*083c*/ 	.word	0x0002d800
        /*0840*/ 	.short	0x0107
        /*0842*/ 	.byte	0x3f
	.zero		1


	//   ....[46]....
        /*0844*/ 	.word	0x0000ce90
        /*0848*/ 	.word	0x00000011
        /*084c*/ 	.word	0x0002d800
        /*0850*/ 	.short	0x0101
        /*0852*/ 	.byte	0x3f
	.zero		1


	//   ....[47]....
        /*0854*/ 	.word	0x0000ceb0
        /*0858*/ 	.word	0x00000011
        /*085c*/ 	.word	0x0002d820
        /*0860*/ 	.short	0x010a
        /*0862*/ 	.byte	0x3f
	.zero		1


	//   ....[48]....
        /*0864*/ 	.word	0x0000d250
        /*0868*/ 	.word	0x00000006
        /*086c*/ 	.word	0x0002d840
        /*0870*/ 	.short	0x010a
        /*0872*/ 	.byte	0x3f
	.zero		1


	//   ....[49]....
        /*0874*/ 	.word	0x0000d6c0
        /*0878*/ 	.word	0x00000006
        /*087c*/ 	.word	0x0002d830
        /*0880*/ 	.short	0x0107
        /*0882*/ 	.byte	0x3f
	.zero		1


	//   ....[50]....
        /*0884*/ 	.word	0x0000d780
        /*0888*/ 	.word	0x00000006
        /*088c*/ 	.word	0x0002d830
        /*0890*/ 	.short	0x0101
        /*0892*/ 	.byte	0x3f
	.zero		1


	//   ....[51]....
        /*0894*/ 	.word	0x0000d7e0
        /*0898*/ 	.word	0x00000006
        /*089c*/ 	.word	0x0002d860
        /*08a0*/ 	.short	0x010a
        /*08a2*/ 	.byte	0x3f
	.zero		1


	//   ....[52]....
        /*08a4*/ 	.word	0x0000dc20
        /*08a8*/ 	.word	0x00000006
        /*08ac*/ 	.word	0x0002d850
        /*08b0*/ 	.short	0x0107
        /*08b2*/ 	.byte	0x3f
	.zero		1


	//   ....[53]....
        /*08b4*/ 	.word	0x0000ddf0
        /*08b8*/ 	.word	0x00000006
        /*08bc*/ 	.word	0x0002d850
        /*08c0*/ 	.short	0x0101
        /*08c2*/ 	.byte	0x3f
	.zero		1


	//   ....[54]....
        /*08c4*/ 	.word	0x0000e000
        /*08c8*/ 	.word	0x00000004
        /*08cc*/ 	.word	0x0002d860
        /*08d0*/ 	.short	0x010a
        /*08d2*/ 	.byte	0x3f
	.zero		1


	//   ....[55]....
        /*08d4*/ 	.word	0x0000e450
        /*08d8*/ 	.word	0x00000004
        /*08dc*/ 	.word	0x0002d850
        /*08e0*/ 	.short	0x0107
        /*08e2*/ 	.byte	0x3f
	.zero		1


	//   ....[56]....
        /*08e4*/ 	.word	0x0000e510
        /*08e8*/ 	.word	0x00000004
        /*08ec*/ 	.word	0x0002d850
        /*08f0*/ 	.short	0x0101
        /*08f2*/ 	.byte	0x3f
	.zero		1


	//   ....[57]....
        /*08f4*/ 	.word	0x0000e7e0
        /*08f8*/ 	.word	0x00000004
        /*08fc*/ 	.word	0x0002d820
        /*0900*/ 	.short	0x010a
        /*0902*/ 	.byte	0x3f
	.zero		1


	//   ....[58]....
        /*0904*/ 	.word	0x0000e960
        /*0908*/ 	.word	0x00000005
        /*090c*/ 	.word	0x0002d840
        /*0910*/ 	.short	0x010a
        /*0912*/ 	.byte	0x3f
	.zero		1


	//   ....[59]....
        /*0914*/ 	.word	0x0000ea00
        /*0918*/ 	.word	0x00000017
        /*091c*/ 	.word	0x0002d840
        /*0920*/ 	.short	0x010a
        /*0922*/ 	.byte	0x3f
	.zero		1


	//   ....[60]....
        /*0924*/ 	.word	0x0000ea40
        /*0928*/ 	.word	0x00000005
        /*092c*/ 	.word	0x0002d860
        /*0930*/ 	.short	0x010a
        /*0932*/ 	.byte	0x3f
	.zero		1


	//   ....[61]....
        /*0934*/ 	.word	0x0000ea80
        /*0938*/ 	.word	0x00000017
        /*093c*/ 	.word	0x0002d860
        /*0940*/ 	.short	0x010a
        /*0942*/ 	.byte	0x3f
	.zero		1


	//   ....[62]....
        /*0944*/ 	.word	0x0000eaf0
        /*0948*/ 	.word	0x00000003
        /*094c*/ 	.word	0x0002d800
        /*0950*/ 	.short	0x010a
        /*0952*/ 	.byte	0x3f
	.zero		1


	//   ....[63]....
        /*0954*/ 	.word	0x0000eb40
        /*0958*/ 	.word	0x00000000
        /*095c*/ 	.word	0x0002d830
        /*0960*/ 	.short	0x010a
        /*0962*/ 	.byte	0x3f
	.zero		1


	//   ....[64]....
        /*0964*/ 	.word	0x0000eba0
        /*0968*/ 	.word	0x00000004
        /*096c*/ 	.word	0x0002d830
        /*0970*/ 	.short	0x010a
        /*0972*/ 	.byte	0x3f
	.zero		1


	//   ....[65]....
        /*0974*/ 	.word	0x0000ec00
        /*0978*/ 	.word	0x00000004
        /*097c*/ 	.word	0x0002d850
        /*0980*/ 	.short	0x010a
        /*0982*/ 	.byte	0x3f
	.zero		1


	//   ....[66]....
        /*0984*/ 	.word	0x0000ec60
        /*0988*/ 	.word	0x00000004
        /*098c*/ 	.word	0x0002d830
        /*0990*/ 	.short	0x010a
        /*0992*/ 	.byte	0x3f
	.zero		1


	//   ....[67]....
        /*0994*/ 	.word	0x0000ecc0
        /*0998*/ 	.word	0x00000004
        /*099c*/ 	.word	0x0002d850
        /*09a0*/ 	.short	0x010a
        /*09a2*/ 	.byte	0x3f
	.zero		1


	//   ....[68]....
        /*09a4*/ 	.word	0x0000ed20
        /*09a8*/ 	.word	0x00000006
        /*09ac*/ 	.word	0x0002d850
        /*09b0*/ 	.short	0x010a
        /*09b2*/ 	.byte	0x3f
	.zero		1


	//   ....[69]....
        /*09b4*/ 	.word	0x0000ee20
        /*09b8*/ 	.word	0x00000006
        /*09bc*/ 	.word	0x0002d840
        /*09c0*/ 	.short	0x010a
        /*09c2*/ 	.byte	0x3f
	.zero		1


	//   ....[70]....
        /*09c4*/ 	.word	0x0000fc40
        /*09c8*/ 	.word	0x00000011
        /*09cc*/ 	.word	0x0002d820
        /*09d0*/ 	.short	0x010a
        /*09d2*/ 	.byte	0x3f
	.zero		1


	//   ....[71]....
        /*09d4*/ 	.word	0x0000fc90
        /*09d8*/ 	.word	0x00000006
        /*09dc*/ 	.word	0x0002d840
        /*09e0*/ 	.short	0x010a
        /*09e2*/ 	.byte	0x3f
	.zero		1


	//   ....[72]....
        /*09e4*/ 	.word	0x000101f0
        /*09e8*/ 	.word	0x00000006
        /*09ec*/ 	.word	0x0002d860
        /*09f0*/ 	.short	0x010a
        /*09f2*/ 	.byte	0x3f
	.zero		1


	//   ....[73]....
        /*09f4*/ 	.word	0x000107d0
        /*09f8*/ 	.word	0x00000004
        /*09fc*/ 	.word	0x0002d860
        /*0a00*/ 	.short	0x010a
        /*0a02*/ 	.byte	0x3f
	.zero		1


	//   ....[74]....
        /*0a04*/ 	.word	0x00010e50
        /*0a08*/ 	.word	0x00000004
        /*0a0c*/ 	.word	0x0002d820
        /*0a10*/ 	.short	0x010a
        /*0a12*/ 	.byte	0x3f
	.zero		1


	//   ....[75]....
        /*0a14*/ 	.word	0x00010ff0
        /*0a18*/ 	.word	0x00000005
        /*0a1c*/ 	.word	0x0002d840
        /*0a20*/ 	.short	0x010a
        /*0a22*/ 	.byte	0x3f
	.zero		1


	//   ....[76]....
        /*0a24*/ 	.word	0x00011040
        /*0a28*/ 	.word	0x00000017
        /*0a2c*/ 	.word	0x0002d840
        /*0a30*/ 	.short	0x010a
        /*0a32*/ 	.byte	0x3f
	.zero		1


	//   ....[77]....
        /*0a34*/ 	.word	0x00011090
        /*0a38*/ 	.word	0x00000005
        /*0a3c*/ 	.word	0x0002d860
        /*0a40*/ 	.short	0x010a
        /*0a42*/ 	.byte	0x3f
	.zero		1


	//----- nvinfo : EIATTR_NUM_MBARRIERS
	.align		4
.L_265:
        /*0a44*/ 	.byte	0x03, 0x38
        /*0a46*/ 	.short	0x0016


	//----- nvinfo : EIATTR_EXIT_INSTR_OFFSETS
	.align		4
        /*0a48*/ 	.byte	0x04, 0x1c
        /*0a4a*/ 	.short	(.L_267 - .L_266)


	//   ....[0]....
.L_266:
        /*0a4c*/ 	.word	0x00000970


	//   ....[1]....
        /*0a50*/ 	.word	0x0000a860


	//   ....[2]....
        /*0a54*/ 	.word	0x0000ead0


	//----- nvinfo : EIATTR_MAX_THREADS
	.align		4
.L_267:
        /*0a58*/ 	.byte	0x04, 0x05
        /*0a5a*/ 	.short	(.L_269 - .L_268)
.L_268:
        /*0a5c*/ 	.word	0x00000200
        /*0a60*/ 	.word	0x00000001
        /*0a64*/ 	.word	0x00000001


	//----- nvinfo : EIATTR_CRS_STACK_SIZE
	.align		4
.L_269:
        /*0a68*/ 	.byte	0x04, 0x1e
        /*0a6a*/ 	.short	(.L_271 - .L_270)
.L_270:
        /*0a6c*/ 	.word	0x00000000


	//----- nvinfo : EIATTR_CBANK_PARAM_SIZE
	.align		4
.L_271:
        /*0a70*/ 	.byte	0x03, 0x19
        /*0a72*/ 	.short	0x0af0


	//----- nvinfo : EIATTR_PARAM_CBANK
	.align		4
        /*0a74*/ 	.byte	0x04, 0x0a
        /*0a76*/ 	.short	(.L_273 - .L_272)
	.align		4
.L_272:
        /*0a78*/ 	.word	index@(.nv.constant0._ZN7cutlass13device_kernelIN5flash11enable_sm90INS1_16FlashAttnFwdSm90INS1_25CollectiveMainloopFwdSm90ILi2EN4cute5tupleIJNS5_1CILi1EEES8_S8_EEENS6_IJNS7_ILi192EEENS7_ILi128EEENS7_ILi96EEEEEELi96ENS_10bfloat16_tEfNS_4arch4Sm90ELb1ELb0ELb0ELb0ELb1ELb0ELb0ELb0ELb1ELb1ELb0ELb0EEENS1_21CollectiveEpilogueFwdINS6_IJSA_SC_SB_EEES9_SE_SG_Li384ELb0ELb1ELb0ELb0EEENS1_30DynamicPersistentTileSchedulerILi384ELi128ELb0ELb1ELb1EEEEEEEEEvNT_6ParamsE)
        /*0a7c*/ 	.short	0x0210
        /*0a7e*/ 	.short	0x0af0


	//----- nvinfo : EIATTR_SW_WAR
	.align		4
.L_273:
        /*0a80*/ 	.byte	0x04, 0x36
        /*0a82*/ 	.short	(.L_275 - .L_274)
.L_274:
        /*0a84*/ 	.word	0x00000008
.L_275:


//--------------------- .nv.info._ZN7cutlass13device_kernelIN5flash11enable_sm90INS1_16FlashAttnFwdSm90INS1_25CollectiveMainloopFwdSm90ILi2EN4cute5tupleIJNS5_1CILi1EEES8_S8_EEENS6_IJNS7_ILi192EEENS7_ILi128EEENS7_ILi96EEEEEELi96ENS_10bfloat16_tEfNS_4arch4Sm90ELb1ELb0ELb0ELb1ELb1ELb0ELb0ELb0ELb1ELb1ELb0ELb0EEENS1_21CollectiveEpilogueFwdINS6_IJSA_SC_SB_EEES9_SE_SG_Li384ELb1ELb1ELb0ELb0EEENS1_36VarlenDynamicPersistentTileSchedulerILi192ELi128ELi384ELi128ELb0ELb1ELb1ELb1ELb1ELb1EEEEEEEEEvNT_6ParamsE --------------------------
	.section	.nv.info._ZN7cutlass13device_kernelIN5flash11enable_sm90INS1_16FlashAttnFwdSm90INS1_25CollectiveMainloopFwdSm90ILi2EN4cute5tupleIJNS5_1CILi1EEES8_S8_EEENS6_IJNS7_ILi192EEENS7_ILi128EEENS7_ILi96EEEEEELi96ENS_10bfloat16_tEfNS_4arch4Sm90ELb1ELb0ELb0ELb1ELb1ELb0ELb0ELb0ELb1ELb1ELb0ELb0EEENS1_21CollectiveEpilogueFwdINS6_IJSA_SC_SB_EEES9_SE_SG_Li384ELb1ELb1ELb0ELb0EEENS1_36VarlenDynamicPersistentTileSchedulerILi192ELi128ELi384ELi128ELb0ELb1ELb1ELb1ELb1ELb1EEEEEEEEEvNT_6ParamsE,"",@"SHT_CUDA_INFO"
	.sectionflags	@""
	.align	4


	//----- nvinfo : EIATTR_CUDA_API_VERSION
	.align		4
        /*0000*/ 	.byte	0x04, 0x37
        /*0002*/ 	.short	(.L_277 - .L_276)
.L_276:
        /*0004*/ 	.word	0x00000082


	//----- nvinfo : EIATTR_KPARAM_INFO
	.align		4
.L_277:
        /*0008*/ 	.byte	0x04, 0x17
        /*000a*/ 	.short	(.L_279 - .L_278)
.L_278:
        /*000c*/ 	.word	0x00000000
        /*0010*/ 	.short	0x0000
        /*0012*/ 	.short	0x0070
        /*0014*/ 	.byte	0x00, 0xf0, 0x01, 0x2a


	//----- nvinfo : EIATTR_SPARSE_MMA_MASK
	.align		4
.L_279:
        /*0018*/ 	.byte	0x03, 0x50
        /*001a*/ 	.short	0x0000


	//----- nvinfo : EIATTR_MAXREG_COUNT
	.align		4
        /*001c*/ 	.byte	0x03, 0x1b
        /*001e*/ 	.short	0x0080


	//----- nvinfo : EIATTR_NUM_BARRIERS
	.align		4
        /*0020*/ 	.byte	0x02, 0x4c
        /*0022*/ 	.byte	0x10
	.zero		1


	//----- nvinfo : EIATTR_EXTERNS
	.align		4
        /*0024*/ 	.byte	0x04, 0x0f
        /*0026*/ 	.short	(.L_281 - .L_280)


	//   ....[0]....
	.align		4
.L_280:
        /*0028*/ 	.word	index@(__assertfail)


	//----- nvinfo : EIATTR_ANNOTATIONS
	.align		4
.L_281:
        /*002c*/ 	.byte	0x04, 0x55
        /*002e*/ 	.short	(.L_283 - .L_282)


	//   ....[0]....
.L_282:
        /* <DEDUP_REMOVED lines=32> */


	//----- nvinfo : EIATTR_MERCURY_ISA_VERSION
	.align		4
.L_283:
        /*0220*/ 	.byte	0x03, 0x5f
        /*0222*/ 	.short	0x0101


	//----- nvinfo : EIATTR_UNUSED_LOAD_BYTE_OFFSET
	.align		4
        /*0224*/ 	.byte	0x04, 0x44
        /*0226*/ 	.short	(.L_285 - .L_284)


	//   ....[0]....
.L_284:
        /*0228*/ 	.word	0x00000970
        /*022c*/ 	.word	0x0000fff0


	//   ....[1]....
        /*0230*/ 	.word	0x00008fa0
        /*0234*/ 	.word	0x0000fff0


	//----- nvinfo : EIATTR_INT_WARP_WIDE_INSTR_OFFSETS
	.align		4
.L_285:
        /*0238*/ 	.byte	0x04, 0x31
        /*023a*/ 	.short	(.L_287 - .L_286)


	//   ....[0]....
.L_286:
        /*023c*/ 	.word	0x000000c0


	//   ....[1]....
        /*0240*/ 	.word	0x000000d0


	//   ....[2]....
        /*0244*/ 	.word	0x00000170


	//   ....[3]....
        /*0248*/ 	.word	0x0000bd50


	//   ....[4]....
        /*024c*/ 	.word	0x0000bde0


	//   ....[5]....
        /*0250*/ 	.word	0x0000ebd0


	//   ....[6]....
        /*0254*/ 	.word	0x0000ec60


	//----- nvinfo : EIATTR_COOP_GROUP_MASK_REGIDS
	.align		4
.L_287:
        /*0258*/ 	.byte	0x04, 0x29
        /*025a*/ 	.short	(.L_289 - .L_288)


	//   ....[0]....
.L_288:
        /*025c*/ 	.word	0xffffffff


	//   ....[1]....
        /*0260*/ 	.word	0xffffffff


	//   ....[2]....
        /*0264*/ 	.word	0xffffffff


	//   ....[3]....
        /*0268*/ 	.word	0xffffffff


	//   ....[4]....
        /*026c*/ 	.word	0xffffffff


	//   ....[5]....
        /*0270*/ 	.word	0xffffffff


	//   ....[6]....
        /*0274*/ 	.word	0xffffffff


	//   ....[7]....
        /*0278*/ 	.word	0xffffffff


	//   ....[8]....
        /*027c*/ 	.word	0xffffffff


	//   ....[9]....
        /*0280*/ 	.word	0xffffffff


	//   ....[10]....
        /*0284*/ 	.word	0xffffffff


	//   ....[11]....
        /*0288*/ 	.word	0xffffffff


	//   ....[12]....
        /*028c*/ 	.word	0xffffffff


	//   ....[13]....
        /*0290*/ 	.word	0xffffffff


	//   ....[14]....
        /*0294*/ 	.word	0xffffffff


	//   ....[15]....
        /*0298*/ 	.word	0xffffffff


	//   ....[16]....
        /*029c*/ 	.word	0xffffffff


	//   ....[17]....
        /*02a0*/ 	.word	0xffffffff


	//   ....[18]....
        /*02a4*/ 	.word	0xffffffff


	//   ....[19]....
        /*02a8*/ 	.word	0xffffffff


	//   ....[20]....
        /*02ac*/ 	.word	0xffffffff


	//   ....[21]....
        /*02b0*/ 	.word	0xffffffff


	//   ....[22]....
        /*02b4*/ 	.word	0xffffffff


	//   ....[23]....
        /*02b8*/ 	.word	0xffffffff


	//   ....[24]....
        /*02bc*/ 	.word	0xffffffff


	//   ....[25]....
        /*02c0*/ 	.word	0xffffffff


	//   ....[26]....
        /*02c4*/ 	.word	0xffffffff


	//   ....[27]....
        /*02c8*/ 	.word	0xffffffff


	//   ....[28]....
        /*02cc*/ 	.word	0xffffffff


	//   ....[29]....
        /*02d0*/ 	.word	0xffffffff


	//   ....[30]....
        /*02d4*/ 	.word	0xffffffff


	//   ....[31]....
        /*02d8*/ 	.word	0xffffffff


	//   ....[32]....
        /*02dc*/ 	.word	0xffffffff


	//   ....[33]....
        /*02e0*/ 	.word	0xffffffff


	//   ....[34]....
        /*02e4*/ 	.word	0xffffffff


	//   ....[35]....
        /*02e8*/ 	.word	0xffffffff


	//   ....[36]....
        /*02ec*/ 	.word	0xffffffff


	//   ....[37]....
        /*02f0*/ 	.word	0xffffffff


	//   ....[38]....
        /*02f4*/ 	.word	0xffffffff


	//   ....[39]....
        /*02f8*/ 	.word	0xffffffff


	//   ....[40]....
        /*02fc*/ 	.word	0xffffffff


	//   ....[41]....
        /*0300*/ 	.word	0xffffffff


	//   ....[42]....
        /*0304*/ 	.word	0xffffffff


	//   ....[43]....
        /*0308*/ 	.word	0xffffffff


	//   ....[44]....
        /*030c*/ 	.word	0xffffffff


	//   ....[45]....
        /*0310*/ 	.word	0xffffffff


	//   ....[46]....
        /*0314*/ 	.word	0xffffffff


	//   ....[47]....
        /*0318*/ 	.word	0xffffffff


	//   ....[48]....
        /*031c*/ 	.word	0xffffffff


	//   ....[49]....
        /*0320*/ 	.word	0xffffffff


	//   ....[50]....
        /*0324*/ 	.word	0xffffffff


	//   ....[51]....
        /*0328*/ 	.word	0xffffffff


	//   ....[52]....
        /*032c*/ 	.word	0xffffffff


	//   ....[53]....
        /*0330*/ 	.word	0xffffffff


	//   ....[54]....
        /*0334*/ 	.word	0xffffffff


	//   ....[55]....
        /*0338*/ 	.word	0xffffffff


	//   ....[56]....
        /*033c*/ 	.word	0xffffffff


	//   ....[57]....
        /*0340*/ 	.word	0xffffffff


	//   ....[58]....
        /*0344*/ 	.word	0xffffffff


	//   ....[59]....
        /*0348*/ 	.word	0xffffffff


	//   ....[60]....
        /*034c*/ 	.word	0xffffffff


	//   ....[61]....
        /*0350*/ 	.word	0xffffffff


	//   ....[62]....
        /*0354*/ 	.word	0xffffffff


	//   ....[63]....
        /*0358*/ 	.word	0xffffffff


	//   ....[64]....
        /*035c*/ 	.word	0xffffffff


	//   ....[65]....
        /*0360*/ 	.word	0xffffffff


	//   ....[66]....
        /*0364*/ 	.word	0xffffffff


	//   ....[67]....
        /*0368*/ 	.word	0xffffffff


	//   ....[68]....
        /*036c*/ 	.word	0xffffffff


	//   ....[69]....
        /*0370*/ 	.word	0xffffffff


	//   ....[70]....
        /*0374*/ 	.word	0xffffffff


	//   ....[71]....
        /*0378*/ 	.word	0xffffffff


	//   ....[72]....
        /*037c*/ 	.word	0xffffffff


	//   ....[73]....
        /*0380*/ 	.word	0xffffffff


	//   ....[74]....
        /*0384*/ 	.word	0xffffffff


	//   ....[75]....
        /*0388*/ 	.word	0xffffffff


	//   ....[76]....
        /*038c*/ 	.word	0xffffffff


	//   ....[77]....
        /*0390*/ 	.word	0xffffffff


	//   ....[78]....
        /*0394*/ 	.word	0xffffffff


	//   ....[79]....
        /*0398*/ 	.word	0xffffffff


	//   ....[80]....
        /*039c*/ 	.word	0xffffffff


	//   ....[81]....
        /*03a0*/ 	.word	0xffffffff


	//   ....[82]....
        /*03a4*/ 	.word	0xffffffff


	//   ....[83]....
        /*03a8*/ 	.word	0xffffffff


	//   ....[84]....
        /*03ac*/ 	.word	0xffffffff


	//   ....[85]....
        /*03b0*/ 	.word	0xffffffff


	//   ....[86]....
        /*03b4*/ 	.word	0xffffffff


	//   ....[87]....
        /*03b8*/ 	.word	0xffffffff


	//   ....[88]....
        /*03bc*/ 	.word	0xffffffff


	//   ....[89]....
        /*03c0*/ 	.word	0xffffffff


	//   ....[90]....
        /*03c4*/ 	.word	0xffffffff


	//   ....[91]....
        /*03c8*/ 	.word	0xffffffff


	//   ....[92]....
        /*03cc*/ 	.word	0xffffffff


	//   ....[93]....
        /*03d0*/ 	.word	0xffffffff


	//   ....[94]....
        /*03d4*/ 	.word	0xffffffff


	//   ....[95]....
        /*03d8*/ 	.word	0xffffffff


	//   ....[96]....
        /*03dc*/ 	.word	0xffffffff


	//   ....[97]....
        /*03e0*/ 	.word	0xffffffff


	//   ....[98]....
        /*03e4*/ 	.word	0xffffffff


	//   ....[99]....
        /*03e8*/ 	.word	0xffffffff


	//   ....[100]....
        /*03ec*/ 	.word	0xffffffff


	//   ....[101]....
        /*03f0*/ 	.word	0xffffffff


	//   ....[102]....
        /*03f4*/ 	.word	0xffffffff


	//   ....[103]....
        /*03f8*/ 	.word	0xffffffff


	//   ....[104]....
        /*03fc*/ 	.word	0xffffffff


	//   ....[105]....
        /*0400*/ 	.word	0xffffffff


	//   ....[106]....
        /*0404*/ 	.word	0xffffffff


	//   ....[107]....
        /*0408*/ 	.word	0xffffffff


	//   ....[108]....
        /*040c*/ 	.word	0xffffffff


	//   ....[109]....
        /*0410*/ 	.word	0xffffffff


	//   ....[110]....
        /*0414*/ 	.word	0xffffffff


	//   ....[111]....
        /*0418*/ 	.word	0xffffffff


	//   ....[112]....
        /*041c*/ 	.word	0xffffffff


	//   ....[113]....
        /*0420*/ 	.word	0xffffffff


	//   ....[114]....
        /*0424*/ 	.word	0xffffffff


	//   ....[115]....
        /*0428*/ 	.word	0xffffffff


	//   ....[116]....
        /*042c*/ 	.word	0xffffffff


	//   ....[117]....
        /*0430*/ 	.word	0xffffffff


	//   ....[118]....
        /*0434*/ 	.word	0xffffffff


	//   ....[119]....
        /*0438*/ 	.word	0xffffffff


	//   ....[120]....
        /*043c*/ 	.word	0x0500000f


	//   ....[121]....
        /*0440*/ 	.word	0x0500000f


	//   ....[122]....
        /*0444*/ 	.word	0x0500000f


	//   ....[123]....
        /*0448*/ 	.word	0x0500000f


	//   ....[124]....
        /*044c*/ 	.word	0x0500000f


	//   ....[125]....
        /*0450*/ 	.word	0x0500000f


	//   ....[126]....
        /*0454*/ 	.word	0x0500000f


	//   ....[127]....
        /*0458*/ 	.word	0x0500000f


	//   ....[128]....
        /*045c*/ 	.word	0x0500000f


	//   ....[129]....
        /*0460*/ 	.word	0x0500000f


	//   ....[130]....
        /*0464*/ 	.word	0x0500000f


	//   ....[131]....
        /*0468*/ 	.word	0x0500000f


	//   ....[132]....
        /*046c*/ 	.word	0x0500000f


	//   ....[133]....
        /*0470*/ 	.word	0x0500000f


	//   ....[134]....
        /*0474*/ 	.word	0x0500000f


	//   ....[135]....
        /*0478*/ 	.word	0x0500000f


	//   ....[136]....
        /*047c*/ 	.word	0x0500000f


	//   ....[137]....
        /*0480*/ 	.word	0x0500000f


	//   ....[138]....
        /*0484*/ 	.word	0x0500000f


	//   ....[139]....
        /*0488*/ 	.word	0x0500000f


	//   ....[140]....
        /*048c*/ 	.word	0x0500000f


	//   ....[141]....
        /*0490*/ 	.word	0x0500000f


	//   ....[142]....
        /*0494*/ 	.word	0x0500000f


	//   ....[143]....
        /*0498*/ 	.word	0x0500000f


	//   ....[144]....
        /*049c*/ 	.word	0x0500000f


	//   ....[145]....
        /*04a0*/ 	.word	0x0500000f


	//   ....[146]....
        /*04a4*/ 	.word	0x0500000f


	//   ....[147]....
        /*04a8*/ 	.word	0x0500000f


	//   ....[148]....
        /*04ac*/ 	.word	0x0500000f


	//   ....[149]....
        /*04b0*/ 	.word	0x0500000f


	//   ....[150]....
        /*04b4*/ 	.word	0x0500000f


	//   ....[151]....
        /*04b8*/ 	.word	0x0500000f


	//   ....[152]....
        /*04bc*/ 	.word	0x0500000f


	//   ....[153]....
        /*04c0*/ 	.word	0x0500000f


	//   ....[154]....
        /*04c4*/ 	.word	0x0500000f


	//   ....[155]....
        /*04c8*/ 	.word	0x0500000f


	//   ....[156]....
        /*04cc*/ 	.word	0x0500000f


	//   ....[157]....
        /*04d0*/ 	.word	0x0500000f


	//   ....[158]....
        /*04d4*/ 	.word	0x0500000f


	//   ....[159]....
        /*04d8*/ 	.word	0x0500000f


	//   ....[160]....
        /*04dc*/ 	.word	0x0500000f


	//   ....[161]....
        /*04e0*/ 	.word	0x0500000f


	//   ....[162]....
        /*04e4*/ 	.word	0x0500000f


	//   ....[163]....
        /*04e8*/ 	.word	0x0500000f


	//   ....[164]....
        /*04ec*/ 	.word	0x0500000f


	//   ....[165]....
        /*04f0*/ 	.word	0x0500000f


	//   ....[166]....
        /*04f4*/ 	.word	0x0500000f


	//   ....[167]....
        /*04f8*/ 	.word	0x0500000f


	//   ....[168]....
        /*04fc*/ 	.word	0x0500000f


	//   ....[169]....
        /*0500*/ 	.word	0x0500000f


	//   ....[170]....
        /*0504*/ 	.word	0x0500000f


	//   ....[171]....
        /*0508*/ 	.word	0x0500000f


	//   ....[172]....
        /*050c*/ 	.word	0x0500000f


	//   ....[173]....
        /*0510*/ 	.word	0x0500000f


	//   ....[174]....
        /*0514*/ 	.word	0x0500000f


	//   ....[175]....
        /*0518*/ 	.word	0x0500000f


	//   ....[176]....
        /*051c*/ 	.word	0x0500000f


	//   ....[177]....
        /*0520*/ 	.word	0x0500000f


	//   ....[178]....
        /*0524*/ 	.word	0x0500000f


	//   ....[179]....
        /*0528*/ 	.word	0x0500000f


	//   ....[180]....
        /*052c*/ 	.word	0x0500000f


	//   ....[181]....
        /*0530*/ 	.word	0x0500000f


	//   ....[182]....
        /*0534*/ 	.word	0x0500000f


	//----- nvinfo : EIATTR_COOP_GROUP_INSTR_OFFSETS
	.align		4
.L_289:
        /*0538*/ 	.byte	0x04, 0x28
        /*053a*/ 	.short	(.L_291 - .L_290)


	//   ....[0]....
.L_290:
        /*053c*/ 	.word	0x00000080


	//   ....[1]....
        /*0540*/ 	.word	0x000000b0


	//   ....[2]....
        /*0544*/ 	.word	0x000002d0


	//   ....[3]....
        /*0548*/ 	.word	0x00000430


	//   ....[4]....
        /*054c*/ 	.word	0x00000550


	//   ....[5]....
        /*0550*/ 	.word	0x000006b0


	//   ....[6]....
        /*0554*/ 	.word	0x000014f0


	//   ....[7]....
        /*0558*/ 	.word	0x00001c30


	//   ....[8]....
        /*055c*/ 	.word	0x00002290


	//   ....[9]....
        /*0560*/ 	.word	0x000022a0


	//   ....[10]....
        /*0564*/ 	.word	0x00002300


	//   ....[11]....
        /*0568*/ 	.word	0x00002cb0


	//   ....[12]....
        /*056c*/ 	.word	0x00002d20


	//   ....[13]....
        /*0570*/ 	.word	0x00003a10


	//   ....[14]....
        /*0574*/ 	.word	0x000043e0


	//   ....[15]....
        /*0578*/ 	.word	0x00004400


	//   ....[16]....
        /*057c*/ 	.word	0x00004a70


	//   ....[17]....
        /*0580*/ 	.word	0x00004b70


	//   ....[18]....
        /*0584*/ 	.word	0x000053a0


	//   ....[19]....
        /*0588*/ 	.word	0x00005400


	//   ....[20]....
        /*058c*/ 	.word	0x00006450


	//   ....[21]....
        /*0590*/ 	.word	0x000071b0


	//   ....[22]....
        /*0594*/ 	.word	0x000071c0


	//   ....[23]....
        /*0598*/ 	.word	0x000071f0


	//   ....[24]....
        /*059c*/ 	.word	0x00007210


	//   ....[25]....
        /*05a0*/ 	.word	0x00008560


	//   ....[26]....
        /*05a4*/ 	.word	0x00008660


	//   ....[27]....
        /*05a8*/ 	.word	0x000086c0


	//   ....[28]....
        /*05ac*/ 	.word	0x000087a0


	//   ....[29]....
        /*05b0*/ 	.word	0x000087b0


	//   ....[30]....
        /*05b4*/ 	.word	0x00009900


	//   ....[31]....
        /*05b8*/ 	.word	0x00009940


	//   ....[32]....
        /*05bc*/ 	.word	0x00009970


	//   ....[33]....
        /*05c0*/ 	.word	0x000099a0


	//   ....[34]....
        /*05c4*/ 	.word	0x00009e20


	//   ....[35]....
        /*05c8*/ 	.word	0x00009e30


	//   ....[36]....
        /*05cc*/ 	.word	0x00009f40


	//   ....[37]....
        /*05d0*/ 	.word	0x00009f60


	//   ....[38]....
        /*05d4*/ 	.word	0x0000a760


	//   ....[39]....
        /*05d8*/ 	.word	0x0000a770


	//   ....[40]....
        /*05dc*/ 	.word	0x0000a870


	//   ....[41]....
        /*05e0*/ 	.word	0x0000a890


	//   ....[42]....
        /*05e4*/ 	.word	0x0000aa00


	//   ....[43]....
        /*05e8*/ 	.word	0x0000abd0


	//   ....[44]....
        /*05ec*/ 	.word	0x0000ac00


	//   ....[45]....
        /*05f0*/ 	.word	0x0000ac30


	//   ....[46]....
        /*05f4*/ 	.word	0x0000ac60


	//   ....[47]....
        /*05f8*/ 	.word	0x0000ac90


	//   ....[48]....
        /*05fc*/ 	.word	0x0000acc0


	//   ....[49]....
        /*0600*/ 	.word	0x0000ae10


	//   ....[50]....
        /*0604*/ 	.word	0x0000ae40


	//   ....[51]....
        /*0608*/ 	.word	0x0000ae70


	//   ....[52]....
        /*060c*/ 	.word	0x0000aea0


	//   ....[53]....
        /*0610*/ 	.word	0x0000aed0


	//   ....[54]....
        /*0614*/ 	.word	0x0000af00


	//   ....[55]....
        /*0618*/ 	.word	0x0000af90


	//   ....[56]....
        /*061c*/ 	.word	0x0000aff0


	//   ....[57]....
        /*0620*/ 	.word	0x0000b090


	//   ....[58]....
        /*0624*/ 	.word	0x0000ca20


	//   ....[59]....
        /*0628*/ 	.word	0x0000ca40


	//   ....[60]....
        /*062c*/ 	.word	0x0000caf0


	//   ....[61]....
        /*0630*/ 	.word	0x0000cb10


	//   ....[62]....
        /*0634*/ 	.word	0x0000cbb0


	//   ....[63]....
        /*0638*/ 	.word	0x0000cbd0


	//   ....[64]....
        /*063c*/ 	.word	0x0000cbe0


	//   ....[65]....
        /*0640*/ 	.word	0x0000cbf0


	//   ....[66]....
        /*0644*/ 	.word	0x0000d5b0


	//   ....[67]....
        /*0648*/ 	.word	0x0000d5c0


	//   ....[68]....
        /*064c*/ 	.word	0x0000d6b0


	//   ....[69]....
        /*0650*/ 	.word	0x0000d6c0


	//   ....[70]....
        /*0654*/ 	.word	0x0000d770


	//   ....[71]....
        /*0658*/ 	.word	0x0000d780


	//   ....[72]....
        /*065c*/ 	.word	0x0000d790


	//   ....[73]....
        /*0660*/ 	.word	0x0000d7a0


	//   ....[74]....
        /*0664*/ 	.word	0x0000d870


	//   ....[75]....
        /*0668*/ 	.word	0x0000d8b0


	//   ....[76]....
        /*066c*/ 	.word	0x0000d8c0


	//   ....[77]....
        /*0670*/ 	.word	0x0000d8e0


	//   ....[78]....
        /*0674*/ 	.word	0x0000e190


	//   ....[79]....
        /*0678*/ 	.word	0x0000e1a0


	//   ....[80]....
        /*067c*/ 	.word	0x0000e1c0


	//   ....[81]....
        /*0680*/ 	.word	0x0000e240


	//   ....[82]....
        /*0684*/ 	.word	0x0000e250


	//   ....[83]....
        /*0688*/ 	.word	0x0000e2b0


	//   ....[84]....
        /*068c*/ 	.word	0x0000e2e0


	//   ....[85]....
        /*0690*/ 	.word	0x0000e320


	//   ....[86]....
        /*0694*/ 	.word	0x0000e610


	//   ....[87]....
        /*0698*/ 	.word	0x0000e630


	//   ....[88]....
        /*069c*/ 	.word	0x0000e6d0


	//   ....[89]....
        /*06a0*/ 	.word	0x0000e6e0


	//   ....[90]....
        /*06a4*/ 	.word	0x0000e770


	//   ....[91]....
        /*06a8*/ 	.word	0x0000e780


	//   ....[92]....
        /*06ac*/ 	.word	0x0000e790


	//   ....[93]....
        /*06b0*/ 	.word	0x0000e820


	//   ....[94]....
        /*06b4*/ 	.word	0x0000ee50


	//   ....[95]....
        /*06b8*/ 	.word	0x0000ee60


	//   ....[96]....
        /*06bc*/ 	.word	0x0000eef0


	//   ....[97]....
        /*06c0*/ 	.word	0x0000ef90


	//   ....[98]....
        /*06c4*/ 	.word	0x0000efb0


	//   ....[99]....
        /*06c8*/ 	.word	0x0000f030


	//   ....[100]....
        /*06cc*/ 	.word	0x0000f050


	//   ....[101]....
        /*06d0*/ 	.word	0x0000f060


	//   ....[102]....
        /*06d4*/ 	.word	0x0000f440


	//   ....[103]....
        /*06d8*/ 	.word	0x0000f470


	//   ....[104]....
        /*06dc*/ 	.word	0x0000f4b0


	//   ....[105]....
        /*06e0*/ 	.word	0x0000f4e0


	//   ....[106]....
        /*06e4*/ 	.word	0x0000f510


	//   ....[107]....
        /*06e8*/ 	.word	0x0000f540


	//   ....[108]....
        /*06ec*/ 	.word	0x0000f570


	//   ....[109]....
        /*06f0*/ 	.word	0x0000f5a0


	//   ....[110]....
        /*06f4*/ 	.word	0x0000f720


	//   ....[111]....
        /*06f8*/ 	.word	0x0000f750


	//   ....[112]....
        /*06fc*/ 	.word	0x0000f780


	//   ....[113]....
        /*0700*/ 	.word	0x0000f7b0


	//   ....[114]....
        /*0704*/ 	.word	0x0000f7e0


	//   ....[115]....
        /*0708*/ 	.word	0x0000f810


	//   ....[116]....
        /*070c*/ 	.word	0x0000f8d0


	//   ....[117]....
        /*0710*/ 	.word	0x0000f8f0


	//   ....[118]....
        /*0714*/ 	.word	0x0000f960


	//   ....[119]....
        /*0718*/ 	.word	0x00010000


	//   ....[120]....
        /*071c*/ 	.word	0x000105a0


	//   ....[121]....
        /*0720*/ 	.word	0x00010690


	//   ....[122]....
        /*0724*/ 	.word	0x00010730


	//   ....[123]....
        /*0728*/ 	.word	0x00010790


	//   ....[124]....
        /*072c*/ 	.word	0x000108a0


	//   ....[125]....
        /*0730*/ 	.word	0x00010910


	//   ....[126]....
        /*0734*/ 	.word	0x00010a20


	//   ....[127]....
        /*0738*/ 	.word	0x00010a90


	//   ....[128]....
        /*073c*/ 	.word	0x00010b30


	//   ....[129]....
        /*0740*/ 	.word	0x00010c70


	//   ....[130]....
        /*0744*/ 	.word	0x00010cc0


	//   ....[131]....
        /*0748*/ 	.word	0x00010d30


	//   ....[132]....
        /*074c*/ 	.word	0x00010e30


	//   ....[133]....
        /*0750*/ 	.word	0x00010ea0


	//   ....[134]....
        /*0754*/ 	.word	0x00010fa0


	//   ....[135]....
        /*0758*/ 	.word	0x00011020


	//   ....[136]....
        /*075c*/ 	.word	0x000110a0


	//   ....[137]....
        /*0760*/ 	.word	0x000111a0


	//   ....[138]....
        /*0764*/ 	.word	0x000112a0


	//   ....[139]....
        /*0768*/ 	.word	0x00011300


	//   ....[140]....
        /*076c*/ 	.word	0x000113e0


	//   ....[141]....
        /*0770*/ 	.word	0x00011520


	//   ....[142]....
        /*0774*/ 	.word	0x00011600


	//   ....[143]....
        /*0778*/ 	.word	0x00011680


	//   ....[144]....
        /*077c*/ 	.word	0x00011760


	//   ....[145]....
        /*0780*/ 	.word	0x000117c0


	//   ....[146]....
        /*0784*/ 	.word	0x00011890


	//   ....[147]....
        /*0788*/ 	.word	0x000118f0


	//   ....[148]....
        /*078c*/ 	.word	0x000119d0


	//   ....[149]....
        /*0790*/ 	.word	0x00011ac0


	//   ....[150]....
        /*0794*/ 	.word	0x00011b60


	//   ....[151]....
        /*0798*/ 	.word	0x00011bc0


	//   ....[152]....
        /*079c*/ 	.word	0x00011cc0


	//   ....[153]....
        /*07a0*/ 	.word	0x00011d20


	//   ....[154]....
        /*07a4*/ 	.word	0x00011e20


	//   ....[155]....
        /*07a8*/ 	.word	0x00011e80


	//   ....[156]....
        /*07ac*/ 	.word	0x00011f50


	//   ....[157]....
        /*07b0*/ 	.word	0x000120a0


	//   ....[158]....
        /*07b4*/ 	.word	0x00012150


	//   ....[159]....
        /*07b8*/ 	.word	0x00012260


	//   ....[160]....
        /*07bc*/ 	.word	0x00012340


	//   ....[161]....
        /*07c0*/ 	.word	0x000123a0


	//   ....[162]....
        /*07c4*/ 	.word	0x00012490


	//   ....[163]....
        /*07c8*/ 	.word	0x000124f0


	//   ....[164]....
        /*07cc*/ 	.word	0x000125d0


	//   ....[165]....
        /*07d0*/ 	.word	0x00012660


	//   ....[166]....
        /*07d4*/ 	.word	0x00012700


	//   ....[167]....
        /*07d8*/ 	.word	0x00012820


	//   ....[168]....
        /*07dc*/ 	.word	0x00012890


	//   ....[169]....
        /*07e0*/ 	.word	0x00012900


	//   ....[170]....
        /*07e4*/ 	.word	0x00012970


	//   ....[171]....
        /*07e8*/ 	.word	0x000129e0


	//   ....[172]....
        /*07ec*/ 	.word	0x00012a60


	//   ....[173]....
        /*07f0*/ 	.word	0x00012af0


	//   ....[174]....
        /*07f4*/ 	.word	0x00012b80


	//   ....[175]....
        /*07f8*/ 	.word	0x00012bf0


	//   ....[176]....
        /*07fc*/ 	.word	0x00012c60


	//   ....[177]....
        /*0800*/ 	.word	0x00012cd0


	//   ....[178]....
        /*0804*/ 	.word	0x00012d50


	//   ....[179]....
        /*0808*/ 	.word	0x00012dc0


	//   ....[180]....
        /*080c*/ 	.word	0x00012e60


	//   ....[181]....
        /*0810*/ 	.word	0x00012ef0


	//   ....[182]....
        /*0814*/ 	.word	0x00013020


	//----- nvinfo : EIATTR_REG_RECONFIG
	.align		4
.L_291:
        /*0818*/ 	.byte	0x01, 0x54
	.zero		2


	//----- nvinfo : EIATTR_SYSCALL_OFFSETS
	.align		4
        /*081c*/ 	.byte	0x04, 0x46
        /*081e*/ 	.short	(.L_293 - .L_292)


	//   ....[0]....
.L_292:
        /*0820*/ 	.word	0x000016e0


	//   ....[1]....
        /*0824*/ 	.word	0x0000bf40


	//   ....[2]....
        /*0828*/ 	.word	0x0000c090


	//   ....[3]....
        /*082c*/ 	.word	0x0000c180


	//   ....[4]....
        /*0830*/ 	.word	0x0000d030


	//----- nvinfo : EIATTR_MBARRIER_INSTR_OFFSETS
	.align		4
.L_293:
        /*0834*/ 	.byte	0x04, 0x39
        /*0836*/ 	.short	(.L_295 - .L_294)


	//   ....[0]....
.L_294:
        /*0838*/ 	.word	0x00000180
        /*083c*/ 	.word	0x000000ff
        /*0840*/ 	.word	0x0002d800
        /*0844*/ 	.short	0x0100
        /*0846*/ 	.byte	0x08
	.zero		1


	//   ....[1]....
        /*0848*/ 	.word	0x00000190
        /*084c*/ 	.word	0x000000ff
        /*0850*/ 	.word	0x0002d820
        /*0854*/ 	.short	0x0100
        /*0856*/ 	.byte	0x08
	.zero		1


	//   ....[2]....
        /*0858*/ 	.word	0x00000280
        /*085c*/ 	.word	0x000000ff
        /*0860*/ 	.word	0x0002d830
        /*0864*/ 	.short	0x0100
        /*0866*/ 	.byte	0x08
	.zero		1


	//   ....[3]....
        /*0868*/ 	.word	0x00000290
        /*086c*/ 	.word	0x000000ff
        /*0870*/ 	.word	0x0002d840
        /*0874*/ 	.short	0x0100
        /*0876*/ 	.byte	0x08
	.zero		1


	//   ....[4]....
        /*0878*/ 	.word	0x000002a0
        /*087c*/ 	.word	0x000000ff
        /*0880*/ 	.word	0x0002d838
        /*0884*/ 	.short	0x0100
        /*0886*/ 	.byte	0x08
	.zero		1


	//   ....[5]....
        /*0888*/ 	.word	0x000002b0
        /*088c*/ 	.word	0x000000ff
        /*0890*/ 	.word	0x0002d848
        /*0894*/ 	.short	0x0100
        /*0896*/ 	.byte	0x08
	.zero		1


	//   ....[6]....
        /*0898*/ 	.word	0x000003e0
        /*089c*/ 	.word	0x000000ff
        /*08a0*/ 	.word	0x0002d850
        /*08a4*/ 	.short	0x0100
        /*08a6*/ 	.byte	0x08
	.zero		1


	//   ....[7]....
        /*08a8*/ 	.word	0x000003f0
        /*08ac*/ 	.word	0x000000ff
        /*08b0*/ 	.word	0x0002d860
        /*08b4*/ 	.short	0x0100
        /*08b6*/ 	.byte	0x08
	.zero		1


	//   ....[8]....
        /*08b8*/ 	.word	0x00000400
        /*08bc*/ 	.word	0x000000ff
        /*08c0*/ 	.word	0x0002d858
        /*08c4*/ 	.short	0x0100
        /*08c6*/ 	.byte	0x08
	.zero		1


	//   ....[9]....
        /*08c8*/ 	.word	0x00000410
        /*08cc*/ 	.word	0x000000ff
        /*08d0*/ 	.word	0x0002d868
        /*08d4*/ 	.short	0x0100
        /*08d6*/ 	.byte	0x08
	.zero		1


	//   ....[10]....
        /*08d8*/ 	.word	0x00000500
        /*08dc*/ 	.word	0x000000ff
        /*08e0*/ 	.word	0x0002d870
        /*08e4*/ 	.short	0x0100
        /*08e6*/ 	.byte	0x06
	.zero		1


	//   ....[11]....
        /*08e8*/ 	.word	0x00000510
        /*08ec*/ 	.word	0x000000ff
        /*08f0*/ 	.word	0x0002d880
        /*08f4*/ 	.short	0x0100
        /*08f6*/ 	.byte	0x06
	.zero		1


	//   ....[12]....
        /*08f8*/ 	.word	0x00000520
        /*08fc*/ 	.word	0x000000ff
        /*0900*/ 	.word	0x0002d878
        /*0904*/ 	.short	0x0100
        /*0906*/ 	.byte	0x06
	.zero		1


	//   ....[13]....
        /*0908*/ 	.word	0x00000530
        /*090c*/ 	.word	0x000000ff
        /*0910*/ 	.word	0x0002d888
        /*0914*/ 	.short	0x0100
        /*0916*/ 	.byte	0x06
	.zero		1


	//   ....[14]....
        /*0918*/ 	.word	0x00000660
        /*091c*/ 	.word	0x000000ff
        /*0920*/ 	.word	0x0002d890
        /*0924*/ 	.short	0x0100
        /*0926*/ 	.byte	0x08
	.zero		1


	//   ....[15]....
        /*0928*/ 	.word	0x00000670
        /*092c*/ 	.word	0x000000ff
        /*0930*/ 	.word	0x0002d8a0
        /*0934*/ 	.short	0x0100
        /*0936*/ 	.byte	0x08
	.zero		1


	//   ....[16]....
        /*0938*/ 	.word	0x00000680
        /*093c*/ 	.word	0x000000ff
        /*0940*/ 	.word	0x0002d898
        /*0944*/ 	.short	0x0100
        /*0946*/ 	.byte	0x08
	.zero		1


	//   ....[17]....
        /*0948*/ 	.word	0x00000690
        /*094c*/ 	.word	0x000000ff
        /*0950*/ 	.word	0x0002d8a8
        /*0954*/ 	.short	0x0100
        /*0956*/ 	.byte	0x08
	.zero		1


	//   ....[18]....
        /*0958*/ 	.word	0x000007c0
        /*095c*/ 	.word	0x000000ff
        /*0960*/ 	.word	0x0002d8b0
        /*0964*/ 	.short	0x0100
        /*0966*/ 	.byte	0x08
	.zero		1


	//   ....[19]....
        /*0968*/ 	.word	0x000007d0
        /*096c*/ 	.word	0x000000ff
        /*0970*/ 	.word	0x0002d8c0
        /*0974*/ 	.short	0x0100
        /*0976*/ 	.byte	0x08
	.zero		1


	//   ....[20]....
        /*0978*/ 	.word	0x000007e0
        /*097c*/ 	.word	0x000000ff
        /*0980*/ 	.word	0x0002d8b8
        /*0984*/ 	.short	0x0100
        /*0986*/ 	.byte	0x08
	.zero		1


	//   ....[21]....
        /*0988*/ 	.word	0x000007f0
        /*098c*/ 	.word	0x000000ff
        /*0990*/ 	.word	0x0002d8c8
        /*0994*/ 	.short	0x0100
        /*0996*/ 	.byte	0x08
	.zero		1


	//   ....[22]....
        /*0998*/ 	.word	0x00001740
        /*099c*/ 	.word	0x000000ff
        /*09a0*/ 	.word	0x0002d800
        /*09a4*/ 	.short	0x010a
        /*09a6*/ 	.byte	0x28
	.zero		1


	//   ....[23]....
        /*09a8*/ 	.word	0x000017b0
        /*09ac*/ 	.word	0x00000003
        /*09b0*/ 	.word	0x0002d830
        /*09b4*/ 	.short	0x010a
        /*09b6*/ 	.byte	0x3f
	.zero		1


	//   ....[24]....
        /*09b8*/ 	.word	0x000017f0
        /*09bc*/ 	.word	0x00000003
        /*09c0*/ 	.word	0x0002d830
        /*09c4*/ 	.short	0x010a
        /*09c6*/ 	.byte	0x3f
	.zero		1


	//   ....[25]....
        /*09c8*/ 	.word	0x00002410
        /*09cc*/ 	.word	0x000000ff
        /*09d0*/ 	.word	0x00000000
        /*09d4*/ 	.short	0x0101
        /*09d6*/ 	.byte	0x06
	.zero		1


	//   ....[26]....
        /*09d8*/ 	.word	0x00003b40
        /*09dc*/ 	.word	0x000000ff
        /*09e0*/ 	.word	0x0002d830
        /*09e4*/ 	.short	0x010a
        /*09e6*/ 	.byte	0x07
	.zero		1


	//   ....[27]....
        /*09e8*/ 	.word	0x00003b80
        /*09ec*/ 	.word	0x000000ff
        /*09f0*/ 	.word	0x0002d830
        /*09f4*/ 	.short	0x010a
        /*09f6*/ 	.byte	0x07
	.zero		1


	//   ....[28]....
        /*09f8*/ 	.word	0x00003e60
        /*09fc*/ 	.word	0x000000ff
        /*0a00*/ 	.word	0x0002d850
        /*0a04*/ 	.short	0x010a
        /*0a06*/ 	.byte	0x07
	.zero		1


	//   ....[29]....
        /*0a08*/ 	.word	0x00003ea0
        /*0a0c*/ 	.word	0x000000ff
        /*0a10*/ 	.word	0x0002d850
        /*0a14*/ 	.short	0x010a
        /*0a16*/ 	.byte	0x07
	.zero		1


	//   ....[30]....
        /*0a18*/ 	.word	0x00004390
        /*0a1c*/ 	.word	0x000000ff
        /*0a20*/ 	.word	0x00000000
        /*0a24*/ 	.short	0x0101
        /*0a26*/ 	.byte	0x07
	.zero		1


	//   ....[31]....
        /*0a28*/ 	.word	0x00005ef0
        /*0a2c*/ 	.word	0x000000ff
        /*0a30*/ 	.word	0x00000000
        /*0a34*/ 	.short	0x0101
        /*0a36*/ 	.byte	0x06
	.zero		1


	//   ....[32]....
        /*0a38*/ 	.word	0x00006590
        /*0a3c*/ 	.word	0x000000ff
        /*0a40*/ 	.word	0x0002d830
        /*0a44*/ 	.short	0x010a
        /*0a46*/ 	.byte	0x07
	.zero		1


	//   ....[33]....
        /*0a48*/ 	.word	0x000065d0
        /*0a4c*/ 	.word	0x000000ff
        /*0a50*/ 	.word	0x0002d830
        /*0a54*/ 	.short	0x010a
        /*0a56*/ 	.byte	0x07
	.zero		1


	//   ....[34]....
        /*0a58*/ 	.word	0x000068b0
        /*0a5c*/ 	.word	0x000000ff
        /*0a60*/ 	.word	0x0002d850
        /*0a64*/ 	.short	0x010a
        /*0a66*/ 	.byte	0x07
	.zero		1


	//   ....[35]....
        /*0a68*/ 	.word	0x000068f0
        /*0a6c*/ 	.word	0x000000ff
        /*0a70*/ 	.word	0x0002d850
        /*0a74*/ 	.short	0x010a
        /*0a76*/ 	.byte	0x07
	.zero		1


	//   ....[36]....
        /*0a78*/ 	.word	0x00006e20
        /*0a7c*/ 	.word	0x000000ff
        /*0a80*/ 	.word	0x00000000
        /*0a84*/ 	.short	0x0101
        /*0a86*/ 	.byte	0x07
	.zero		1


	//   ....[37]....
        /*0a88*/ 	.word	0x00008000
        /*0a8c*/ 	.word	0x000000ff
        /*0a90*/ 	.word	0x00000000
        /*0a94*/ 	.short	0x0101
        /*0a96*/ 	.byte	0x06
	.zero		1


	//   ....[38]....
        /*0a98*/ 	.word	0x000085d0
        /*0a9c*/ 	.word	0x000000ff
        /*0aa0*/ 	.word	0x0002d850
        /*0aa4*/ 	.short	0x010a
        /*0aa6*/ 	.byte	0x04
	.zero		1


	//   ....[39]....
        /*0aa8*/ 	.word	0x00008610
        /*0aac*/ 	.word	0x000000ff
        /*0ab0*/ 	.word	0x0002d850
        /*0ab4*/ 	.short	0x010a
        /*0ab6*/ 	.byte	0x04
	.zero		1


	//   ....[40]....
        /*0ab8*/ 	.word	0x00008c80
        /*0abc*/ 	.word	0x000000ff
        /*0ac0*/ 	.word	0x00000000
        /*0ac4*/ 	.short	0x0101
        /*0ac6*/ 	.byte	0x04
	.zero		1


	//   ....[41]....
        /*0ac8*/ 	.word	0x00009e40
        /*0acc*/ 	.word	0x000000ff
        /*0ad0*/ 	.word	0x00000000
        /*0ad4*/ 	.short	0x0101
        /*0ad6*/ 	.byte	0x04
	.zero		1


	//   ....[42]....
        /*0ad8*/ 	.word	0x0000c780
        /*0adc*/ 	.word	0x00000002
        /*0ae0*/ 	.word	0x0002d840
        /*0ae4*/ 	.short	0x010a
        /*0ae6*/ 	.byte	0x3f
	.zero		1


	//   ....[43]....
        /*0ae8*/ 	.word	0x0000cd30
        /*0aec*/ 	.word	0x00000002
        /*0af0*/ 	.word	0x0002d830
        /*0af4*/ 	.short	0x0107
        /*0af6*/ 	.byte	0x3f
	.zero		1


	//   ....[44]....
        /*0af8*/ 	.word	0x0000ce10
        /*0afc*/ 	.word	0x00000002
        /*0b00*/ 	.word	0x0002d830
        /*0b04*/ 	.short	0x0101
        /*0b06*/ 	.byte	0x3f
	.zero		1


	//   ....[45]....
        /*0b08*/ 	.word	0x0000da20
        /*0b0c*/ 	.word	0x00000017
        /*0b10*/ 	.word	0x0002d800
        /*0b14*/ 	.short	0x0107
        /*0b16*/ 	.byte	0x3f
	.zero		1


	//   ....[46]....
        /*0b18*/ 	.word	0x0000db10
        /*0b1c*/ 	.word	0x00000017
        /*0b20*/ 	.word	0x0002d800
        /*0b24*/ 	.short	0x0101
        /*0b26*/ 	.byte	0x3f
	.zero		1


	//   ....[47]....
        /*0b28*/ 	.word	0x0000db30
        /*0b2c*/ 	.word	0x00000017
        /*0b30*/ 	.word	0x0002d820
        /*0b34*/ 	.short	0x010a
        /*0b36*/ 	.byte	0x3f
	.zero		1


	//   ....[48]....
        /*0b38*/ 	.word	0x0000df40
        /*0b3c*/ 	.word	0x00000005
        /*0b40*/ 	.word	0x0002d840
        /*0b44*/ 	.short	0x010a
        /*0b46*/ 	.byte	0x3f
	.zero		1


	//   ....[49]....
        /*0b48*/ 	.word	0x0000e3d0
        /*0b4c*/ 	.word	0x00000005
        /*0b50*/ 	.word	0x0002d830
        /*0b54*/ 	.short	0x0107
        /*0b56*/ 	.byte	0x3f
	.zero		1


	//   ....[50]....
        /*0b58*/ 	.word	0x0000e490
        /*0b5c*/ 	.word	0x00000005
        /*0b60*/ 	.word	0x0002d830
        /*0b64*/ 	.short	0x0101
        /*0b66*/ 	.byte	0x3f
	.zero		1


	//   ....[51]....
        /*0b68*/ 	.word	0x0000e4f0
        /*0b6c*/ 	.word	0x00000005
        /*0b70*/ 	.word	0x0002d860
        /*0b74*/ 	.short	0x010a
        /*0b76*/ 	.byte	0x3f
	.zero		1


	//   ....[52]....
        /*0b78*/ 	.word	0x0000ea10
        /*0b7c*/ 	.word	0x00000005
        /*0b80*/ 	.word	0x0002d850
        /*0b84*/ 	.short	0x0107
        /*0b86*/ 	.byte	0x3f
	.zero		1


	//   ....[53]....
        /*0b88*/ 	.word	0x0000eb10
        /*0b8c*/ 	.word	0x00000005
        /*0b90*/ 	.word	0x0002d850
        /*0b94*/ 	.short	0x0101
        /*0b96*/ 	.byte	0x3f
	.zero		1


	//   ....[54]....
        /*0b98*/ 	.word	0x0000ed10
        /*0b9c*/ 	.word	0x00000000
        /*0ba0*/ 	.word	0x0002d860
        /*0ba4*/ 	.short	0x010a
        /*0ba6*/ 	.byte	0x3f
	.zero		1


	//   ....[55]....
        /*0ba8*/ 	.word	0x0000f190
        /*0bac*/ 	.word	0x00000000
        /*0bb0*/ 	.word	0x0002d850
        /*0bb4*/ 	.short	0x0107
        /*0bb6*/ 	.byte	0x3f
	.zero		1


	//   ....[56]....
        /*0bb8*/ 	.word	0x0000f260
        /*0bbc*/ 	.word	0x00000000
        /*0bc0*/ 	.word	0x0002d850
        /*0bc4*/ 	.short	0x0101
        /*0bc6*/ 	.byte	0x3f
	.zero		1


	//   ....[57]....
        /*0bc8*/ 	.word	0x0000ff80
        /*0bcc*/ 	.word	0x00000005
        /*0bd0*/ 	.word	0x0002d820
        /*0bd4*/ 	.short	0x010a
        /*0bd6*/ 	.byte	0x3f
	.zero		1


	//   ....[58]....
        /*0bd8*/ 	.word	0x00010100
        /*0bdc*/ 	.word	0x00000003
        /*0be0*/ 	.word	0x0002d840
        /*0be4*/ 	.short	0x010a
        /*0be6*/ 	.byte	0x3f
	.zero		1


	//   ....[59]....
        /*0be8*/ 	.word	0x000101a0
        /*0bec*/ 	.word	0x00000005
        /*0bf0*/ 	.word	0x0002d840
        /*0bf4*/ 	.short	0x010a
        /*0bf6*/ 	.byte	0x3f
	.zero		1


	//   ....[60]....
        /*0bf8*/ 	.word	0x000101e0
        /*0bfc*/ 	.word	0x00000003
        /*0c00*/ 	.word	0x0002d860
        /*0c04*/ 	.short	0x010a
        /*0c06*/ 	.byte	0x3f
	.zero		1


	//   ....[61]....
        /*0c08*/ 	.word	0x00010220
        /*0c0c*/ 	.word	0x00000005
        /*0c10*/ 	.word	0x0002d860
        /*0c14*/ 	.short	0x010a
        /*0c16*/ 	.byte	0x3f
	.zero		1


	//   ....[62]....
        /*0c18*/ 	.word	0x00010290
        /*0c1c*/ 	.word	0x00000003
        /*0c20*/ 	.word	0x0002d800
        /*0c24*/ 	.short	0x010a
        /*0c26*/ 	.byte	0x3f
	.zero		1


	//   ....[63]....
        /*0c28*/ 	.word	0x000102e0
        /*0c2c*/ 	.word	0x00000003
        /*0c30*/ 	.word	0x0002d830
        /*0c34*/ 	.short	0x010a
        /*0c36*/ 	.byte	0x3f
	.zero		1


	//   ....[64]....
        /*0c38*/ 	.word	0x00010340
        /*0c3c*/ 	.word	0x00000005
        /*0c40*/ 	.word	0x0002d830
        /*0c44*/ 	.short	0x010a
        /*0c46*/ 	.byte	0x3f
	.zero		1


	//   ....[65]....
        /*0c48*/ 	.word	0x000103a0
        /*0c4c*/ 	.word	0x00000005
        /*0c50*/ 	.word	0x0002d850
        /*0c54*/ 	.short	0x010a
        /*0c56*/ 	.byte	0x3f
	.zero		1


	//   ....[66]....
        /*0c58*/ 	.word	0x00010400
        /*0c5c*/ 	.word	0x00000005
        /*0c60*/ 	.word	0x0002d830
        /*0c64*/ 	.short	0x010a
        /*0c66*/ 	.byte	0x3f
	.zero		1


	//   ....[67]....
        /*0c68*/ 	.word	0x00010460
        /*0c6c*/ 	.word	0x00000005
        /*0c70*/ 	.word	0x0002d850
        /*0c74*/ 	.short	0x010a
        /*0c76*/ 	.byte	0x3f
	.zero		1


	//   ....[68]....
        /*0c78*/ 	.word	0x000104c0
        /*0c7c*/ 	.word	0x00000008
        /*0c80*/ 	.word	0x0002d850
        /*0c84*/ 	.short	0x010a
        /*0c86*/ 	.byte	0x3f
	.zero		1


	//   ....[69]....
        /*0c88*/ 	.word	0x000105e0
        /*0c8c*/ 	.word	0x00000002
        /*0c90*/ 	.word	0x0002d840
        /*0c94*/ 	.short	0x010a
        /*0c96*/ 	.byte	0x3f
	.zero		1


	//   ....[70]....
        /*0c98*/ 	.word	0x00011420
        /*0c9c*/ 	.word	0x00000017
        /*0ca0*/ 	.word	0x0002d820
        /*0ca4*/ 	.short	0x010a
        /*0ca6*/ 	.byte	0x3f
	.zero		1


	//   ....[71]....
        /*0ca8*/ 	.word	0x00011470
        /*0cac*/ 	.word	0x00000005
        /*0cb0*/ 	.word	0x0002d840
        /*0cb4*/ 	.short	0x010a
        /*0cb6*/ 	.byte	0x3f
	.zero		1


	//   ....[72]....
        /*0cb8*/ 	.word	0x00011a10
        /*0cbc*/ 	.word	0x00000005
        /*0cc0*/ 	.word	0x0002d860
        /*0cc4*/ 	.short	0x010a
        /*0cc6*/ 	.byte	0x3f
	.zero		1


	//   ....[73]....
        /*0cc8*/ 	.word	0x00011ff0
        /*0ccc*/ 	.word	0x00000000
        /*0cd0*/ 	.word	0x0002d860
        /*0cd4*/ 	.short	0x010a
        /*0cd6*/ 	.byte	0x3f
	.zero		1


	//   ....[74]....
        /*0cd8*/ 	.word	0x00012f40
        /*0cdc*/ 	.word	0x00000005
        /*0ce0*/ 	.word	0x0002d820
        /*0ce4*/ 	.short	0x010a
        /*0ce6*/ 	.byte	0x3f
	.zero		1


	//   ....[75]....
        /*0ce8*/ 	.word	0x000130e0
        /*0cec*/ 	.word	0x00000003
        /*0cf0*/ 	.word	0x0002d840
        /*0cf4*/ 	.short	0x010a
        /*0cf6*/ 	.byte	0x3f
	.zero		1


	//   ....[76]....
        /*0cf8*/ 	.word	0x00013130
        /*0cfc*/ 	.word	0x00000005
        /*0d00*/ 	.word	0x0002d840
        /*0d04*/ 	.short	0x010a
        /*0d06*/ 	.byte	0x3f
	.zero		1


	//   ....[77]....
        /*0d08*/ 	.word	0x00013180
        /*0d0c*/ 	.word	0x00000003
        /*0d10*/ 	.word	0x0002d860
        /*0d14*/ 	.short	0x010a
        /*0d16*/ 	.byte	0x3f
	.zero		1


	//----- nvinfo : EIATTR_NUM_MBARRIERS
	.align		4
.L_295:
        /*0d18*/ 	.byte	0x03, 0x38
        /*0d1a*/ 	.short	0x0016


	//----- nvinfo : EIATTR_EXIT_INSTR_OFFSETS
	.align		4
        /*0d1c*/ 	.byte	0x04, 0x1c
        /*0d1e*/ 	.short	(.L_297 - .L_296)


	//   ....[0]....
.L_296:
        /*0d20*/ 	.word	0x000009a0


	//   ....[1]....
        /*0d24*/ 	.word	0x0000a9b0


	//   ....[2]....
        /*0d28*/ 	.word	0x00010270


	//----- nvinfo : EIATTR_MAX_THREADS
	.align		4
.L_297:
        /*0d2c*/ 	.byte	0x04, 0x05
        /*0d2e*/ 	.short	(.L_299 - .L_298)
.L_298:
        /*0d30*/ 	.word	0x00000200
        /*0d34*/ 	.word	0x00000001
        /*0d38*/ 	.word	0x00000001


	//----- nvinfo : EIATTR_CRS_STACK_SIZE
	.align		4
.L_299:
        /*0d3c*/ 	.byte	0x04, 0x1e
        /*0d3e*/ 	.short	(.L_301 - .L_300)
.L_300:
        /*0d40*/ 	.word	0x00000000


	//----- nvinfo : EIATTR_CBANK_PARAM_SIZE
	.align		4
.L_301:
        /*0d44*/ 	.byte	0x03, 0x19
        /*0d46*/ 	.short	0x0af0


	//----- nvinfo : EIATTR_PARAM_CBANK
	.align		4
        /*0d48*/ 	.byte	0x04, 0x0a
        /*0d4a*/ 	.short	(.L_303 - .L_302)
	.align		4
.L_302:
        /*0d4c*/ 	.word	index@(.nv.constant0._ZN7cutlass13device_kernelIN5flash11enable_sm90INS1_16FlashAttnFwdSm90INS1_25CollectiveMainloopFwdSm90ILi2EN4cute5tupleIJNS5_1CILi1EEES8_S8_EEENS6_IJNS7_ILi192EEENS7_ILi128EEENS7_ILi96EEEEEELi96ENS_10bfloat16_tEfNS_4arch4Sm90ELb1ELb0ELb0ELb1ELb1ELb0ELb0ELb0ELb1ELb1ELb0ELb0EEENS1_21CollectiveEpilogueFwdINS6_IJSA_SC_SB_EEES9_SE_SG_Li384ELb1ELb1ELb0ELb0EEENS1_36VarlenDynamicPersistentTileSchedulerILi192ELi128ELi384ELi128ELb0ELb1ELb1ELb1ELb1ELb1EEEEEEEEEvNT_6ParamsE)
        /*0d50*/ 	.short	0x0210
        /*0d52*/ 	.short	0x0af0


	//----- nvinfo : EIATTR_SW_WAR
	.align		4
.L_303:
        /*0d54*/ 	.byte	0x04, 0x36
        /*0d56*/ 	.short	(.L_305 - .L_304)
.L_304:
        /*0d58*/ 	.word	0x00000008
.L_305:


//--------------------- .nv.info._ZN7cutlass13device_kernelIN5flash11enable_sm90INS1_16FlashAttnFwdSm90INS1_25CollectiveMainloopFwdSm90ILi2EN4cute5tupleIJNS5_1CILi1EEES8_S8_EEENS6_IJNS7_ILi192EEENS7_ILi128EEENS7_ILi96EEEEEELi96ENS_10bfloat16_tEfNS_4arch4Sm90ELb1ELb0ELb0ELb1ELb1ELb1ELb0ELb0ELb1ELb1ELb0ELb0EEENS1_21CollectiveEpilogueFwdINS6_IJSA_SC_SB_EEES9_SE_SG_Li384ELb1ELb1ELb0ELb0EEENS1_36VarlenDynamicPersistentTileSchedulerILi192ELi128ELi384ELi128ELb0ELb1ELb1ELb1ELb1ELb1EEEEEEEEEvNT_6ParamsE --------------------------
	.section	.nv.info._ZN7cutlass13device_kernelIN5flash11enable_sm90INS1_16FlashAttnFwdSm90INS1_25CollectiveMainloopFwdSm90ILi2EN4cute5tupleIJNS5_1CILi1EEES8_S8_EEENS6_IJNS7_ILi192EEENS7_ILi128EEENS7_ILi96EEEEEELi96ENS_10bfloat16_tEfNS_4arch4Sm90ELb1ELb0ELb0ELb1ELb1ELb1ELb0ELb0ELb1ELb1ELb0ELb0EEENS1_21CollectiveEpilogueFwdINS6_IJSA_SC_SB_EEES9_SE_SG_Li384ELb1ELb1ELb0ELb0EEENS1_36VarlenDynamicPersistentTileSchedulerILi192ELi128ELi384ELi128ELb0ELb1ELb1ELb1ELb1ELb1EEEEEEEEEvNT_6ParamsE,"",@"SHT_CUDA_INFO"
	.sectionflags	@""
	.align	4


	//----- nvinfo : EIATTR_CUDA_API_VERSION
	.align		4
        /*0000*/ 	.byte	0x04, 0x37
        /*0002*/ 	.short	(.L_307 - .L_306)
.L_306:
        /*0004*/ 	.word	0x00000082


	//----- nvinfo : EIATTR_KPARAM_INFO
	.align		4
.L_307:
        /*0008*/ 	.byte	0x04, 0x17
        /*000a*/ 	.short	(.L_309 - .L_308)
.L_308:
        /*000c*/ 	.word	0x00000000
        /*0010*/ 	.short	0x0000
        /*0012*/ 	.short	0x0070
        /*0014*/ 	.byte	0x00, 0xf0, 0x01, 0x2a


	//----- nvinfo : EIATTR_SPARSE_MMA_MASK
	.align		4
.L_309:
        /*0018*/ 	.byte	0x03, 0x50
        /*001a*/ 	.short	0x0000


	//----- nvinfo : EIATTR_MAXREG_COUNT
	.align		4
        /*001c*/ 	.byte	0x03, 0x1b
        /*001e*/ 	.short	0x0080


	//----- nvinfo : EIATTR_NUM_BARRIERS
	.align		4
        /*0020*/ 	.byte	0x02, 0x4c
        /*0022*/ 	.byte	0x10
	.zero		1


	//----- nvinfo : EIATTR_EXTERNS
	.align		4
        /*0024*/ 	.byte	0x04, 0x0f
        /*0026*/ 	.short	(.L_311 - .L_310)


	//   ....[0]....
	.align		4
.L_310:
        /*0028*/ 	.word	index@(__assertfail)


	//----- nvinfo : EIATTR_ANNOTATIONS
	.align		4
.L_311:
        /*002c*/ 	.byte	0x04, 0x55
        /*002e*/ 	.short	(.L_313 - .L_312)


	//   ....[0]....
.L_312:
        /* <DEDUP_REMOVED lines=102> */


	//----- nvinfo : EIATTR_MERCURY_ISA_VERSION
	.align		4
.L_313:
        /*0680*/ 	.byte	0x03, 0x5f
        /*0682*/ 	.short	0x0101


	//----- nvinfo : EIATTR_UNUSED_LOAD_BYTE_OFFSET
	.align		4
        /*0684*/ 	.byte	0x04, 0x44
        /*0686*/ 	.short	(.L_315 - .L_314)


	//   ....[0]....
.L_314:
        /*0688*/ 	.word	0x00000a90
        /*068c*/ 	.word	0x0000fff0


	//   ....[1]....
        /*0690*/ 	.word	0x00013f70
        /*0694*/ 	.word	0x0000fff0


	//----- nvinfo : EIATTR_INT_WARP_WIDE_INSTR_OFFSETS
	.align		4
.L_315:
        /*0698*/ 	.byte	0x04, 0x31
        /*069a*/ 	.short	(.L_317 - .L_316)


	//   ....[0]....
.L_316:
        /*069c*/ 	.word	0x00000130


	//   ....[1]....
        /*06a0*/ 	.word	0x00000170


	//   ....[2]....
        /*06a4*/ 	.word	0x000001e0


	//   ....[3]....
        /*06a8*/ 	.word	0x00018740


	//   ....[4]....
        /*06ac*/ 	.word	0x000187d0


	//   ....[5]....
        /*06b0*/ 	.word	0x0001b4e0


	//   ....[6]....
        /*06b4*/ 	.word	0x0001b570


	//----- nvinfo : EIATTR_COOP_GROUP_MASK_REGIDS
	.align		4
.L_317:
        /*06b8*/ 	.byte	0x04, 0x29
        /*06ba*/ 	.short	(.L_319 - .L_318)


	//   ....[0]....
.L_318:
        /*06bc*/ 	.word	0xffffffff


	//   ....[1]....
        /*06c0*/ 	.word	0xffffffff


	//   ....[2]....
        /*06c4*/ 	.word	0xffffffff


	//   ....[3]....
        /*06c8*/ 	.word	0xffffffff


	//   ....[4]....
        /*06cc*/ 	.word	0xffffffff


	//   ....[5]....
        /*06d0*/ 	.word	0xffffffff


	//   ....[6]....
        /*06d4*/ 	.word	0xffffffff


	//   ....[7]....
        /*06d8*/ 	.word	0xffffffff


	//   ....[8]....
        /*06dc*/ 	.word	0xffffffff


	//   ....[9]....
        /*06e0*/ 	.word	0xffffffff


	//   ....[10]....
        /*06e4*/ 	.word	0xffffffff


	//   ....[11]....
        /*06e8*/ 	.word	0xffffffff


	//   ....[12]....
        /*06ec*/ 	.word	0xffffffff


	//   ....[13]....
        /*06f0*/ 	.word	0xffffffff


	//   ....[14]....
        /*06f4*/ 	.word	0xffffffff


	//   ....[15]....
        /*06f8*/ 	.word	0xffffffff


	//   ....[16]....
        /*06fc*/ 	.word	0xffffffff


	//   ....[17]....
        /*0700*/ 	.word	0xffffffff


	//   ....[18]....
        /*0704*/ 	.word	0xffffffff


	//   ....[19]....
        /*0708*/ 	.word	0xffffffff


	//   ....[20]....
        /*070c*/ 	.word	0xffffffff


	//   ....[21]....
        /*0710*/ 	.word	0xffffffff


	//   ....[22]....
        /*0714*/ 	.word	0xffffffff


	//   ....[23]....
        /*0718*/ 	.word	0xffffffff


	//   ....[24]....
        /*071c*/ 	.word	0xffffffff


	//   ....[25]....
        /*0720*/ 	.word	0xffffffff


	//   ....[26]....
        /*0724*/ 	.word	0xffffffff


	//   ....[27]....
        /*0728*/ 	.word	0xffffffff


	//   ....[28]....
        /*072c*/ 	.word	0xffffffff


	//   ....[29]....
        /*0730*/ 	.word	0xffffffff


	//   ....[30]....
        /*0734*/ 	.word	0xffffffff


	//   ....[31]....
        /*0738*/ 	.word	0xffffffff


	//   ....[32]....
        /*073c*/ 	.word	0xffffffff


	//   ....[33]....
        /*0740*/ 	.word	0xffffffff


	//   ....[34]....
        /*0744*/ 	.word	0xffffffff


	//   ....[35]....
        /*0748*/ 	.word	0xffffffff


	//   ....[36]....
        /*074c*/ 	.word	0xffffffff


	//   ....[37]....
        /*0750*/ 	.word	0xffffffff


	//   ....[38]....
        /*0754*/ 	.word	0xffffffff


	//   ....[39]....
        /*0758*/ 	.word	0xffffffff


	//   ....[40]....
        /*075c*/ 	.word	0xffffffff


	//   ....[41]....
        /*0760*/ 	.word	0xffffffff


	//   ....[42]....
        /*0764*/ 	.word	0xffffffff


	//   ....[43]....
        /*0768*/ 	.word	0xffffffff


	//   ....[44]....
        /*076c*/ 	.word	0xffffffff


	//   ....[45]....
        /*0770*/ 	.word	0xffffffff


	//   ....[46]....
        /*0774*/ 	.word	0xffffffff


	//   ....[47]....
        /*0778*/ 	.word	0xffffffff


	//   ....[48]....
        /*077c*/ 	.word	0xffffffff


	//   ....[49]....
        /*0780*/ 	.word	0xffffffff


	//   ....[50]....
        /*0784*/ 	.word	0xffffffff


	//   ....[51]....
        /*0788*/ 	.word	0xffffffff


	//   ....[52]....
        /*078c*/ 	.word	0xffffffff


	//   ....[53]....
        /*0790*/ 	.word	0xffffffff


	//   ....[54]....
        /*0794*/ 	.word	0xffffffff


	//   ....[55]....
        /*0798*/ 	.word	0xffffffff


	//   ....[56]....
        /*079c*/ 	.word	0xffffffff


	//   ....[57]....
        /*07a0*/ 	.word	0xffffffff


	//   ....[58]....
        /*07a4*/ 	.word	0xffffffff


	//   ....[59]....
        /*07a8*/ 	.word	0xffffffff


	//   ....[60]....
        /*07ac*/ 	.word	0xffffffff


	//   ....[61]....
        /*07b0*/ 	.word	0xffffffff


	//   ....[62]....
        /*07b4*/ 	.word	0xffffffff


	//   ....[63]....
        /*07b8*/ 	.word	0xffffffff


	//   ....[64]....
        /*07bc*/ 	.word	0xffffffff


	//   ....[65]....
        /*07c0*/ 	.word	0xffffffff


	//   ....[66]....
        /*07c4*/ 	.word	0xffffffff


	//   ....[67]....
        /*07c8*/ 	.word	0xffffffff


	//   ....[68]....
        /*07cc*/ 	.word	0xffffffff


	//   ....[69]....
        /*07d0*/ 	.word	0xffffffff


	//   ....[70]....
        /*07d4*/ 	.word	0xffffffff


	//   ....[71]....
        /*07d8*/ 	.word	0xffffffff


	//   ....[72]....
        /*07dc*/ 	.word	0xffffffff


	//   ....[73]....
        /*07e0*/ 	.word	0xffffffff


	//   ....[74]....
        /*07e4*/ 	.word	0xffffffff


	//   ....[75]....
        /*07e8*/ 	.word	0xffffffff


	//   ....[76]....
        /*07ec*/ 	.word	0xffffffff


	//   ....[77]....
        /*07f0*/ 	.word	0xffffffff


	//   ....[78]....
        /*07f4*/ 	.word	0xffffffff


	//   ....[79]....
        /*07f8*/ 	.word	0xffffffff


	//   ....[80]....
        /*07fc*/ 	.word	0xffffffff


	//   ....[81]....
        /*0800*/ 	.word	0xffffffff


	//   ....[82]....
        /*0804*/ 	.word	0xffffffff


	//   ....[83]....
        /*0808*/ 	.word	0xffffffff


	//   ....[84]....
        /*080c*/ 	.word	0xffffffff


	//   ....[85]....
        /*0810*/ 	.word	0xffffffff


	//   ....[86]....
        /*0814*/ 	.word	0xffffffff


	//   ....[87]....
        /*0818*/ 	.word	0xffffffff


	//   ....[88]....
        /*081c*/ 	.word	0xffffffff


	//   ....[89]....
        /*0820*/ 	.word	0xffffffff


	//   ....[90]....
        /*0824*/ 	.word	0xffffffff


	//   ....[91]....
        /*0828*/ 	.word	0xffffffff


	//   ....[92]....
        /*082c*/ 	.word	0xffffffff


	//   ....[93]....
        /*0830*/ 	.word	0xffffffff


	//   ....[94]....
        /*0834*/ 	.word	0xffffffff


	//   ....[95]....
        /*0838*/ 	.word	0xffffffff


	//   ....[96]....
        /*083c*/ 	.word	0xffffffff


	//   ....[97]....
        /*0840*/ 	.word	0xffffffff


	//   ....[98]....
        /*0844*/ 	.word	0xffffffff


	//   ....[99]....
        /*0848*/ 	.word	0xffffffff


	//   ....[100]....
        /*084c*/ 	.word	0xffffffff


	//   ....[101]....
        /*0850*/ 	.word	0xffffffff


	//   ....[102]....
        /*0854*/ 	.word	0xffffffff


	//   ....[103]....
        /*0858*/ 	.word	0xffffffff


	//   ....[104]....
        /*085c*/ 	.word	0xffffffff


	//   ....[105]....
        /*0860*/ 	.word	0xffffffff


	//   ....[106]....
        /*0864*/ 	.word	0xffffffff


	//   ....[107]....
        /*0868*/ 	.word	0xffffffff


	//   ....[108]....
        /*086c*/ 	.word	0xffffffff


	//   ....[109]....
        /*0870*/ 	.word	0xffffffff


	//   ....[110]....
        /*0874*/ 	.word	0xffffffff


	//   ....[111]....
        /*0878*/ 	.word	0xffffffff


	//   ....[112]....
        /*087c*/ 	.word	0xffffffff


	//   ....[113]....
        /*0880*/ 	.word	0xffffffff


	//   ....[114]....
        /*0884*/ 	.word	0xffffffff


	//   ....[115]....
        /*0888*/ 	.word	0xffffffff


	//   ....[116]....
        /*088c*/ 	.word	0xffffffff


	//   ....[117]....
        /*0890*/ 	.word	0xffffffff


	//   ....[118]....
        /*0894*/ 	.word	0xffffffff


	//   ....[119]....
        /*0898*/ 	.word	0xffffffff


	//   ....[120]....
        /*089c*/ 	.word	0xffffffff


	//   ....[121]....
        /*08a0*/ 	.word	0xffffffff


	//   ....[122]....
        /*08a4*/ 	.word	0xffffffff


	//   ....[123]....
        /*08a8*/ 	.word	0xffffffff


	//   ....[124]....
        /*08ac*/ 	.word	0xffffffff


	//   ....[125]....
        /*08b0*/ 	.word	0xffffffff


	//   ....[126]....
        /*08b4*/ 	.word	0xffffffff


	//   ....[127]....
        /*08b8*/ 	.word	0xffffffff


	//   ....[128]....
        /*08bc*/ 	.word	0xffffffff


	//   ....[129]....
        /*08c0*/ 	.word	0xffffffff


	//   ....[130]....
        /*08c4*/ 	.word	0xffffffff


	//   ....[131]....
        /*08c8*/ 	.word	0xffffffff


	//   ....[132]....
        /*08cc*/ 	.word	0xffffffff


	//   ....[133]....
        /*08d0*/ 	.word	0xffffffff


	//   ....[134]....
        /*08d4*/ 	.word	0xffffffff


	//   ....[135]....
        /*08d8*/ 	.word	0xffffffff


	//   ....[136]....
        /*08dc*/ 	.word	0xffffffff


	//   ....[137]....
        /*08e0*/ 	.word	0xffffffff


	//   ....[138]....
        /*08e4*/ 	.word	0x0500000f


	//   ....[139]....
        /*08e8*/ 	.word	0x0500000f


	//   ....[140]....
        /*08ec*/ 	.word	0x0500000f


	//   ....[141]....
        /*08f0*/ 	.word	0x0500000f


	//   ....[142]....
        /*08f4*/ 	.word	0x0500000f


	//   ....[143]....
        /*08f8*/ 	.word	0x0500000f


	//   ....[144]....
        /*08fc*/ 	.word	0x0500000f


	//   ....[145]....
        /*0900*/ 	.word	0x0500000f


	//   ....[146]....
        /*0904*/ 	.word	0x0500000f


	//   ....[147]....
        /*0908*/ 	.word	0x0500000f


	//   ....[148]....
        /*090c*/ 	.word	0x0500000f


	//   ....[149]....
        /*0910*/ 	.word	0x0500000f


	//   ....[150]....
        /*0914*/ 	.word	0x0500000f


	//   ....[151]....
        /*0918*/ 	.word	0x0500000f


	//   ....[152]....
        /*091c*/ 	.word	0x0500000f


	//   ....[153]....
        /*0920*/ 	.word	0x0500000f


	//   ....[154]....
        /*0924*/ 	.word	0x0500000f


	//   ....[155]....
        /*0928*/ 	.word	0x0500000f


	//   ....[156]....
        /*092c*/ 	.word	0x0500000f


	//   ....[157]....
        /*0930*/ 	.word	0x0500000f


	//   ....[158]....
        /*0934*/ 	.word	0x0500000f


	//   ....[159]....
        /*0938*/ 	.word	0x0500000f


	//   ....[160]....
        /*093c*/ 	.word	0x0500000f


	//   ....[161]....
        /*0940*/ 	.word	0x0500000f


	//   ....[162]....
        /*0944*/ 	.word	0x0500000f


	//   ....[163]....
        /*0948*/ 	.word	0x0500000f


	//   ....[164]....
        /*094c*/ 	.word	0x0500000f


	//   ....[165]....
        /*0950*/ 	.word	0x0500000f


	//   ....[166]....
        /*0954*/ 	.word	0x0500000f


	//   ....[167]....
        /*0958*/ 	.word	0x0500000f


	//   ....[168]....
        /*095c*/ 	.word	0x0500000f


	//   ....[169]....
        /*0960*/ 	.word	0x0500000f


	//   ....[170]....
        /*0964*/ 	.word	0x0500000f


	//   ....[171]....
        /*0968*/ 	.word	0x0500000f


	//   ....[172]....
        /*096c*/ 	.word	0x0500000f


	//   ....[173]....
        /*0970*/ 	.word	0x0500000f


	//   ....[174]....
        /*0974*/ 	.word	0x0500000f


	//   ....[175]....
        /*0978*/ 	.word	0x0500000f


	//   ....[176]....
        /*097c*/ 	.word	0x0500000f


	//   ....[177]....
        /*0980*/ 	.word	0x0500000f


	//   ....[178]....
        /*0984*/ 	.word	0x0500000f


	//   ....[179]....
        /*0988*/ 	.word	0x0500000f


	//   ....[180]....
        /*098c*/ 	.word	0x0500000f


	//   ....[181]....
        /*0990*/ 	.word	0x0500000f


	//   ....[182]....
        /*0994*/ 	.word	0x0500000f


	//   ....[183]....
        /*0998*/ 	.word	0x0500000f


	//   ....[184]....
        /*099c*/ 	.word	0x0500000f


	//   ....[185]....
        /*09a0*/ 	.word	0x0500000f


	//   ....[186]....
        /*09a4*/ 	.word	0x0500000f


	//   ....[187]....
        /*09a8*/ 	.word	0x0500000f


	//   ....[188]....
        /*09ac*/ 	.word	0x0500000f


	//   ....[189]....
        /*09b0*/ 	.word	0x0500000f


	//   ....[190]....
        /*09b4*/ 	.word	0x0500000f


	//   ....[191]....
        /*09b8*/ 	.word	0x0500000f


	//   ....[192]....
        /*09bc*/ 	.word	0x0500000f


	//   ....[193]....
        /*09c0*/ 	.word	0x0500000f


	//   ....[194]....
        /*09c4*/ 	.word	0x0500000f


	//   ....[195]....
        /*09c8*/ 	.word	0x0500000f


	//   ....[196]....
        /*09cc*/ 	.word	0x0500000f


	//   ....[197]....
        /*09d0*/ 	.word	0x0500000f


	//   ....[198]....
        /*09d4*/ 	.word	0x0500000f


	//   ....[199]....
        /*09d8*/ 	.word	0x0500000f


	//   ....[200]....
        /*09dc*/ 	.word	0x0500000f


	//   ....[201]....
        /*09e0*/ 	.word	0x0500000f


	//   ....[202]....
        /*09e4*/ 	.word	0x0500000f


	//   ....[203]....
        /*09e8*/ 	.word	0x0500000f


	//   ....[204]....
        /*09ec*/ 	.word	0x0500000f


	//   ....[205]....
        /*09f0*/ 	.word	0x0500000f


	//   ....[206]....
        /*09f4*/ 	.word	0x0500000f


	//   ....[207]....
        /*09f8*/ 	.word	0x0500000f


	//   ....[208]....
        /*09fc*/ 	.word	0x0500000f


	//   ....[209]....
        /*0a00*/ 	.word	0x0500000f


	//   ....[210]....
        /*0a04*/ 	.word	0x0500000f


	//   ....[211]....
        /*0a08*/ 	.word	0x0500000f


	//   ....[212]....
        /*0a0c*/ 	.word	0x0500000f


	//   ....[213]....
        /*0a10*/ 	.word	0x0500000f


	//   ....[214]....
        /*0a14*/ 	.word	0x0500000f


	//   ....[215]....
        /*0a18*/ 	.word	0x0500000f


	//   ....[216]....
        /*0a1c*/ 	.word	0x0500000f


	//   ....[217]....
        /*0a20*/ 	.word	0x0500000f


	//   ....[218]....
        /*0a24*/ 	.word	0x0500000f


	//   ....[219]....
        /*0a28*/ 	.word	0x0500000f


	//   ....[220]....
        /*0a2c*/ 	.word	0x0500000f


	//----- nvinfo : EIATTR_COOP_GROUP_INSTR_OFFSETS
	.align		4
.L_319:
        /*0a30*/ 	.byte	0x04, 0x28
        /*0a32*/ 	.short	(.L_321 - .L_320)


	//   ....[0]....
.L_320:
        /*0a34*/ 	.word	0x00000070


	//   ....[1]....
        /*0a38*/ 	.word	0x00000140


	//   ....[2]....
        /*0a3c*/ 	.word	0x00000190


	//   ....[3]....
        /*0a40*/ 	.word	0x000003c0


	//   ....[4]....
        /*0a44*/ 	.word	0x00000520


	//   ....[5]....
        /*0a48*/ 	.word	0x00000640


	//   ....[6]....
        /*0a4c*/ 	.word	0x000007a0


	//   ....[7]....
        /*0a50*/ 	.word	0x000032d0


	//   ....[8]....
        /*0a54*/ 	.word	0x000032e0


	//   ....[9]....
        /*0a58*/ 	.word	0x00004f60


	//   ....[10]....
        /*0a5c*/ 	.word	0x00004f70


	//   ....[11]....
        /*0a60*/ 	.word	0x000069f0


	//   ....[12]....
        /*0a64*/ 	.word	0x00006a00


	//   ....[13]....
        /*0a68*/ 	.word	0x00006f30


	//   ....[14]....
        /*0a6c*/ 	.word	0x00006f50


	//   ....[15]....
        /*0a70*/ 	.word	0x000076b0


	//   ....[16]....
        /*0a74*/ 	.word	0x00007e30


	//   ....[17]....
        /*0a78*/ 	.word	0x00007e40


	//   ....[18]....
        /*0a7c*/ 	.word	0x00007e50


	//   ....[19]....
        /*0a80*/ 	.word	0x00007e60


	//   ....[20]....
        /*0a84*/ 	.word	0x00009d80


	//   ....[21]....
        /*0a88*/ 	.word	0x00009d90


	//   ....[22]....
        /*0a8c*/ 	.word	0x00009da0


	//   ....[23]....
        /*0a90*/ 	.word	0x00009db0


	//   ....[24]....
        /*0a94*/ 	.word	0x0000c110


	//   ....[25]....
        /*0a98*/ 	.word	0x0000c780


	//   ....[26]....
        /*0a9c*/ 	.word	0x0000c790


	//   ....[27]....
        /*0aa0*/ 	.word	0x0000c7b0


	//   ....[28]....
        /*0aa4*/ 	.word	0x0000ce30


	//   ....[29]....
        /*0aa8*/ 	.word	0x0000ce50


	//   ....[30]....
        /*0aac*/ 	.word	0x0000df90


	//   ....[31]....
        /*0ab0*/ 	.word	0x0000ed40


	//   ....[32]....
        /*0ab4*/ 	.word	0x0000ed60


	//   ....[33]....
        /*0ab8*/ 	.word	0x0000f580


	//   ....[34]....
        /*0abc*/ 	.word	0x0000f680


	//   ....[35]....
        /*0ac0*/ 	.word	0x0000fda0


	//   ....[36]....
        /*0ac4*/ 	.word	0x0000fe00


	//   ....[37]....
        /*0ac8*/ 	.word	0x00010e20


	//   ....[38]....
        /*0acc*/ 	.word	0x00011ce0


	//   ....[39]....
        /*0ad0*/ 	.word	0x00011d00


	//   ....[40]....
        /*0ad4*/ 	.word	0x00011f50


	//   ....[41]....
        /*0ad8*/ 	.word	0x00011f70


	//   ....[42]....
        /*0adc*/ 	.word	0x000132b0


	//   ....[43]....
        /*0ae0*/ 	.word	0x000134b0


	//   ....[44]....
        /*0ae4*/ 	.word	0x00013970


	//   ....[45]....
        /*0ae8*/ 	.word	0x000139b0


	//   ....[46]....
        /*0aec*/ 	.word	0x000139c0


	//   ....[47]....
        /*0af0*/ 	.word	0x000149e0


	//   ....[48]....
        /*0af4*/ 	.word	0x00014a20


	//   ....[49]....
        /*0af8*/ 	.word	0x00014a50


	//   ....[50]....
        /*0afc*/ 	.word	0x00014a70


	//   ....[51]....
        /*0b00*/ 	.word	0x00014f20


	//   ....[52]....
        /*0b04*/ 	.word	0x00014f40


	//   ....[53]....
        /*0b08*/ 	.word	0x00015060


	//   ....[54]....
        /*0b0c*/ 	.word	0x00015080


	//   ....[55]....
        /*0b10*/ 	.word	0x00015970


	//   ....[56]....
        /*0b14*/ 	.word	0x00015980


	//   ....[57]....
        /*0b18*/ 	.word	0x00015ae0


	//   ....[58]....
        /*0b1c*/ 	.word	0x00015af0


	//   ....[59]....
        /*0b20*/ 	.word	0x00015c90


	//   ....[60]....
        /*0b24*/ 	.word	0x00015e60


	//   ....[61]....
        /*0b28*/ 	.word	0x00015e90


	//   ....[62]....
        /*0b2c*/ 	.word	0x00015ec0


	//   ....[63]....
        /*0b30*/ 	.word	0x00015ef0


	//   ....[64]....
        /*0b34*/ 	.word	0x00015f20


	//   ....[65]....
        /*0b38*/ 	.word	0x00015f50


	//   ....[66]....
        /*0b3c*/ 	.word	0x000160c0


	//   ....[67]....
        /*0b40*/ 	.word	0x000160f0


	//   ....[68]....
        /*0b44*/ 	.word	0x00016120


	//   ....[69]....
        /*0b48*/ 	.word	0x00016150


	//   ....[70]....
        /*0b4c*/ 	.word	0x00016180


	//   ....[71]....
        /*0b50*/ 	.word	0x000161b0


	//   ....[72]....
        /*0b54*/ 	.word	0x00016250


	//   ....[73]....
        /*0b58*/ 	.word	0x000162b0


	//   ....[74]....
        /*0b5c*/ 	.word	0x00016350


	//   ....[75]....
        /*0b60*/ 	.word	0x000171b0


	//   ....[76]....
        /*0b64*/ 	.word	0x000193d0


	//   ....[77]....
        /*0b68*/ 	.word	0x000193e0


	//   ....[78]....
        /*0b6c*/ 	.word	0x000194a0


	//   ....[79]....
        /*0b70*/ 	.word	0x000194b0


	//   ....[80]....
        /*0b74*/ 	.word	0x00019560


	//   ....[81]....
        /*0b78*/ 	.word	0x00019570


	//   ....[82]....
        /*0b7c*/ 	.word	0x00019580


	//   ....[83]....
        /*0b80*/ 	.word	0x00019590


	//   ....[84]....
        /*0b84*/ 	.word	0x00019f90


	//   ....[85]....
        /*0b88*/ 	.word	0x00019fa0


	//   ....[86]....
        /*0b8c*/ 	.word	0x00019fc0


	//   ....[87]....
        /*0b90*/ 	.word	0x0001a070


	//   ....[88]....
        /*0b94*/ 	.word	0x0001a0a0


	//   ....[89]....
        /*0b98*/ 	.word	0x0001a0c0


	//   ....[90]....
        /*0b9c*/ 	.word	0x0001a140


	//   ....[91]....
        /*0ba0*/ 	.word	0x0001a150


	//   ....[92]....
        /*0ba4*/ 	.word	0x0001a220


	//   ....[93]....
        /*0ba8*/ 	.word	0x0001a260


	//   ....[94]....
        /*0bac*/ 	.word	0x0001a270


	//   ....[95]....
        /*0bb0*/ 	.word	0x0001a2f0


	//   ....[96]....
        /*0bb4*/ 	.word	0x0001aae0


	//   ....[97]....
        /*0bb8*/ 	.word	0x0001aaf0


	//   ....[98]....
        /*0bbc*/ 	.word	0x0001ab10


	//   ....[99]....
        /*0bc0*/ 	.word	0x0001ab90


	//   ....[100]....
        /*0bc4*/ 	.word	0x0001aba0


	//   ....[101]....
        /*0bc8*/ 	.word	0x0001ac00


	//   ....[102]....
        /*0bcc*/ 	.word	0x0001ac30


	//   ....[103]....
        /*0bd0*/ 	.word	0x0001ac70


	//   ....[104]....
        /*0bd4*/ 	.word	0x0001af20


	//   ....[105]....
        /*0bd8*/ 	.word	0x0001af40


	//   ....[106]....
        /*0bdc*/ 	.word	0x0001afe0


	//   ....[107]....
        /*0be0*/ 	.word	0x0001aff0


	//   ....[108]....
        /*0be4*/ 	.word	0x0001b080


	//   ....[109]....
        /*0be8*/ 	.word	0x0001b090


	//   ....[110]....
        /*0bec*/ 	.word	0x0001b0a0


	//   ....[111]....
        /*0bf0*/ 	.word	0x0001b130


	//   ....[112]....
        /*0bf4*/ 	.word	0x0001b720


	//   ....[113]....
        /*0bf8*/ 	.word	0x0001b730


	//   ....[114]....
        /*0bfc*/ 	.word	0x0001b7c0


	//   ....[115]....
        /*0c00*/ 	.word	0x0001b860


	//   ....[116]....
        /*0c04*/ 	.word	0x0001b880


	//   ....[117]....
        /*0c08*/ 	.word	0x0001b900


	//   ....[118]....
        /*0c0c*/ 	.word	0x0001b920


	//   ....[119]....
        /*0c10*/ 	.word	0x0001b930


	//   ....[120]....
        /*0c14*/ 	.word	0x0001bd30


	//   ....[121]....
        /*0c18*/ 	.word	0x0001bd60


	//   ....[122]....
        /*0c1c*/ 	.word	0x0001bda0


	//   ....[123]....
        /*0c20*/ 	.word	0x0001bdd0


	//   ....[124]....
        /*0c24*/ 	.word	0x0001be00


	//   ....[125]....
        /*0c28*/ 	.word	0x0001be30


	//   ....[126]....
        /*0c2c*/ 	.word	0x0001be60


	//   ....[127]....
        /*0c30*/ 	.word	0x0001be90


	//   ....[128]....
        /*0c34*/ 	.word	0x0001c010


	//   ....[129]....
        /*0c38*/ 	.word	0x0001c040


	//   ....[130]....
        /*0c3c*/ 	.word	0x0001c070


	//   ....[131]....
        /*0c40*/ 	.word	0x0001c0a0


	//   ....[132]....
        /*0c44*/ 	.word	0x0001c0d0


	//   ....[133]....
        /*0c48*/ 	.word	0x0001c100


	//   ....[134]....
        /*0c4c*/ 	.word	0x0001c1c0


	//   ....[135]....
        /*0c50*/ 	.word	0x0001c1e0


	//   ....[136]....
        /*0c54*/ 	.word	0x0001c250


	//   ....[137]....
        /*0c58*/ 	.word	0x0001c8f0


	//   ....[138]....
        /*0c5c*/ 	.word	0x0001cc30


	//   ....[139]....
        /*0c60*/ 	.word	0x0001ccc0


	//   ....[140]....
        /*0c64*/ 	.word	0x0001cdb0


	//   ....[141]....
        /*0c68*/ 	.word	0x0001ce40


	//   ....[142]....
        /*0c6c*/ 	.word	0x0001cf20


	//   ....[143]....
        /*0c70*/ 	.word	0x0001cfb0


	//   ....[144]....
        /*0c74*/ 	.word	0x0001d0f0


	//   ....[145]....
        /*0c78*/ 	.word	0x0001d190


	//   ....[146]....
        /*0c7c*/ 	.word	0x0001d220


	//   ....[147]....
        /*0c80*/ 	.word	0x0001d270


	//   ....[148]....
        /*0c84*/ 	.word	0x0001d2c0


	//   ....[149]....
        /*0c88*/ 	.word	0x0001d3a0


	//   ....[150]....
        /*0c8c*/ 	.word	0x0001d430


	//   ....[151]....
        /*0c90*/ 	.word	0x0001d480


	//   ....[152]....
        /*0c94*/ 	.word	0x0001d4d0


	//   ....[153]....
        /*0c98*/ 	.word	0x0001d790


	//   ....[154]....
        /*0c9c*/ 	.word	0x0001d7e0


	//   ....[155]....
        /*0ca0*/ 	.word	0x0001d870


	//   ....[156]....
        /*0ca4*/ 	.word	0x0001d900


	//   ....[157]....
        /*0ca8*/ 	.word	0x0001d9c0


	//   ....[158]....
        /*0cac*/ 	.word	0x0001dca0


	//   ....[159]....
        /*0cb0*/ 	.word	0x0001dd90


	//   ....[160]....
        /*0cb4*/ 	.word	0x0001de20


	//   ....[161]....
        /*0cb8*/ 	.word	0x0001de80


	//   ....[162]....
        /*0cbc*/ 	.word	0x0001dfa0


	//   ....[163]....
        /*0cc0*/ 	.word	0x0001e000


	//   ....[164]....
        /*0cc4*/ 	.word	0x0001e120


	//   ....[165]....
        /*0cc8*/ 	.word	0x0001e180


	//   ....[166]....
        /*0ccc*/ 	.word	0x0001e230


	//   ....[167]....
        /*0cd0*/ 	.word	0x0001e350


	//   ....[168]....
        /*0cd4*/ 	.word	0x0001e3c0


	//   ....[169]....
        /*0cd8*/ 	.word	0x0001e420


	//   ....[170]....
        /*0cdc*/ 	.word	0x0001e4c0


	//   ....[171]....
        /*0ce0*/ 	.word	0x0001e590


	//   ....[172]....
        /*0ce4*/ 	.word	0x0001e630


	//   ....[173]....
        /*0ce8*/ 	.word	0x0001e710


	//   ....[174]....
        /*0cec*/ 	.word	0x0001e7a0


	//   ....[175]....
        /*0cf0*/ 	.word	0x0001e870


	//   ....[176]....
        /*0cf4*/ 	.word	0x0001e900


	//   ....[177]....
        /*0cf8*/ 	.word	0x0001e9e0


	//   ....[178]....
        /*0cfc*/ 	.word	0x0001eaa0


	//   ....[179]....
        /*0d00*/ 	.word	0x0001ec20


	//   ....[180]....
        /*0d04*/ 	.word	0x0001ed00


	//   ....[181]....
        /*0d08*/ 	.word	0x0001ed80


	//   ....[182]....
        /*0d0c*/ 	.word	0x0001ee60


	//   ....[183]....
        /*0d10*/ 	.word	0x0001eec0


	//   ....[184]....
        /*0d14*/ 	.word	0x0001ef90


	//   ....[185]....
        /*0d18*/ 	.word	0x0001eff0


	//   ....[186]....
        /*0d1c*/ 	.word	0x0001f0d0


	//   ....[187]....
        /*0d20*/ 	.word	0x0001f1c0


	//   ....[188]....
        /*0d24*/ 	.word	0x0001f260


	//   ....[189]....
        /*0d28*/ 	.word	0x0001f2c0


	//   ....[190]....
        /*0d2c*/ 	.word	0x0001f3c0


	//   ....[191]....
        /*0d30*/ 	.word	0x0001f420


	//   ....[192]....
        /*0d34*/ 	.word	0x0001f520


	//   ....[193]....
        /*0d38*/ 	.word	0x0001f580


	//   ....[194]....
        /*0d3c*/ 	.word	0x0001f650


	//   ....[195]....
        /*0d40*/ 	.word	0x0001f7a0


	//   ....[196]....
        /*0d44*/ 	.word	0x0001f850


	//   ....[197]....
        /*0d48*/ 	.word	0x0001f960


	//   ....[198]....
        /*0d4c*/ 	.word	0x0001fa40


	//   ....[199]....
        /*0d50*/ 	.word	0x0001faa0


	//   ....[200]....
        /*0d54*/ 	.word	0x0001fb90


	//   ....[201]....
        /*0d58*/ 	.word	0x0001fbf0


	//   ....[202]....
        /*0d5c*/ 	.word	0x0001fcd0


	//   ....[203]....
        /*0d60*/ 	.word	0x0001fd60


	//   ....[204]....
        /*0d64*/ 	.word	0x0001fe00


	//   ....[205]....
        /*0d68*/ 	.word	0x0001ff20


	//   ....[206]....
        /*0d6c*/ 	.word	0x0001ff90


	//   ....[207]....
        /*0d70*/ 	.word	0x00020000


	//   ....[208]....
        /*0d74*/ 	.word	0x00020070


	//   ....[209]....
        /*0d78*/ 	.word	0x000200e0


	//   ....[210]....
        /*0d7c*/ 	.word	0x00020160


	//   ....[211]....
        /*0d80*/ 	.word	0x000201f0


	//   ....[212]....
        /*0d84*/ 	.word	0x00020280


	//   ....[213]....
        /*0d88*/ 	.word	0x000202f0


	//   ....[214]....
        /*0d8c*/ 	.word	0x00020360


	//   ....[215]....
        /*0d90*/ 	.word	0x000203d0


	//   ....[216]....
        /*0d94*/ 	.word	0x00020450


	//   ....[217]....
        /*0d98*/ 	.word	0x000204c0


	//   ....[218]....
        /*0d9c*/ 	.word	0x00020560


	//   ....[219]....
        /*0da0*/ 	.word	0x000205f0


	//   ....[220]....
        /*0da4*/ 	.word	0x00020720


	//----- nvinfo : EIATTR_REG_RECONFIG
	.align		4
.L_321:
        /*0da8*/ 	.byte	0x01, 0x54
	.zero		2


	//----- nvinfo : EIATTR_SYSCALL_OFFSETS
	.align		4
        /*0dac*/ 	.byte	0x04, 0x46
        /*0dae*/ 	.short	(.L_323 - .L_322)


	//   ....[0]....
.L_322:
        /*0db0*/ 	.word	0x00001d00


	//   ....[1]....
        /*0db4*/ 	.word	0x00001e50


	//   ....[2]....
        /*0db8*/ 	.word	0x000078c0


	//   ....[3]....
        /*0dbc*/ 	.word	0x00007be0


	//   ....[4]....
        /*0dc0*/ 	.word	0x00018930


	//   ....[5]....
        /*0dc4*/ 	.word	0x00018a80


	//   ....[6]....
        /*0dc8*/ 	.word	0x00018b70


	//   ....[7]....
        /*0dcc*/ 	.word	0x00019a00


	//----- nvinfo : EIATTR_MBARRIER_INSTR_OFFSETS
	.align		4
.L_323:
        /*0dd0*/ 	.byte	0x04, 0x39
        /*0dd2*/ 	.short	(.L_325 - .L_324)


	//   ....[0]....
.L_324:
        /*0dd4*/ 	.word	0x00000270
        /*0dd8*/ 	.word	0x000000ff
        /*0ddc*/ 	.word	0x0002d800
        /*0de0*/ 	.short	0x0100
        /*0de2*/ 	.byte	0x08
	.zero		1


	//   ....[1]....
        /*0de4*/ 	.word	0x00000280
        /*0de8*/ 	.word	0x000000ff
        /*0dec*/ 	.word	0x0002d820
        /*0df0*/ 	.short	0x0100
        /*0df2*/ 	.byte	0x08
	.zero		1


	//   ....[2]....
        /*0df4*/ 	.word	0x00000370
        /*0df8*/ 	.word	0x000000ff
        /*0dfc*/ 	.word	0x0002d830
        /*0e00*/ 	.short	0x0100
        /*0e02*/ 	.byte	0x08
	.zero		1


	//   ....[3]....
        /*0e04*/ 	.word	0x00000380
        /*0e08*/ 	.word	0x000000ff
        /*0e0c*/ 	.word	0x0002d840
        /*0e10*/ 	.short	0x0100
        /*0e12*/ 	.byte	0x08
	.zero		1


	//   ....[4]....
        /*0e14*/ 	.word	0x00000390
        /*0e18*/ 	.word	0x000000ff
        /*0e1c*/ 	.word	0x0002d838
        /*0e20*/ 	.short	0x0100
        /*0e22*/ 	.byte	0x08
	.zero		1


	//   ....[5]....
        /*0e24*/ 	.word	0x000003a0
        /*0e28*/ 	.word	0x000000ff
        /*0e2c*/ 	.word	0x0002d848
        /*0e30*/ 	.short	0x0100
        /*0e32*/ 	.byte	0x08
	.zero		1


	//   ....[6]....
        /*0e34*/ 	.word	0x000004d0
        /*0e38*/ 	.word	0x000000ff
        /*0e3c*/ 	.word	0x0002d850
        /*0e40*/ 	.short	0x0100
        /*0e42*/ 	.byte	0x08
	.zero		1


	//   ....[7]....
        /*0e44*/ 	.word	0x000004e0
        /*0e48*/ 	.word	0x000000ff
        /*0e4c*/ 	.word	0x0002d860
        /*0e50*/ 	.short	0x0100
        /*0e52*/ 	.byte	0x08
	.zero		1


	//   ....[8]....
        /*0e54*/ 	.word	0x000004f0
        /*0e58*/ 	.word	0x000000ff
        /*0e5c*/ 	.word	0x0002d858
        /*0e60*/ 	.short	0x0100
        /*0e62*/ 	.byte	0x08
	.zero		1


	//   ....[9]....
        /*0e64*/ 	.word	0x00000500
        /*0e68*/ 	.word	0x000000ff
        /*0e6c*/ 	.word	0x0002d868
        /*0e70*/ 	.short	0x0100
        /*0e72*/ 	.byte	0x08
	.zero		1


	//   ....[10]....
        /*0e74*/ 	.word	0x000005f0
        /*0e78*/ 	.word	0x000000ff
        /*0e7c*/ 	.word	0x0002d870
        /*0e80*/ 	.short	0x0100
        /*0e82*/ 	.byte	0x06
	.zero		1


	//   ....[11]....
        /*0e84*/ 	.word	0x00000600
        /*0e88*/ 	.word	0x000000ff
        /*0e8c*/ 	.word	0x0002d880
        /*0e90*/ 	.short	0x0100
        /*0e92*/ 	.byte	0x06
	.zero		1


	//   ....[12]....
        /*0e94*/ 	.word	0x00000610
        /*0e98*/ 	.word	0x000000ff
        /*0e9c*/ 	.word	0x0002d878
        /*0ea0*/ 	.short	0x0100
        /*0ea2*/ 	.byte	0x06
	.zero		1


	//   ....[13]....
        /*0ea4*/ 	.word	0x00000620
        /*0ea8*/ 	.word	0x000000ff
        /*0eac*/ 	.word	0x0002d888
        /*0eb0*/ 	.short	0x0100
        /*0eb2*/ 	.byte	0x06
	.zero		1


	//   ....[14]....
        /*0eb4*/ 	.word	0x00000750
        /*0eb8*/ 	.word	0x000000ff
        /*0ebc*/ 	.word	0x0002d890
        /*0ec0*/ 	.short	0x0100
        /*0ec2*/ 	.byte	0x08
	.zero		1


	//   ....[15]....
        /*0ec4*/ 	.word	0x00000760
        /*0ec8*/ 	.word	0x000000ff
        /*0ecc*/ 	.word	0x0002d8a0
        /*0ed0*/ 	.short	0x0100
        /*0ed2*/ 	.byte	0x08
	.zero		1


	//   ....[16]....
        /*0ed4*/ 	.word	0x00000770
        /*0ed8*/ 	.word	0x000000ff
        /*0edc*/ 	.word	0x0002d898
        /*0ee0*/ 	.short	0x0100
        /*0ee2*/ 	.byte	0x08
	.zero		1


	//   ....[17]....
        /*0ee4*/ 	.word	0x00000780
        /*0ee8*/ 	.word	0x000000ff
        /*0eec*/ 	.word	0x0002d8a8
        /*0ef0*/ 	.short	0x0100
        /*0ef2*/ 	.byte	0x08
	.zero		1


	//   ....[18]....
        /*0ef4*/ 	.word	0x000008b0
        /*0ef8*/ 	.word	0x000000ff
        /*0efc*/ 	.word	0x0002d8b0
        /*0f00*/ 	.short	0x0100
        /*0f02*/ 	.byte	0x08
	.zero		1


	//   ....[19]....
        /*0f04*/ 	.word	0x000008c0
        /*0f08*/ 	.word	0x000000ff
        /*0f0c*/ 	.word	0x0002d8c0
        /*0f10*/ 	.short	0x0100
        /*0f12*/ 	.byte	0x08
	.zero		1


	//   ....[20]....
        /*0f14*/ 	.word	0x000008d0
        /*0f18*/ 	.word	0x000000ff
        /*0f1c*/ 	.word	0x0002d8b8
        /*0f20*/ 	.short	0x0100
        /*0f22*/ 	.byte	0x08
	.zero		1


	//   ....[21]....
        /*0f24*/ 	.word	0x000008e0
        /*0f28*/ 	.word	0x000000ff
        /*0f2c*/ 	.word	0x0002d8c8
        /*0f30*/ 	.short	0x0100
        /*0f32*/ 	.byte	0x08
	.zero		1


	//   ....[22]....
        /*0f34*/ 	.word	0x00003280
        /*0f38*/ 	.word	0x00000023
        /*0f3c*/ 	.word	0x0002d890
        /*0f40*/ 	.short	0x010a
        /*0f42*/ 	.byte	0x3f
	.zero		1


	//   ....[23]....
        /*0f44*/ 	.word	0x00004f10
        /*0f48*/ 	.word	0x00000023
        /*0f4c*/ 	.word	0x0002d890
        /*0f50*/ 	.short	0x010a
        /*0f52*/ 	.byte	0x3f
	.zero		1


	//   ....[24]....
        /*0f54*/ 	.word	0x00006840
        /*0f58*/ 	.word	0x00000023
        /*0f5c*/ 	.word	0x0002d890
        /*0f60*/ 	.short	0x010a
        /*0f62*/ 	.byte	0x3f
	.zero		1


	//   ....[25]....
        /*0f64*/ 	.word	0x00006d80
        /*0f68*/ 	.word	0x0000000b
        /*0f6c*/ 	.word	0x00000000
        /*0f70*/ 	.short	0x0101
        /*0f72*/ 	.byte	0x3f
	.zero		1


	//   ....[26]....
        /*0f74*/ 	.word	0x00006dc0
        /*0f78*/ 	.word	0x00000023
        /*0f7c*/ 	.word	0x0002d8b0
        /*0f80*/ 	.short	0x010a
        /*0f82*/ 	.byte	0x3f
	.zero		1


	//   ....[27]....
        /*0f84*/ 	.word	0x000072c0
        /*0f88*/ 	.word	0x00000023
        /*0f8c*/ 	.word	0x00000000
        /*0f90*/ 	.short	0x0101
        /*0f92*/ 	.byte	0x3f
	.zero		1


	//   ....[28]....
        /*0f94*/ 	.word	0x00007960
        /*0f98*/ 	.word	0x00000002
        /*0f9c*/ 	.word	0x0002d800
        /*0fa0*/ 	.short	0x010a
        /*0fa2*/ 	.byte	0x3f
	.zero		1


	//   ....[29]....
        /*0fa4*/ 	.word	0x000079b0
        /*0fa8*/ 	.word	0x00000002
        /*0fac*/ 	.word	0x0002d800
        /*0fb0*/ 	.short	0x010a
        /*0fb2*/ 	.byte	0x3f
	.zero		1


	//   ....[30]....
        /*0fb4*/ 	.word	0x000085d0
        /*0fb8*/ 	.word	0x00000002
        /*0fbc*/ 	.word	0x0002d800
        /*0fc0*/ 	.short	0x010a
        /*0fc2*/ 	.byte	0x3f
	.zero		1


	//   ....[31]....
        /*0fc4*/ 	.word	0x0000a2f0
        /*0fc8*/ 	.word	0x00000002
        /*0fcc*/ 	.word	0x0002d800
        /*0fd0*/ 	.short	0x010a
        /*0fd2*/ 	.byte	0x3f
	.zero		1


	//   ....[32]....
        /*0fd4*/ 	.word	0x0000bad0
        /*0fd8*/ 	.word	0x00000000
        /*0fdc*/ 	.word	0x0002d830
        /*0fe0*/ 	.short	0x010a
        /*0fe2*/ 	.byte	0x3f
	.zero		1


	//   ....[33]....
        /*0fe4*/ 	.word	0x0000bb80
        /*0fe8*/ 	.word	0x00000000
        /*0fec*/ 	.word	0x0002d830
        /*0ff0*/ 	.short	0x010a
        /*0ff2*/ 	.byte	0x3f
	.zero		1


	//   ....[34]....
        /*0ff4*/ 	.word	0x0000d340
        /*0ff8*/ 	.word	0x00000000
        /*0ffc*/ 	.word	0x00000000
        /*1000*/ 	.short	0x0101
        /*1002*/ 	.byte	0x3f
	.zero		1


	//   ....[35]....
        /*1004*/ 	.word	0x0000e0e0
        /*1008*/ 	.word	0x00000003
        /*100c*/ 	.word	0x0002d830
        /*1010*/ 	.short	0x010a
        /*1012*/ 	.byte	0x3f
	.zero		1


	//   ....[36]....
        /*1014*/ 	.word	0x0000e130
        /*1018*/ 	.word	0x00000003
        /*101c*/ 	.word	0x0002d830
        /*1020*/ 	.short	0x010a
        /*1022*/ 	.byte	0x3f
	.zero		1


	//   ....[37]....
        /*1024*/ 	.word	0x0000e580
        /*1028*/ 	.word	0x00000004
        /*102c*/ 	.word	0x0002d850
        /*1030*/ 	.short	0x010a
        /*1032*/ 	.byte	0x3f
	.zero		1


	//   ....[38]....
        /*1034*/ 	.word	0x0000e5c0
        /*1038*/ 	.word	0x00000004
        /*103c*/ 	.word	0x0002d850
        /*1040*/ 	.short	0x010a
        /*1042*/ 	.byte	0x3f
	.zero		1


	//   ....[39]....
        /*1044*/ 	.word	0x0000ecd0
        /*1048*/ 	.word	0x0000000f
        /*104c*/ 	.word	0x00000000
        /*1050*/ 	.short	0x0101
        /*1052*/ 	.byte	0x3f
	.zero		1


	//   ....[40]....
        /*1054*/ 	.word	0x00010800
        /*1058*/ 	.word	0x00000007
        /*105c*/ 	.word	0x00000000
        /*1060*/ 	.short	0x0101
        /*1062*/ 	.byte	0x3f
	.zero		1


	//   ....[41]....
        /*1064*/ 	.word	0x00010f80
        /*1068*/ 	.word	0x00000003
        /*106c*/ 	.word	0x0002d830
        /*1070*/ 	.short	0x010a
        /*1072*/ 	.byte	0x3f
	.zero		1


	//   ....[42]....
        /*1074*/ 	.word	0x00010fd0
        /*1078*/ 	.word	0x00000003
        /*107c*/ 	.word	0x0002d830
        /*1080*/ 	.short	0x010a
        /*1082*/ 	.byte	0x3f
	.zero		1


	//   ....[43]....
        /*1084*/ 	.word	0x00011420
        /*1088*/ 	.word	0x00000004
        /*108c*/ 	.word	0x0002d850
        /*1090*/ 	.short	0x010a
        /*1092*/ 	.byte	0x3f
	.zero		1


	//   ....[44]....
        /*1094*/ 	.word	0x00011460
        /*1098*/ 	.word	0x00000004
        /*109c*/ 	.word	0x0002d850
        /*10a0*/ 	.short	0x010a
        /*10a2*/ 	.byte	0x3f
	.zero		1


	//   ....[45]....
        /*10a4*/ 	.word	0x00011ad0
        /*10a8*/ 	.word	0x00000003
        /*10ac*/ 	.word	0x00000000
        /*10b0*/ 	.short	0x0101
        /*10b2*/ 	.byte	0x3f
	.zero		1


	//   ....[46]....
        /*10b4*/ 	.word	0x00012d00
        /*10b8*/ 	.word	0x00000005
        /*10bc*/ 	.word	0x00000000
        /*10c0*/ 	.short	0x0101
        /*10c2*/ 	.byte	0x3f
	.zero		1


	//   ....[47]....
        /*10c4*/ 	.word	0x00013330
        /*10c8*/ 	.word	0x00000005
        /*10cc*/ 	.word	0x0002d850
        /*10d0*/ 	.short	0x010a
        /*10d2*/ 	.byte	0x3f
	.zero		1


	//   ....[48]....
        /*10d4*/ 	.word	0x000133e0
        /*10d8*/ 	.word	0x00000005
        /*10dc*/ 	.word	0x0002d850
        /*10e0*/ 	.short	0x010a
        /*10e2*/ 	.byte	0x3f
	.zero		1


	//   ....[49]....
        /*10e4*/ 	.word	0x00013be0
        /*10e8*/ 	.word	0x00000005
        /*10ec*/ 	.word	0x00000000
        /*10f0*/ 	.short	0x0101
        /*10f2*/ 	.byte	0x3f
	.zero		1


	//   ....[50]....
        /*10f4*/ 	.word	0x00014f30
        /*10f8*/ 	.word	0x00000000
        /*10fc*/ 	.word	0x00000000
        /*1100*/ 	.short	0x0101
        /*1102*/ 	.byte	0x3f
	.zero		1


	//   ....[51]....
        /*1104*/ 	.word	0x00017290
        /*1108*/ 	.word	0x00000016
        /*110c*/ 	.word	0x0002d820
        /*1110*/ 	.short	0x010a
        /*1112*/ 	.byte	0x3f
	.zero		1


	//   ....[52]....
        /*1114*/ 	.word	0x00017350
        /*1118*/ 	.word	0x00000008
        /*111c*/ 	.word	0x0002d8a0
        /*1120*/ 	.short	0x010a
        /*1122*/ 	.byte	0x3f
	.zero		1


	//   ....[53]....
        /*1124*/ 	.word	0x00017780
        /*1128*/ 	.word	0x00000008
        /*112c*/ 	.word	0x0002d8c0
        /*1130*/ 	.short	0x010a
        /*1132*/ 	.byte	0x3f
	.zero		1


	//   ....[54]....
        /*1134*/ 	.word	0x00017ce0
        /*1138*/ 	.word	0x00000008
        /*113c*/ 	.word	0x0002d8a0
        /*1140*/ 	.short	0x010a
        /*1142*/ 	.byte	0x3f
	.zero		1


	//   ....[55]....
        /*1144*/ 	.word	0x00018100
        /*1148*/ 	.word	0x00000008
        /*114c*/ 	.word	0x0002d8c0
        /*1150*/ 	.short	0x010a
        /*1152*/ 	.byte	0x3f
	.zero		1


	//   ....[56]....
        /*1154*/ 	.word	0x00019160
        /*1158*/ 	.word	0x00000000
        /*115c*/ 	.word	0x0002d840
        /*1160*/ 	.short	0x010a
        /*1162*/ 	.byte	0x3f
	.zero		1


	//   ....[57]....
        /*1164*/ 	.word	0x000196e0
        /*1168*/ 	.word	0x00000000
        /*116c*/ 	.word	0x0002d830
        /*1170*/ 	.short	0x0107
        /*1172*/ 	.byte	0x3f
	.zero		1


	//   ....[58]....
        /*1174*/ 	.word	0x000197b0
        /*1178*/ 	.word	0x00000000
        /*117c*/ 	.word	0x0002d830
        /*1180*/ 	.short	0x0101
        /*1182*/ 	.byte	0x3f
	.zero		1


	//   ....[59]....
        /*1184*/ 	.word	0x0001a3c0
        /*1188*/ 	.word	0x00000016
        /*118c*/ 	.word	0x0002d800
        /*1190*/ 	.short	0x0107
        /*1192*/ 	.byte	0x3f
	.zero		1


	//   ....[60]....
        /*1194*/ 	.word	0x0001a4b0
        /*1198*/ 	.word	0x00000016
        /*119c*/ 	.word	0x0002d800
        /*11a0*/ 	.short	0x0101
        /*11a2*/ 	.byte	0x3f
	.zero		1


	//   ....[61]....
        /*11a4*/ 	.word	0x0001a4d0
        /*11a8*/ 	.word	0x00000016
        /*11ac*/ 	.word	0x0002d820
        /*11b0*/ 	.short	0x010a
        /*11b2*/ 	.byte	0x3f
	.zero		1


	//   ....[62]....
        /*11b4*/ 	.word	0x0001a8e0
        /*11b8*/ 	.word	0x00000005
        /*11bc*/ 	.word	0x0002d840
        /*11c0*/ 	.short	0x010a
        /*11c2*/ 	.byte	0x3f
	.zero		1


	//   ....[63]....
        /*11c4*/ 	.word	0x0001ad20
        /*11c8*/ 	.word	0x00000005
        /*11cc*/ 	.word	0x0002d830
        /*11d0*/ 	.short	0x0107
        /*11d2*/ 	.byte	0x3f
	.zero		1


	//   ....[64]....
        /*11d4*/ 	.word	0x0001ade0
        /*11d8*/ 	.word	0x00000005
        /*11dc*/ 	.word	0x0002d830
        /*11e0*/ 	.short	0x0101
        /*11e2*/ 	.byte	0x3f
	.zero		1


	//   ....[65]....
        /*11e4*/ 	.word	0x0001ae40
        /*11e8*/ 	.word	0x00000005
        /*11ec*/ 	.word	0x0002d860
        /*11f0*/ 	.short	0x010a
        /*11f2*/ 	.byte	0x3f
	.zero		1


	//   ....[66]....
        /*11f4*/ 	.word	0x0001b320
        /*11f8*/ 	.word	0x00000005
        /*11fc*/ 	.word	0x0002d850
        /*1200*/ 	.short	0x0107
        /*1202*/ 	.byte	0x3f
	.zero		1


	//   ....[67]....
        /*1204*/ 	.word	0x0001b410
        /*1208*/ 	.word	0x00000005
        /*120c*/ 	.word	0x0002d850
        /*1210*/ 	.short	0x0101
        /*1212*/ 	.byte	0x3f
	.zero		1


	//   ....[68]....
        /*1214*/ 	.word	0x0001b630
        /*1218*/ 	.word	0x00000000
        /*121c*/ 	.word	0x0002d860
        /*1220*/ 	.short	0x010a
        /*1222*/ 	.byte	0x3f
	.zero		1


	//   ....[69]....
        /*1224*/ 	.word	0x0001ba60
        /*1228*/ 	.word	0x00000000
        /*122c*/ 	.word	0x0002d850
        /*1230*/ 	.short	0x0107
        /*1232*/ 	.byte	0x3f
	.zero		1


	//   ....[70]....
        /*1234*/ 	.word	0x0001bb40
        /*1238*/ 	.word	0x00000000
        /*123c*/ 	.word	0x0002d850
        /*1240*/ 	.short	0x0101
        /*1242*/ 	.byte	0x3f
	.zero		1


	//   ....[71]....
        /*1244*/ 	.word	0x0001c870
        /*1248*/ 	.word	0x00000005
        /*124c*/ 	.word	0x0002d820
        /*1250*/ 	.short	0x010a
        /*1252*/ 	.byte	0x3f
	.zero		1


	//   ....[72]....
        /*1254*/ 	.word	0x0001ca10
        /*1258*/ 	.word	0x00000003
        /*125c*/ 	.word	0x0002d840
        /*1260*/ 	.short	0x010a
        /*1262*/ 	.byte	0x3f
	.zero		1


	//   ....[73]....
        /*1264*/ 	.word	0x0001caa0
        /*1268*/ 	.word	0x00000005
        /*126c*/ 	.word	0x0002d840
        /*1270*/ 	.short	0x010a
        /*1272*/ 	.byte	0x3f
	.zero		1


	//   ....[74]....
        /*1274*/ 	.word	0x0001cae0
        /*1278*/ 	.word	0x00000003
        /*127c*/ 	.word	0x0002d860
        /*1280*/ 	.short	0x010a
        /*1282*/ 	.byte	0x3f
	.zero		1


	//   ....[75]....
        /*1284*/ 	.word	0x0001cb20
        /*1288*/ 	.word	0x00000005
        /*128c*/ 	.word	0x0002d860
        /*1290*/ 	.short	0x010a
        /*1292*/ 	.byte	0x3f
	.zero		1


	//   ....[76]....
        /*1294*/ 	.word	0x0001cb80
        /*1298*/ 	.word	0x00000023
        /*129c*/ 	.word	0x0002d890
        /*12a0*/ 	.short	0x010a
        /*12a2*/ 	.byte	0x3f
	.zero		1


	//   ....[77]....
        /*12a4*/ 	.word	0x0001cd00
        /*12a8*/ 	.word	0x00000023
        /*12ac*/ 	.word	0x0002d890
        /*12b0*/ 	.short	0x010a
        /*12b2*/ 	.byte	0x3f
	.zero		1


	//   ....[78]....
        /*12b4*/ 	.word	0x0001ce80
        /*12b8*/ 	.word	0x00000023
        /*12bc*/ 	.word	0x0002d890
        /*12c0*/ 	.short	0x010a
        /*12c2*/ 	.byte	0x3f
	.zero		1


	//   ....[79]....
        /*12c4*/ 	.word	0x0001cff0
        /*12c8*/ 	.word	0x00000023
        /*12cc*/ 	.word	0x0002d8b0
        /*12d0*/ 	.short	0x010a
        /*12d2*/ 	.byte	0x3f
	.zero		1


	//   ....[80]....
        /*12d4*/ 	.word	0x0001d300
        /*12d8*/ 	.word	0x00000002
        /*12dc*/ 	.word	0x0002d800
        /*12e0*/ 	.short	0x010a
        /*12e2*/ 	.byte	0x3f
	.zero		1


	//   ....[81]....
        /*12e4*/ 	.word	0x0001d510
        /*12e8*/ 	.word	0x00000002
        /*12ec*/ 	.word	0x0002d800
        /*12f0*/ 	.short	0x010a
        /*12f2*/ 	.byte	0x3f
	.zero		1


	//   ....[82]....
        /*12f4*/ 	.word	0x0001d560
        /*12f8*/ 	.word	0x00000000
        /*12fc*/ 	.word	0x0002d830
        /*1300*/ 	.short	0x010a
        /*1302*/ 	.byte	0x3f
	.zero		1


	//   ....[83]....
        /*1304*/ 	.word	0x0001d5b0
        /*1308*/ 	.word	0x00000003
        /*130c*/ 	.word	0x0002d830
        /*1310*/ 	.short	0x010a
        /*1312*/ 	.byte	0x3f
	.zero		1


	//   ....[84]....
        /*1314*/ 	.word	0x0001d600
        /*1318*/ 	.word	0x00000004
        /*131c*/ 	.word	0x0002d850
        /*1320*/ 	.short	0x010a
        /*1322*/ 	.byte	0x3f
	.zero		1


	//   ....[85]....
        /*1324*/ 	.word	0x0001d650
        /*1328*/ 	.word	0x00000003
        /*132c*/ 	.word	0x0002d830
        /*1330*/ 	.short	0x010a
        /*1332*/ 	.byte	0x3f
	.zero		1


	//   ....[86]....
        /*1334*/ 	.word	0x0001d6a0
        /*1338*/ 	.word	0x00000004
        /*133c*/ 	.word	0x0002d850
        /*1340*/ 	.short	0x010a
        /*1342*/ 	.byte	0x3f
	.zero		1


	//   ....[87]....
        /*1344*/ 	.word	0x0001d6f0
        /*1348*/ 	.word	0x00000005
        /*134c*/ 	.word	0x0002d850
        /*1350*/ 	.short	0x010a
        /*1352*/ 	.byte	0x3f
	.zero		1


	//   ....[88]....
        /*1354*/ 	.word	0x0001da80
        /*1358*/ 	.word	0x00000016
        /*135c*/ 	.word	0x0002d820
        /*1360*/ 	.short	0x010a
        /*1362*/ 	.byte	0x3f
	.zero		1


	//   ....[89]....
        /*1364*/ 	.word	0x0001dad0
        /*1368*/ 	.word	0x00000008
        /*136c*/ 	.word	0x0002d8a0
        /*1370*/ 	.short	0x010a
        /*1372*/ 	.byte	0x3f
	.zero		1


	//   ....[90]....
        /*1374*/ 	.word	0x0001db20
        /*1378*/ 	.word	0x00000008
        /*137c*/ 	.word	0x0002d8c0
        /*1380*/ 	.short	0x010a
        /*1382*/ 	.byte	0x3f
	.zero		1


	//   ....[91]....
        /*1384*/ 	.word	0x0001db70
        /*1388*/ 	.word	0x00000008
        /*138c*/ 	.word	0x0002d8a0
        /*1390*/ 	.short	0x010a
        /*1392*/ 	.byte	0x3f
	.zero		1


	//   ....[92]....
        /*1394*/ 	.word	0x0001dbc0
        /*1398*/ 	.word	0x00000008
        /*139c*/ 	.word	0x0002d8c0
        /*13a0*/ 	.short	0x010a
        /*13a2*/ 	.byte	0x3f
	.zero		1


	//   ....[93]....
        /*13a4*/ 	.word	0x0001dce0
        /*13a8*/ 	.word	0x00000000
        /*13ac*/ 	.word	0x0002d840
        /*13b0*/ 	.short	0x010a
        /*13b2*/ 	.byte	0x3f
	.zero		1


	//   ....[94]....
        /*13b4*/ 	.word	0x0001eb20
        /*13b8*/ 	.word	0x00000016
        /*13bc*/ 	.word	0x0002d820
        /*13c0*/ 	.short	0x010a
        /*13c2*/ 	.byte	0x3f
	.zero		1


	//   ....[95]....
        /*13c4*/ 	.word	0x0001eb70
        /*13c8*/ 	.word	0x00000005
        /*13cc*/ 	.word	0x0002d840
        /*13d0*/ 	.short	0x010a
        /*13d2*/ 	.byte	0x3f
	.zero		1


	//   ....[96]....
        /*13d4*/ 	.word	0x0001f110
        /*13d8*/ 	.word	0x00000005
        /*13dc*/ 	.word	0x0002d860
        /*13e0*/ 	.short	0x010a
        /*13e2*/ 	.byte	0x3f
	.zero		1


	//   ....[97]....
        /*13e4*/ 	.word	0x0001f6f0
        /*13e8*/ 	.word	0x00000000
        /*13ec*/ 	.word	0x0002d860
        /*13f0*/ 	.short	0x010a
        /*13f2*/ 	.byte	0x3f
	.zero		1


	//   ....[98]....
        /*13f4*/ 	.word	0x00020640
        /*13f8*/ 	.word	0x00000005
        /*13fc*/ 	.word	0x0002d820
        /*1400*/ 	.short	0x010a
        /*1402*/ 	.byte	0x3f
	.zero		1


	//   ....[99]....
        /*1404*/ 	.word	0x000207e0
        /*1408*/ 	.word	0x00000003
        /*140c*/ 	.word	0x0002d840
        /*1410*/ 	.short	0x010a
        /*1412*/ 	.byte	0x3f
	.zero		1


	//   ....[100]....
        /*1414*/ 	.word	0x00020830
        /*1418*/ 	.word	0x00000005
        /*141c*/ 	.word	0x0002d840
        /*1420*/ 	.short	0x010a
        /*1422*/ 	.byte	0x3f
	.zero		1


	//   ....[101]....
        /*1424*/ 	.word	0x00020880
        /*1428*/ 	.word	0x00000003
        /*142c*/ 	.word	0x0002d860
        /*1430*/ 	.short	0x010a
        /*1432*/ 	.byte	0x3f
	.zero		1


	//----- nvinfo : EIATTR_NUM_MBARRIERS
	.align		4
.L_325:
        /*1434*/ 	.byte	0x03, 0x38
        /*1436*/ 	.short	0x0016


	//----- nvinfo : EIATTR_EXIT_INSTR_OFFSETS
	.align		4
        /*1438*/ 	.byte	0x04, 0x1c
        /*143a*/ 	.short	(.L_327 - .L_326)


	//   ....[0]....
.L_326:
        /*143c*/ 	.word	0x0001cb70


	//----- nvinfo : EIATTR_MAX_THREADS
	.align		4
.L_327:
        /*1440*/ 	.byte	0x04, 0x05
        /*1442*/ 	.short	(.L_329 - .L_328)
.L_328:
        /*1444*/ 	.word	0x00000200
        /*1448*/ 	.word	0x00000001
        /*144c*/ 	.word	0x00000001


	//----- nvinfo : EIATTR_CRS_STACK_SIZE
	.align		4
.L_329:
        /*1450*/ 	.byte	0x04, 0x1e
        /*1452*/ 	.short	(.L_331 - .L_330)
.L_330:
        /*1454*/ 	.word	0x00000000


	//----- nvinfo : EIATTR_CBANK_PARAM_SIZE
	.align		4
.L_331:
        /*1458*/ 	.byte	0x03, 0x19
        /*145a*/ 	.short	0x0af0


	//----- nvinfo : EIATTR_PARAM_CBANK
	.align		4
        /*145c*/ 	.byte	0x04, 0x0a
        /*145e*/ 	.short	(.L_333 - .L_332)
	.align		4
.L_332:
        /*1460*/ 	.word	index@(.nv.constant0._ZN7cutlass13device_kernelIN5flash11enable_sm90INS1_16FlashAttnFwdSm90INS1_25CollectiveMainloopFwdSm90ILi2EN4cute5tupleIJNS5_1CILi1EEES8_S8_EEENS6_IJNS7_ILi192EEENS7_ILi128EEENS7_ILi96EEEEEELi96ENS_10bfloat16_tEfNS_4arch4Sm90ELb1ELb0ELb0ELb1ELb1ELb1ELb0ELb0ELb1ELb1ELb0ELb0EEENS1_21CollectiveEpilogueFwdINS6_IJSA_SC_SB_EEES9_SE_SG_Li384ELb1ELb1ELb0ELb0EEENS1_36VarlenDynamicPersistentTileSchedulerILi192ELi128ELi384ELi128ELb0ELb1ELb1ELb1ELb1ELb1EEEEEEEEEvNT_6ParamsE)
        /*1464*/ 	.short	0x0210
        /*1466*/ 	.short	0x0af0


	//----- nvinfo : EIATTR_SW_WAR
	.align		4
.L_333:
        /*1468*/ 	.byte	0x04, 0x36
        /*146a*/ 	.short	(.L_335 - .L_334)
.L_334:
        /*146c*/ 	.word	0x00000008
.L_335:


//--------------------- .nv.callgraph             --------------------------
	.section	.nv.callgraph,"",@"SHT_CUDA_CALLGRAPH"
	.align	4
	.sectionentsize	8
	.align		4
        /*0000*/ 	.word	0x00000000
	.align		4
        /*0004*/ 	.word	0xffffffff
	.align		4
        /*0008*/ 	.word	index@(_ZN7cutlass13device_kernelIN5flash11enable_sm90INS1_16FlashAttnFwdSm90INS1_25CollectiveMainloopFwdSm90ILi2EN4cute5tupleIJNS5_1CILi1EEES8_S8_EEENS6_IJNS7_ILi192EEENS7_ILi128EEENS7_ILi96EEEEEELi96ENS_10bfloat16_tEfNS_4arch4Sm90ELb0ELb0ELb0ELb0ELb1ELb0ELb0ELb0ELb1ELb1ELb0ELb0EEENS1_21CollectiveEpilogueFwdINS6_IJSA_SC_SB_EEES9_SE_SG_Li384ELb0ELb1ELb0ELb0EEENS1_29StaticPersistentTileSchedulerILb0EEEEEEEEEvNT_6ParamsE)
	.align		4
        /*000c*/ 	.word	index@(__assertfail)
	.align		4
        /*0010*/ 	.word	index@(_ZN7cutlass13device_kernelIN5flash11enable_sm90INS1_16FlashAttnFwdSm90INS1_25CollectiveMainloopFwdSm90ILi2EN4cute5tupleIJNS5_1CILi1EEES8_S8_EEENS6_IJNS7_ILi192EEENS7_ILi128EEENS7_ILi96EEEEEELi96ENS_10bfloat16_tEfNS_4arch4Sm90ELb0ELb0ELb0ELb1ELb1ELb0ELb0ELb0ELb1ELb1ELb0ELb0EEENS1_21CollectiveEpilogueFwdINS6_IJSA_SC_SB_EEES9_SE_SG_Li384ELb1ELb1ELb0ELb0EEENS1_36VarlenDynamicPersistentTileSchedulerILi192ELi128ELi384ELi128ELb0ELb1ELb1ELb0ELb1ELb1EEEEEEEEEvNT_6ParamsE)
	.align		4
        /*0014*/ 	.word	index@(__assertfail)
	.align		4
        /*0018*/ 	.word	index@(_ZN7cutlass13device_kernelIN5flash11enable_sm90INS1_16FlashAttnFwdSm90INS1_25CollectiveMainloopFwdSm90ILi2EN4cute5tupleIJNS5_1CILi1EEES8_S8_EEENS6_IJNS7_ILi192EEENS7_ILi128EEENS7_ILi96EEEEEELi96ENS_10bfloat16_tEfNS_4arch4Sm90ELb0ELb0ELb0ELb1ELb1ELb1ELb0ELb0ELb1ELb1ELb0ELb0EEENS1_21CollectiveEpilogueFwdINS6_IJSA_SC_SB_EEES9_SE_SG_Li384ELb1ELb1ELb0ELb0EEENS1_36VarlenDynamicPersistentTileSchedulerILi192ELi128ELi384ELi128ELb0ELb1ELb1ELb0ELb1ELb1EEEEEEEEEvNT_6ParamsE)
	.align		4
        /*001c*/ 	.word	index@(__assertfail)
	.align		4
        /*0020*/ 	.word	index@(_ZN7cutlass13device_kernelIN5flash11enable_sm90INS1_16FlashAttnFwdSm90INS1_25CollectiveMainloopFwdSm90ILi2EN4cute5tupleIJNS5_1CILi1EEES8_S8_EEENS6_IJNS7_ILi192EEENS7_ILi128EEENS7_ILi96EEEEEELi96ENS_10bfloat16_tEfNS_4arch4Sm90ELb0ELb1ELb0ELb0ELb1ELb0ELb0ELb0ELb1ELb1ELb0ELb0EEENS1_21CollectiveEpilogueFwdINS6_IJSA_SC_SB_EEES9_SE_SG_Li384ELb0ELb1ELb0ELb0EEENS1_30DynamicPersistentTileSchedulerILi384ELi128ELb0ELb1ELb1EEEEEEEEEvNT_6ParamsE)
	.align		4
        /*0024*/ 	.word	index@(__assertfail)
	.align		4
        /*0028*/ 	.word	index@(_ZN7cutlass13device_kernelIN5flash11enable_sm90INS1_16FlashAttnFwdSm90INS1_25CollectiveMainloopFwdSm90ILi2EN4cute5tupleIJNS5_1CILi1EEES8_S8_EEENS6_IJNS7_ILi192EEENS7_ILi128EEENS7_ILi96EEEEEELi96ENS_10bfloat16_tEfNS_4arch4Sm90ELb0ELb1ELb0ELb1ELb1ELb0ELb0ELb0ELb1ELb1ELb0ELb0EEENS1_21CollectiveEpilogueFwdINS6_IJSA_SC_SB_EEES9_SE_SG_Li384ELb1ELb1ELb0ELb0EEENS1_36VarlenDynamicPersistentTileSchedulerILi192ELi128ELi384ELi128ELb0ELb1ELb1ELb1ELb0ELb1EEEEEEEEEvNT_6ParamsE)
	.align		4
        /*002c*/ 	.word	index@(__assertfail)
	.align		4
        /*0030*/ 	.word	index@(_ZN7cutlass13device_kernelIN5flash11enable_sm90INS1_16FlashAttnFwdSm90INS1_25CollectiveMainloopFwdSm90ILi2EN4cute5tupleIJNS5_1CILi1EEES8_S8_EEENS6_IJNS7_ILi192EEENS7_ILi128EEENS7_ILi96EEEEEELi96ENS_10bfloat16_tEfNS_4arch4Sm90ELb0ELb1ELb0ELb1ELb1ELb1ELb0ELb0ELb1ELb1ELb0ELb0EEENS1_21CollectiveEpilogueFwdINS6_IJSA_SC_SB_EEES9_SE_SG_Li384ELb1ELb1ELb0ELb0EEENS1_36VarlenDynamicPersistentTileSchedulerILi192ELi128ELi384ELi128ELb0ELb1ELb1ELb1ELb0ELb1EEEEEEEEEvNT_6ParamsE)
	.align		4
        /*0034*/ 	.word	index@(__assertfail)
	.align		4
        /*0038*/ 	.word	index@(_ZN7cutlass13device_kernelIN5flash11enable_sm90INS1_16FlashAttnFwdSm90INS1_25CollectiveMainloopFwdSm90ILi2EN4cute5tupleIJNS5_1CILi1EEES8_S8_EEENS6_IJNS7_ILi192EEENS7_ILi128EEENS7_ILi96EEEEEELi96ENS_10bfloat16_tEfNS_4arch4Sm90ELb1ELb0ELb0ELb0ELb1ELb0ELb0ELb0ELb1ELb1ELb0ELb0EEENS1_21CollectiveEpilogueFwdINS6_IJSA_SC_SB_EEES9_SE_SG_Li384ELb0ELb1ELb0ELb0EEENS1_30DynamicPersistentTileSchedulerILi384ELi128ELb0ELb1ELb1EEEEEEEEEvNT_6ParamsE)
	.align		4
        /*003c*/ 	.word	index@(__assertfail)
	.align		4
        /*0040*/ 	.word	index@(_ZN7cutlass13device_kernelIN5flash11enable_sm90INS1_16FlashAttnFwdSm90INS1_25CollectiveMainloopFwdSm90ILi2EN4cute5tupleIJNS5_1CILi1EEES8_S8_EEENS6_IJNS7_ILi192EEENS7_ILi128EEENS7_ILi96EEEEEELi96ENS_10bfloat16_tEfNS_4arch4Sm90ELb1ELb0ELb0ELb1ELb1ELb0ELb0ELb0ELb1ELb1ELb0ELb0EEENS1_21CollectiveEpilogueFwdINS6_IJSA_SC_SB_EEES9_SE_SG_Li384ELb1ELb1ELb0ELb0EEENS1_36VarlenDynamicPersistentTileSchedulerILi192ELi128ELi384ELi128ELb0ELb1ELb1ELb1ELb1ELb1EEEEEEEEEvNT_6ParamsE)
	.align		4
        /*0044*/ 	.word	index@(__assertfail)
	.align		4
        /*0048*/ 	.word	index@(_ZN7cutlass13device_kernelIN5flash11enable_sm90INS1_16FlashAttnFwdSm90INS1_25CollectiveMainloopFwdSm90ILi2EN4cute5tupleIJNS5_1CILi1EEES8_S8_EEENS6_IJNS7_ILi192EEENS7_ILi128EEENS7_ILi96EEEEEELi96ENS_10bfloat16_tEfNS_4arch4Sm90ELb1ELb0ELb0ELb1ELb1ELb1ELb0ELb0ELb1ELb1ELb0ELb0EEENS1_21CollectiveEpilogueFwdINS6_IJSA_SC_SB_EEES9_SE_SG_Li384ELb1ELb1ELb0ELb0EEENS1_36VarlenDynamicPersistentTileSchedulerILi192ELi128ELi384ELi128ELb0ELb1ELb1ELb1ELb1ELb1EEEEEEEEEvNT_6ParamsE)
	.align		4
        /*004c*/ 	.word	index@(__assertfail)
	.align		4
        /*0050*/ 	.word	0x00000000
	.align		4
        /*0054*/ 	.word	0xfffffffe
	.align		4
        /*0058*/ 	.word	0x00000000
	.align		4
        /*005c*/ 	.word	0xfffffffd
	.align		4
        /*0060*/ 	.word	0x00000000
	.align		4
        /*0064*/ 	.word	0xfffffffc


//--------------------- .nv.constant4             --------------------------
	.section	.nv.constant4,"a",@progbits
	.align	8
	.align		8
.nv.constant4:
        /*0000*/ 	.dword	__assertfail
	.align		8
        /*0008*/ 	.dword	__unnamed_1
	.align		8
        /*0010*/ 	.dword	__unnamed_2
	.align		8
        /*0018*/ 	.dword	__unnamed_3
	.align		8
        /*0020*/ 	.dword	__unnamed_4
	.align		8
        /*0028*/ 	.dword	__unnamed_5
	.align		8
        /*0030*/ 	.dword	_ZN71_INTERNAL_6574e65c_35_flash_fwd_hdim96_bf16_paged_sm90_cu_93b96ec2_39504cuda3std3__45__cpo5beginE
	.align		8
        /*0038*/ 	.dword	_ZN71_INTERNAL_6574e65c_35_flash_fwd_hdim96_bf16_paged_sm90_cu_93b96ec2_39504cuda3std3__45__cpo3endE
	.align		8
        /*0040*/ 	.dword	_ZN71_INTERNAL_6574e65c_35_flash_fwd_hdim96_bf16_paged_sm90_cu_93b96ec2_39504cuda3std3__45__cpo6cbeginE
	.align		8
        /*0048*/ 	.dword	_ZN71_INTERNAL_6574e65c_35_flash_fwd_hdim96_bf16_paged_sm90_cu_93b96ec2_39504cuda3std3__45__cpo4cendE
	.align		8
        /*0050*/ 	.dword	_ZN71_INTERNAL_6574e65c_35_flash_fwd_hdim96_bf16_paged_sm90_cu_93b96ec2_39504cuda3std3__473_GLOBAL__N__6574e65c_35_flash_fwd_hdim96_bf16_paged_sm90_cu_93b96ec2_39506ignoreE
	.align		8
        /*0058*/ 	.dword	_ZN71_INTERNAL_6574e65c_35_flash_fwd_hdim96_bf16_paged_sm90_cu_93b96ec2_39504cuda3std3__419piecewise_constructE
	.align		8
        /*0060*/ 	.dword	_ZN71_INTERNAL_6574e65c_35_flash_fwd_hdim96_bf16_paged_sm90_cu_93b96ec2_39504cuda3std3__48in_placeE
	.align		8
        /*0068*/ 	.dword	_ZN71_INTERNAL_6574e65c_35_flash_fwd_hdim96_bf16_paged_sm90_cu_93b96ec2_39504cuda3std6ranges3__45__cpo4swapE
	.align		8
        /*0070*/ 	.dword	_ZN71_INTERNAL_6574e65c_35_flash_fwd_hdim96_bf16_paged_sm90_cu_93b96ec2_39504cuda3std6ranges3__45__cpo9iter_moveE
	.align		8
        /*0078*/ 	.dword	_ZN71_INTERNAL_6574e65c_35_flash_fwd_hdim96_bf16_paged_sm90_cu_93b96ec2_39504cute7productE
	.align		8
        /*0080*/ 	.dword	_ZN71_INTERNAL_6574e65c_35_flash_fwd_hdim96_bf16_paged_sm90_cu_93b96ec2_39504cute1_E
	.align		8
        /*0088*/ 	.dword	$str$23
	.align		8
        /*0090*/ 	.dword	$str$24


//--------------------- .text._ZN7cutlass13device_kernelIN5flash11enable_sm90INS1_16FlashAttnFwdSm90INS1_25CollectiveMainloopFwdSm90ILi2EN4cute5tupleIJNS5_1CILi1EEES8_S8_EEENS6_IJNS7_ILi192EEENS7_ILi128EEENS7_ILi96EEEEEELi96ENS_10bfloat16_tEfNS_4arch4Sm90ELb0ELb0ELb0ELb0ELb1ELb0ELb0ELb0ELb1ELb1ELb0ELb0EEENS1_21CollectiveEpilogueFwdINS6_IJSA_SC_SB_EEES9_SE_SG_Li384ELb0ELb1ELb0ELb0EEENS1_29StaticPersistentTileSchedulerILb0EEEEEEEEEvNT_6ParamsE --------------------------
	.section	.text._ZN7cutlass13device_kernelIN5flash11enable_sm90INS1_16FlashAttnFwdSm90INS1_25CollectiveMainloopFwdSm90ILi2EN4cute5tupleIJNS5_1CILi1EEES8_S8_EEENS6_IJNS7_ILi192EEENS7_ILi128EEENS7_ILi96EEEEEELi96ENS_10bfloat16_tEfNS_4arch4Sm90ELb0ELb0ELb0ELb0ELb1ELb0ELb0ELb0ELb1ELb1ELb0ELb0EEENS1_21CollectiveEpilogueFwdINS6_IJSA_SC_SB_EEES9_SE_SG_Li384ELb0ELb1ELb0ELb0EEENS1_29StaticPersistentTileSchedulerILb0EEEEEEEEEvNT_6ParamsE,"ax",@progbits
	.align	128
.text._ZN7cutlass13device_kernelIN5flash11enable_sm90INS1_16FlashAttnFwdSm90INS1_25CollectiveMainloopFwdSm90ILi2EN4cute5tupleIJNS5_1CILi1EEES8_S8_EEENS6_IJNS7_ILi192EEENS7_ILi128EEENS7_ILi96EEEEEELi96ENS_10bfloat16_tEfNS_4arch4Sm90ELb0ELb0ELb0ELb0ELb1ELb0ELb0ELb0ELb1ELb1ELb0ELb0EEENS1_21CollectiveEpilogueFwdINS6_IJSA_SC_SB_EEES9_SE_SG_Li384ELb0ELb1ELb0ELb0EEENS1_29StaticPersistentTileSchedulerILb0EEEEEEEEEvNT_6ParamsE:
        .type           _ZN7cutlass13device_kernelIN5flash11enable_sm90INS1_16FlashAttnFwdSm90INS1_25CollectiveMainloopFwdSm90ILi2EN4cute5tupleIJNS5_1CILi1EEES8_S8_EEENS6_IJNS7_ILi192EEENS7_ILi128EEENS7_ILi96EEEEEELi96ENS_10bfloat16_tEfNS_4arch4Sm90ELb0ELb0ELb0ELb0ELb1ELb0ELb0ELb0ELb1ELb1ELb0ELb0EEENS1_21CollectiveEpilogueFwdINS6_IJSA_SC_SB_EEES9_SE_SG_Li384ELb0ELb1ELb0ELb0EEENS1_29StaticPersistentTileSchedulerILb0EEEEEEEEEvNT_6ParamsE,@function
        .size           _ZN7cutlass13device_kernelIN5flash11enable_sm90INS1_16FlashAttnFwdSm90INS1_25CollectiveMainloopFwdSm90ILi2EN4cute5tupleIJNS5_1CILi1EEES8_S8_EEENS6_IJNS7_ILi192EEENS7_ILi128EEENS7_ILi96EEEEEELi96ENS_10bfloat16_tEfNS_4arch4Sm90ELb0ELb0ELb0ELb0ELb1ELb0ELb0ELb0ELb1ELb1ELb0ELb0EEENS1_21CollectiveEpilogueFwdINS6_IJSA_SC_SB_EEES9_SE_SG_Li384ELb0ELb1ELb0ELb0EEENS1_29StaticPersistentTileSchedulerILb0EEEEEEEEEvNT_6ParamsE,(.L_x_2728 - _ZN7cutlass13device_kernelIN5flash11enable_sm90INS1_16FlashAttnFwdSm90INS1_25CollectiveMainloopFwdSm90ILi2EN4cute5tupleIJNS5_1CILi1EEES8_S8_EEENS6_IJNS7_ILi192EEENS7_ILi128EEENS7_ILi96EEEEEELi96ENS_10bfloat16_tEfNS_4arch4Sm90ELb0ELb0ELb0ELb0ELb1ELb0ELb0ELb0ELb1ELb1ELb0ELb0EEENS1_21CollectiveEpilogueFwdINS6_IJSA_SC_SB_EEES9_SE_SG_Li384ELb0ELb1ELb0ELb0EEENS1_29StaticPersistentTileSchedulerILb0EEEEEEEEEvNT_6ParamsE)
        .other          _ZN7cutlass13device_kernelIN5flash11enable_sm90INS1_16FlashAttnFwdSm90INS1_25CollectiveMainloopFwdSm90ILi2EN4cute5tupleIJNS5_1CILi1EEES8_S8_EEENS6_IJNS7_ILi192EEENS7_ILi128EEENS7_ILi96EEEEEELi96ENS_10bfloat16_tEfNS_4arch4Sm90ELb0ELb0ELb0ELb0ELb1ELb0ELb0ELb0ELb1ELb1ELb0ELb0EEENS1_21CollectiveEpilogueFwdINS6_IJSA_SC_SB_EEES9_SE_SG_Li384ELb0ELb1ELb0ELb0EEENS1_29StaticPersistentTileSchedulerILb0EEEEEEEEEvNT_6ParamsE,@"STO_CUDA_ENTRY STV_DEFAULT"
_ZN7cutlass13device_kernelIN5flash11enable_sm90INS1_16FlashAttnFwdSm90INS1_25CollectiveMainloopFwdSm90ILi2EN4cute5tupleIJNS5_1CILi1EEES8_S8_EEENS6_IJNS7_ILi192EEENS7_ILi128EEENS7_ILi96EEEEEELi96ENS_10bfloat16_tEfNS_4arch4Sm90ELb0ELb0ELb0ELb0ELb1ELb0ELb0ELb0ELb1ELb1ELb0ELb0EEENS1_21CollectiveEpilogueFwdINS6_IJSA_SC_SB_EEES9_SE_SG_Li384ELb0ELb1ELb0ELb0EEENS1_29StaticPersistentTileSchedulerILb0EEEEEEEEEvNT_6ParamsE:
[----:B------:R-:W0:Y:S02]  /*0000*/  LDC R1, c[0x0][0x28] ;  /* 0x00000a00ff017b82 */ /* 0x000e240000000800 */
[----:B0-----:R-:W-:Y:S01]  /*0010*/  VIADD R1, R1, 0xffffffe8 ;  /* 0xffffffe801017836 */ /* 0x001fe20000000000 */
[----:B------:R-:W0:Y:S01]  /*0020*/  S2R R3, SR_TID.X ;  /* 0x0000000000037919 */ /* 0x000e220000002100 */
[----:B------:R-:W-:Y:S01]  /*0030*/  ELECT P0, URZ, PT ;  /* 0x00000000003f782f */ /* 0x000fe20003800000 */
[----:B------:R-:W-:Y:S01]  /*0040*/  UMOV UR4, 0x80 ;  /* 0x0000008000047882 */ /* 0x000fe20000000000 */
[----:B------:R-:W-:Y:S01]  /*0050*/  UMOV UR7, 0x180 ;  /* 0x0000018000077882 */ /* 0x000fe20000000000 */
[--C-:B0-----:R-:W-:Y:S02]  /*0060*/  SHF.R.U32.HI R0, RZ, 0x5, R3.reuse ;  /* 0x00000005ff007819 */ /* 0x101fe40000011603 */
[----:B------:R-:W-:-:S03]  /*0070*/  SHF.R.U32.HI R3, RZ, 0x7, R3 ;  /* 0x00000007ff037819 */ /* 0x000fc60000011603 */
[----:B------:R-:W0:Y:S04]  /*0080*/  SHFL.IDX PT, R2, R0, RZ, 0x1f ;  /* 0x00001fff00027589 */ /* 0x000e2800000e0000 */
[----:B------:R-:W1:Y:S01]  /*0090*/  SHFL.IDX PT, R3, R3, RZ, 0x1f ;  /* 0x00001fff03037589 */ /* 0x000e6200000e0000 */
[C---:B0-----:R-:W-:Y:S02]  /*00a0*/  ISETP.NE.OR P0, PT, R2.reuse, RZ, !P0 ;  /* 0x000000ff0200720c */ /* 0x041fe40004705670 */
[----:B------:R-:W-:-:S11]  /*00b0*/  ISETP.NE.AND P1, PT, R2, RZ, PT ;  /* 0x000000ff0200720c */ /* 0x000fd60003f25270 */
[----:B------:R-:W-:Y:S01]  /*00c0*/  VOTEU.ALL UP0, P0 ;  /* 0x00000000003f7886 */ /* 0x000fe20000000000 */
[----:B------:R-:W-:-:S04]  /*00d0*/  VOTEU.ALL UP1, P0 ;  /* 0x00000000003f7886 */ /* 0x000fc80000020000 */
[----:B------:R-:W0:Y:S01]  /*00e0*/  @!UP0 S2UR UR8, SR_CgaCtaId ;  /* 0x00000000000889c3 */ /* 0x000e220000008800 */
[----:B------:R-:W-:Y:S01]  /*00f0*/  @!UP0 UMOV UR6, 0x400 ;  /* 0x0000040000068882 */ /* 0x000fe20000000000 */
[----:B------:R-:W-:-:S04]  /*0100*/  @!UP0 UIADD3 UR4, -UR4, 0x100000, URZ ;  /* 0x0010000004048890 */ /* 0x000fc8000fffe13f */
[----:B------:R-:W-:Y:S02]  /*0110*/  @!UP0 USHF.L.U32 UR5, UR4, 0xb, URZ ;  /* 0x0000000b04058899 */ /* 0x000fe4000800063f */
[----:B------:R-:W-:Y:S02]  /*0120*/  @!UP0 USHF.L.U32 UR4, UR4, 0x1, URZ ;  /* 0x0000000104048899 */ /* 0x000fe4000800063f */
[----:B0-----:R-:W-:Y:S02]  /*0130*/  @!UP0 ULEA UR8, UR8, UR6, 0x18 ;  /* 0x0000000608088291 */ /* 0x001fe4000f8ec03f */
[----:B------:R-:W-:-:S04]  /*0140*/  @!UP0 UIADD3 UR6, -UR7, 0x100000, URZ ;  /* 0x0010000007068890 */ /* 0x000fc8000fffe13f */
[----:B------:R-:W-:Y:S02]  /*0150*/  @!UP0 USHF.L.U32 UR7, UR6, 0xb, URZ ;  /* 0x0000000b06078899 */ /* 0x000fe4000800063f */
[----:B------:R-:W-:Y:S01]  /*0160*/  @!UP0 USHF.L.U32 UR6, UR6, 0x1, URZ ;  /* 0x0000000106068899 */ /* 0x000fe2000800063f */
[----:B------:R-:W-:-:S05]  /*0170*/  VOTEU.ALL UP0, P0 ;  /* 0x00000000003f7886 */ /* 0x000fca0000000000 */
[----:B------:R0:W2:Y:S06]  /*0180*/  @!UP0 SYNCS.EXCH.64 URZ, [UR8+0x2d800], UR4 ;  /* 0x02d80004083f85b2 */ /* 0x0000ac0008000100 */
[----:B------:R0:W3:Y:S02]  /*0190*/  @!UP1 SYNCS.EXCH.64 URZ, [UR8+0x2d820], UR6 ;  /* 0x02d82006083f95b2 */ /* 0x0000e40008000100 */
[----:B01----:R-:W-:Y:S05]  /*01a0*/  @P1 BRA `(.L_x_0) ;  /* 0x0000000000481947 */ /* 0x003fea0003800000 */
[----:B------:R-:W0:Y:S01]  /*01b0*/  S2UR UR5, SR_CgaCtaId ;  /* 0x00000000000579c3 */ /* 0x000e220000008800 */
[----:B------:R-:W-:Y:S01]  /*01c0*/  UMOV UR4, 0x400 ;  /* 0x0000040000047882 */ /* 0x000fe20000000000 */
[----:B------:R-:W-:Y:S01]  /*01d0*/  UMOV UR6, 0x80 ;  /* 0x0000008000067882 */ /* 0x000fe20000000000 */
[----:B------:R-:W-:Y:S01]  /*01e0*/  UMOV UR7, 0x180 ;  /* 0x0000018000077882 */ /* 0x000fe20000000000 */
[----:B------:R-:W-:Y:S01]  /*01f0*/  ELECT P0, URZ, PT ;  /* 0x00000000003f782f */ /* 0x000fe20003800000 */
[----:B0-----:R-:W-:Y:S02]  /*0200*/  ULEA UR8, UR5, UR4, 0x18 ;  /* 0x0000000405087291 */ /* 0x001fe4000f8ec03f */
[----:B------:R-:W-:-:S04]  /*0210*/  UIADD3 UR4, -UR6, 0x100000, URZ ;  /* 0x0010000006047890 */ /* 0x000fc8000fffe13f */
[----:B------:R-:W-:Y:S02]  /*0220*/  USHF.L.U32 UR5, UR4, 0xb, URZ ;  /* 0x0000000b04057899 */ /* 0x000fe4000800063f */
[----:B------:R-:W-:Y:S02]  /*0230*/  USHF.L.U32 UR4, UR4, 0x1, URZ ;  /* 0x0000000104047899 */ /* 0x000fe4000800063f */
[----:B------:R-:W-:-:S04]  /*0240*/  UIADD3 UR6, -UR7, 0x100000, URZ ;  /* 0x0010000007067890 */ /* 0x000fc8000fffe13f */
[----:B------:R-:W-:Y:S02]  /*0250*/  USHF.L.U32 UR7, UR6, 0xb, URZ ;  /* 0x0000000b06077899 */ /* 0x000fe4000800063f */
[----:B------:R-:W-:Y:S01]  /*0260*/  USHF.L.U32 UR6, UR6, 0x1, URZ ;  /* 0x0000000106067899 */ /* 0x000fe2000800063f */
[----:B------:R-:W0:Y:S03]  /*0270*/  FENCE.VIEW.ASYNC.S ;  /* 0x00000000000073c6 */ /* 0x000e260000000000 */
[----:B0-----:R0:W1:Y:S08]  /*0280*/  SYNCS.EXCH.64 URZ, [UR8+0x2d830], UR4 ;  /* 0x02d83004083f75b2 */ /* 0x0010700008000100 */
[----:B------:R0:W4:Y:S01]  /*0290*/  SYNCS.EXCH.64 URZ, [UR8+0x2d840], UR6 ;  /* 0x02d84006083f75b2 */ /* 0x0001220008000100 */
[----:B------:R0:W0:Y:S01]  /*02a0*/  SYNCS.EXCH.64 URZ, [UR8+0x2d838], UR4 ;  /* 0x02d83804083f75b2 */ /* 0x0000220008000100 */
[----:B------:R0:W0:Y:S01]  /*02b0*/  SYNCS.EXCH.64 URZ, [UR8+0x2d848], UR6 ;  /* 0x02d84806083f75b2 */ /* 0x0000220008000100 */
[----:B------:R-:W-:Y:S01]  /*02c0*/  NOP ;  /* 0x0000000000007918 */ /* 0x000fe20000000000 */
.L_x_0:
[----:B------:R-:W5:Y:S01]  /*02d0*/  SHFL.IDX PT, R2, R0, RZ, 0x1f ;  /* 0x00001fff00027589 */ /* 0x000f6200000e0000 */
[----:B------:R-:W-:Y:S01]  /*02e0*/  NOP ;  /* 0x0000000000007918 */ /* 0x000fe20000000000 */
[----:B-----5:R-:W-:-:S13]  /*02f0*/  ISETP.NE.AND P0, PT, R2, RZ, PT ;  /* 0x000000ff0200720c */ /* 0x020fda0003f05270 */
[----:B------:R-:W-:Y:S05]  /*0300*/  @P0 BRA `(.L_x_1) ;  /* 0x0000000000480947 */ /* 0x000fea0003800000 */
[----:B0-----:R-:W0:Y:S01]  /*0310*/  S2UR UR5, SR_CgaCtaId ;  /* 0x00000000000579c3 */ /* 0x001e220000008800 */
        /* <DEDUP_REMOVED lines=12> */
[----:B0-----:R0:W0:Y:S08]  /*03e0*/  SYNCS.EXCH.64 URZ, [UR8+0x2d850], UR4 ;  /* 0x02d85004083f75b2 */ /* 0x0010300008000100 */
[----:B------:R0:W0:Y:S01]  /*03f0*/  SYNCS.EXCH.64 URZ, [UR8+0x2d860], UR6 ;  /* 0x02d86006083f75b2 */ /* 0x0000220008000100 */
[----:B------:R0:W0:Y:S01]  /*0400*/  SYNCS.EXCH.64 URZ, [UR8+0x2d858], UR4 ;  /* 0x02d85804083f75b2 */ /* 0x0000220008000100 */
[----:B------:R0:W0:Y:S01]  /*0410*/  SYNCS.EXCH.64 URZ, [UR8+0x2d868], UR6 ;  /* 0x02d86806083f75b2 */ /* 0x0000220008000100 */
[----:B------:R-:W-:Y:S01]  /*0420*/  NOP ;  /* 0x0000000000007918 */ /* 0x000fe20000000000 */
.L_x_1:
[----:B------:R-:W5:Y:S01]  /*0430*/  SHFL.IDX PT, R2, R0, RZ, 0x1f ;  /* 0x00001fff00027589 */ /* 0x000f6200000e0000 */
[----:B------:R-:W-:Y:S01]  /*0440*/  NOP ;  /* 0x0000000000007918 */ /* 0x000fe20000000000 */
[----:B-----5:R-:W-:-:S13]  /*0450*/  ISETP.NE.AND P0, PT, R2, RZ, PT ;  /* 0x000000ff0200720c */ /* 0x020fda0003f05270 */
[----:B------:R-:W-:Y:S05]  /*0460*/  @P0 BRA `(.L_x_2) ;  /* 0x0000000000380947 */ /* 0x000fea0003800000 */
[----:B0-----:R-:W0:Y:S01]  /*0470*/  S2UR UR5, SR_CgaCtaId ;  /* 0x00000000000579c3 */ /* 0x001e220000008800 */
[----:B------:R-:W-:Y:S01]  /*0480*/  UMOV UR4, 0x400 ;  /* 0x0000040000047882 */ /* 0x000fe20000000000 */
[----:B------:R-:W-:Y:S01]  /*0490*/  UMOV UR7, 0x80 ;  /* 0x0000008000077882 */ /* 0x000fe20000000000 */
[----:B------:R-:W-:Y:S01]  /*04a0*/  ELECT P0, URZ, PT ;  /* 0x00000000003f782f */ /* 0x000fe20003800000 */
[----:B0-----:R-:W-:Y:S02]  /*04b0*/  ULEA UR6, UR5, UR4, 0x18 ;  /* 0x0000000405067291 */ /* 0x001fe4000f8ec03f */
[----:B------:R-:W-:-:S04]  /*04c0*/  UIADD3 UR4, -UR7, 0x100000, URZ ;  /* 0x0010000007047890 */ /* 0x000fc8000fffe13f */
[----:B------:R-:W-:Y:S02]  /*04d0*/  USHF.L.U32 UR5, UR4, 0xb, URZ ;  /* 0x0000000b04057899 */ /* 0x000fe4000800063f */
[----:B------:R-:W-:Y:S01]  /*04e0*/  USHF.L.U32 UR4, UR4, 0x1, URZ ;  /* 0x0000000104047899 */ /* 0x000fe2000800063f */
[----:B------:R-:W0:Y:S11]  /*04f0*/  FENCE.VIEW.ASYNC.S ;  /* 0x00000000000073c6 */ /* 0x000e360000000000 */
[----:B0-----:R0:W0:Y:S01]  /*0500*/  SYNCS.EXCH.64 URZ, [UR6+0x2d870], UR4 ;  /* 0x02d87004063f75b2 */ /* 0x0010220008000100 */
[----:B------:R0:W0:Y:S01]  /*0510*/  SYNCS.EXCH.64 URZ, [UR6+0x2d880], UR4 ;  /* 0x02d88004063f75b2 */ /* 0x0000220008000100 */
[----:B------:R0:W0:Y:S01]  /*0520*/  SYNCS.EXCH.64 URZ, [UR6+0x2d878], UR4 ;  /* 0x02d87804063f75b2 */ /* 0x0000220008000100 */
[----:B------:R0:W0:Y:S01]  /*0530*/  SYNCS.EXCH.64 URZ, [UR6+0x2d888], UR4 ;  /* 0x02d88804063f75b2 */ /* 0x0000220008000100 */
[----:B------:R-:W-:Y:S01]  /*0540*/  NOP ;  /* 0x0000000000007918 */ /* 0x000fe20000000000 */
.L_x_2:
        /* <DEDUP_REMOVED lines=22> */
.L_x_3:
[----:B------:R-:W5:Y:S01]  /*06b0*/  SHFL.IDX PT, R2, R0, RZ, 0x1f ;  /* 0x00001fff00027589 */ /* 0x000f6200000e0000 */
[----:B------:R-:W-:Y:S01]  /*06c0*/  R2UR UR9, R3 ;  /* 0x00000000030972ca */ /* 0x000fe200000e0000 */
        /* <DEDUP_REMOVED lines=21> */
.L_x_4:
[----:B------:R-:W-:Y:S01]  /*0820*/  UISETP.NE.AND UP0, UPT, UR9, URZ, UPT ;  /* 0x0000003f0900728c */ /* 0x000fe2000bf05270 */
[----:B------:R-:W-:Y:S01]  /*0830*/  NOP ;  /* 0x0000000000007918 */ /* 0x000fe20000000000 */
[----:B------:R-:W-:Y:S01]  /*0840*/  UMOV UR42, 0x1 ;  /* 0x00000001002a7882 */ /* 0x000fe20000000000 */
[----:B------:R-:W-:Y:S01]  /*0850*/  ULDC.64 UR48, c[0x0][0x208] ;  /* 0x0000820000307ab9 */ /* 0x000fe20000000a00 */
[----:B------:R-:W-:Y:S01]  /*0860*/  USEL UR42, UR42, 0x2, !UP0 ;  /* 0x000000022a2a7887 */ /* 0x000fe2000c000000 */
[----:B01234-:R-:W-:Y:S01]  /*0870*/  BAR.SYNC.DEFER_BLOCKING 0x0 ;  /* 0x0000000000007b1d */ /* 0x01ffe20000010000 */
[----:B------:R-:W-:-:S13]  /*0880*/  PLOP3.LUT P0, PT, PT, PT, UP0, 0x80, 0x0 ;  /* 0x000000000000781c */ /* 0x000fda0003f0f008 */
[----:B------:R-:W-:Y:S05]  /*0890*/  @!P0 BRA `(.L_x_5) ;  /* 0x0000006400dc8947 */ /* 0x000fea0003800000 */
.L_x_6:
[----:B------:R-:W-:-:S08]  /*08a0*/  NOP ;  /* 0x0000000000007918 */ /* 0x000fd00000000000 */
[----:B------:R-:W0:Y:S02]  /*08b0*/  USETMAXREG.TRY_ALLOC.CTAPOOL UP0, 0xa0 ;  /* 0x000000a0000079c8 */ /* 0x000e240008000600 */
[----:B0-----:R-:W-:-:S13]  /*08c0*/  PLOP3.LUT P0, PT, PT, PT, UP0, 0x80, 0x0 ;  /* 0x000000000000781c */ /* 0x001fda0003f0f008 */
[----:B------:R-:W-:Y:S05]  /*08d0*/  @!P0 BRA `(.L_x_6) ;  /* 0xfffffffc00f08947 */ /* 0x000fea000383ffff */
[----:B------:R-:W0:Y:S01]  /*08e0*/  S2R R2, SR_TID.X ;  /* 0x0000000000027919 */ /* 0x000e220000002100 */
[----:B------:R-:W1:Y:S08]  /*08f0*/  S2UR UR36, SR_CTAID.X ;  /* 0x00000000002479c3 */ /* 0x000e700000002500 */
[----:B------:R-:W-:Y:S06]  /*0900*/  BAR.ARV 0x8, 0x200 ;  /* 0x0208000000007b1d */ /* 0x000fec0000002000 */
[----:B0-----:R-:W-:-:S04]  /*0910*/  LOP3.LUT R0, R2, 0xffffff80, RZ, 0xc0, !PT ;  /* 0xffffff8002007812 */ /* 0x001fc800078ec0ff */
[----:B------:R-:W-:Y:S02]  /*0920*/  ISETP.NE.AND P0, PT, R0, 0x80, PT ;  /* 0x000000800000780c */ /* 0x000fe40003f05270 */
[----:B------:R-:W1:Y:S11]  /*0930*/  LDC R0, c[0x0][0xc34] ;  /* 0x00030d00ff007b82 */ /* 0x000e760000000800 */
[----:B------:R-:W-:Y:S06]  /*0940*/  @!P0 BAR.ARV 0x9, 0x100 ;  /* 0x0244000000008b1d */ /* 0x000fec0000002000 */
[----:B-1----:R-:W-:-:S13]  /*0950*/  ISETP.LE.AND P0, PT, R0, UR36, PT ;  /* 0x0000002400007c0c */ /* 0x002fda000bf03270 */
[----:B------:R-:W-:Y:S05]  /*0960*/  @P0 EXIT ;  /* 0x000000000000094d */ /* 0x000fea0003800000 */
[----:B------:R-:W-:Y:S01]  /*0970*/  VIADD R137, R2, 0xffffff80 ;  /* 0xffffff8002897836 */ /* 0x000fe20000000000 */
[----:B------:R-:W0:Y:S01]  /*0980*/  S2UR UR41, SR_CgaCtaId ;  /* 0x00000000002979c3 */ /* 0x000e220000008800 */
[----:B------:R-:W-:Y:S01]  /*0990*/  UMOV UR40, 0x400 ;  /* 0x0000040000287882 */ /* 0x000fe20000000000 */
[----:B------:R-:W-:Y:S01]  /*09a0*/  IMAD.MOV.U32 R16, RZ, RZ, 0x40 ;  /* 0x00000040ff107424 */ /* 0x000fe200078e00ff */
[----:B------:R-:W-:Y:S01]  /*09b0*/  ULOP3.LUT UR47, UR42, 0x1, URZ, 0xfc, !UPT ;  /* 0x000000012a2f7892 */ /* 0x000fe2000f8efc3f */
[----:B------:R-:W-:Y:S01]  /*09c0*/  SHF.R.S32.HI R0, RZ, 0x1f, R137 ;  /* 0x0000001fff007819 */ /* 0x000fe20000011489 */
[----:B------:R-:W-:Y:S01]  /*09d0*/  UMOV UR46, URZ ;  /* 0x0000003f002e7c82 */ /* 0x000fe20008000000 */
[----:B------:R-:W-:Y:S01]  /*09e0*/  UMOV UR45, URZ ;  /* 0x0000003f002d7c82 */ /* 0x000fe20008000000 */
[----:B------:R-:W-:Y:S01]  /*09f0*/  UMOV UR44, URZ ;  /* 0x0000003f002c7c82 */ /* 0x000fe20008000000 */
[CC--:B------:R-:W-:Y:S02]  /*0a00*/  LEA.HI R2, R0.reuse, R137.reuse, RZ, 0x4 ;  /* 0x0000008900027211 */ /* 0x0c0fe400078f20ff */
[----:B------:R-:W-:-:S02]  /*0a10*/  LEA.HI R141, R0, R137, RZ, 0x7 ;  /* 0x00000089008d7211 */ /* 0x000fc400078f38ff */
[CC--:B------:R-:W-:Y:S02]  /*0a20*/  LEA.HI R4, R0.reuse, R137.reuse, RZ, 0x5 ;  /* 0x0000008900047211 */ /* 0x0c0fe400078f28ff */
[----:B------:R-:W-:Y:S02]  /*0a30*/  LEA.HI R138, R0, R137, RZ, 0x2 ;  /* 0x00000089008a7211 */ /* 0x000fe400078f10ff */
[C---:B------:R-:W-:Y:S02]  /*0a40*/  LOP3.LUT R0, R2.reuse, 0xfffffff0, RZ, 0xc0, !PT ;  /* 0xfffffff002007812 */ /* 0x040fe400078ec0ff */
[----:B------:R-:W-:Y:S02]  /*0a50*/  SHF.R.S32.HI R5, RZ, 0x4, R2 ;  /* 0x00000004ff057819 */ /* 0x000fe40000011402 */
[----:B------:R-:W-:Y:S01]  /*0a60*/  LOP3.LUT R140, R141, 0xffffff80, RZ, 0xc0, !PT ;  /* 0xffffff808d8c7812 */ /* 0x000fe200078ec0ff */
[----:B------:R-:W-:Y:S01]  /*0a70*/  IMAD.IADD R0, R137, 0x1, -R0 ;  /* 0x0000000189007824 */ /* 0x000fe200078e0a00 */
[----:B------:R-:W-:-:S02]  /*0a80*/  LEA.HI R2, R2, R5, RZ, 0x1 ;  /* 0x0000000502027211 */ /* 0x000fc400078f08ff */
[----:B------:R-:W-:Y:S01]  /*0a90*/  LOP3.LUT R6, R138, 0xfffffffc, RZ, 0xc0, !PT ;  /* 0xfffffffc8a067812 */ /* 0x000fe200078ec0ff */
[C---:B------:R-:W-:Y:S01]  /*0aa0*/  IMAD.IADD R140, R137.reuse, 0x1, -R140 ;  /* 0x00000001898c7824 */ /* 0x040fe200078e0a8c */
[----:B------:R-:W-:Y:S01]  /*0ab0*/  SHF.R.S32.HI R3, RZ, 0x1f, R0 ;  /* 0x0000001fff037819 */ /* 0x000fe20000011400 */
[----:B0-----:R-:W-:Y:S01]  /*0ac0*/  ULEA UR40, UR41, UR40, 0x18 ;  /* 0x0000002829287291 */ /* 0x001fe2000f8ec03f */
[----:B------:R-:W-:Y:S01]  /*0ad0*/  LOP3.LUT R2, R2, 0x1ffffffe, RZ, 0xc0, !PT ;  /* 0x1ffffffe02027812 */ /* 0x000fe200078ec0ff */
[----:B------:R-:W-:Y:S01]  /*0ae0*/  IMAD.IADD R137, R137, 0x1, -R6 ;  /* 0x0000000189897824 */ /* 0x000fe200078e0a06 */
[----:B------:R-:W-:Y:S02]  /*0af0*/  LEA.HI R3, R3, R0, RZ, 0x3 ;  /* 0x0000000003037211 */ /* 0x000fe400078f18ff */
[----:B------:R-:W-:Y:S01]  /*0b00*/  SHF.R.S32.HI R7, RZ, 0x1f, R140 ;  /* 0x0000001fff077819 */ /* 0x000fe2000001148c */
[----:B------:R-:W-:Y:S01]  /*0b10*/  IMAD.IADD R2, R5, 0x1, -R2 ;  /* 0x0000000105027824 */ /* 0x000fe200078e0a02 */
[----:B------:R-:W-:Y:S01]  /*0b20*/  SHF.R.S32.HI R5, RZ, 0x5, R4 ;  /* 0x00000005ff057819 */ /* 0x000fe20000011404 */
[C---:B------:R-:W-:Y:S01]  /*0b30*/  IMAD.SHL.U32 R4, R3.reuse, 0x40, RZ ;  /* 0x0000004003047824 */ /* 0x040fe200078e00ff */
[----:B------:R-:W-:Y:S01]  /*0b40*/  LOP3.LUT R3, R3, 0xfffffff8, RZ, 0xc0, !PT ;  /* 0xfffffff803037812 */ /* 0x000fe200078ec0ff */
[----:B------:R-:W-:Y:S01]  /*0b50*/  IMAD.SHL.U32 R22, R137, 0x8, RZ ;  /* 0x0000000889167824 */ /* 0x000fe200078e00ff */
[----:B------:R-:W-:Y:S01]  /*0b60*/  SHF.L.U32 R2, R2, 0x3, RZ ;  /* 0x0000000302027819 */ /* 0x000fe200000006ff */
[----:B------:R-:W-:Y:S01]  /*0b70*/  IMAD R11, R5, 0x10, R0 ;  /* 0x00000010050b7824 */ /* 0x000fe200078e0200 */
[----:B------:R-:W-:Y:S01]  /*0b80*/  LEA.HI R8, R7, R140, RZ, 0x2 ;  /* 0x0000008c07087211 */ /* 0x000fe200078f10ff */
[----:B------:R-:W-:Y:S01]  /*0b90*/  IMAD.IADD R3, R0, 0x1, -R3 ;  /* 0x0000000100037824 */ /* 0x000fe200078e0a03 */
[----:B------:R-:W-:Y:S01]  /*0ba0*/  LOP3.LUT R4, R4, 0x7ffffe00, RZ, 0xc0, !PT ;  /* 0x7ffffe0004047812 */ /* 0x000fe200078ec0ff */
[----:B------:R-:W-:Y:S01]  /*0bb0*/  IMAD.U32 R144, R11, 0x20, R2 ;  /* 0x000000200b907824 */ /* 0x000fe200078e0002 */
[--C-:B------:R-:W-:Y:S01]  /*0bc0*/  SHF.R.S32.HI R9, RZ, 0x2, R8.reuse ;  /* 0x00000002ff097819 */ /* 0x100fe20000011408 */
[----:B------:R-:W-:Y:S01]  /*0bd0*/  IMAD.MOV.U32 R0, RZ, RZ, -0x2 ;  /* 0xfffffffeff007424 */ /* 0x000fe200078e00ff */
[C---:B------:R-:W-:Y:S01]  /*0be0*/  R2P PR, R3.reuse, 0x6 ;  /* 0x0000000603007804 */ /* 0x040fe20000000000 */
[----:B------:R-:W-:Y:S01]  /*0bf0*/  IMAD.SHL.U32 R3, R3, 0x40, RZ ;  /* 0x0000004003037824 */ /* 0x000fe200078e00ff */
[----:B------:R-:W-:Y:S01]  /*0c00*/  SHF.R.S32.HI R6, RZ, 0x1f, R8 ;  /* 0x0000001fff067819 */ /* 0x000fe20000011408 */
[----:B------:R-:W-:Y:S01]  /*0c10*/  IMAD R4, R5, 0x400, R4 ;  /* 0x0000040005047824 */ /* 0x000fe200078e0204 */
[----:B------:R-:W-:Y:S01]  /*0c20*/  SHF.R.S32.HI R141, RZ, 0x7, R141 ;  /* 0x00000007ff8d7819 */ /* 0x000fe2000001148d */
[C---:B------:R-:W-:Y:S01]  /*0c30*/  VIADD R136, R22.reuse, 0x20 ;  /* 0x0000002016887836 */ /* 0x040fe20000000000 */
[----:B------:R-:W-:Y:S01]  /*0c40*/  LOP3.LUT R3, R3, 0x1c0, RZ, 0xc0, !PT ;  /* 0x000001c003037812 */ /* 0x000fe200078ec0ff */
[----:B------:R-:W-:Y:S01]  /*0c50*/  VIADD R23, R22, 0x40 ;  /* 0x0000004016177836 */ /* 0x000fe20000000000 */
[----:B------:R-:W-:-:S02]  /*0c60*/  LOP3.LUT R5, R8, 0x7ffffffc, RZ, 0xc0, !PT ;  /* 0x7ffffffc08057812 */ /* 0x000fc400078ec0ff */
[----:B------:R-:W-:Y:S02]  /*0c70*/  LOP3.LUT R2, R3, 0x8, R2, 0xf8, !PT ;  /* 0x0000000803027812 */ /* 0x000fe400078ef802 */
[----:B------:R-:W-:Y:S01]  /*0c80*/  SHF.R.U32.HI R3, RZ, 0x3, R3 ;  /* 0x00000003ff037819 */ /* 0x000fe20000011603 */
[----:B------:R-:W-:Y:S01]  /*0c90*/  IMAD.IADD R5, R140, 0x1, -R5 ;  /* 0x000000018c057824 */ /* 0x000fe200078e0a05 */
[----:B------:R-:W-:Y:S01]  /*0ca0*/  LEA.HI R10, R6, R9, RZ, 0x3 ;  /* 0x00000009060a7211 */ /* 0x000fe200078f18ff */
[----:B------:R-:W-:Y:S01]  /*0cb0*/  IMAD.HI R6, R141, 0x55555556, RZ ;  /* 0x555555568d067827 */ /* 0x000fe200078e02ff */
[----:B------:R-:W-:Y:S02]  /*0cc0*/  LOP3.LUT R3, R2, R3, RZ, 0x3c, !PT ;  /* 0x0000000302037212 */ /* 0x000fe400078e3cff */
[----:B------:R-:W-:Y:S01]  /*0cd0*/  LOP3.LUT R10, R10, 0xfffffff8, RZ, 0xc0, !PT ;  /* 0xfffffff80a0a7812 */ /* 0x000fe200078ec0ff */
[----:B------:R-:W-:Y:S01]  /*0ce0*/  IMAD R145, R5, R0, 0x80 ;  /* 0x0000008005917424 */ /* 0x000fe200078e0200 */
[----:B------:R-:W-:Y:S01]  /*0cf0*/  LEA.HI R7, R7, R140, RZ, 0x5 ;  /* 0x0000008c07077211 */ /* 0x000fe200078f28ff */
[----:B------:R-:W-:Y:S01]  /*0d00*/  IMAD.IADD R2, R4, 0x1, R3 ;  /* 0x0000000104027824 */ /* 0x000fe200078e0203 */
[----:B------:R-:W-:Y:S01]  /*0d10*/  LEA.HI R6, R6, R6, RZ, 0x1 ;  /* 0x0000000606067211 */ /* 0x000fe200078f08ff */
[----:B------:R-:W-:Y:S01]  /*0d20*/  IMAD.IADD R10, R9, 0x1, -R10 ;  /* 0x00000001090a7824 */ /* 0x000fe200078e0a0a */
[----:B------:R-:W-:-:S02]  /*0d30*/  SHF.R.S32.HI R7, RZ, 0x5, R7 ;  /* 0x00000005ff077819 */ /* 0x000fc40000011407 */
[----:B------:R-:W-:Y:S01]  /*0d40*/  LEA.HI R0, R137, R137, RZ, 0x1 ;  /* 0x0000008989007211 */ /* 0x000fe200078f08ff */
[----:B------:R-:W-:Y:S01]  /*0d50*/  IMAD R6, R6, -0x3, R141 ;  /* 0xfffffffd06067824 */ /* 0x000fe200078e028d */
[----:B------:R-:W-:Y:S01]  /*0d60*/  LEA R2, R2, UR40, 0x1 ;  /* 0x0000002802027c11 */ /* 0x000fe2000f8e08ff */
[----:B------:R-:W-:Y:S01]  /*0d70*/  IMAD R7, R7, 0x10, R10 ;  /* 0x0000001007077824 */ /* 0x000fe200078e020a */
[----:B------:R-:W-:Y:S02]  /*0d80*/  LOP3.LUT R0, R0, 0x1ffffffe, RZ, 0xc0, !PT ;  /* 0x1ffffffe00007812 */ /* 0x000fe400078ec0ff */
[----:B------:R-:W-:Y:S01]  /*0d90*/  SEL R16, R16, 0xffffffc0, !P2 ;  /* 0xffffffc010107807 */ /* 0x000fe20005000000 */
[----:B------:R-:W-:Y:S01]  /*0da0*/  VIADD R17, R2, 0x21800 ;  /* 0x0002180002117836 */ /* 0x000fe20000000000 */
[----:B------:R-:W-:Y:S01]  /*0db0*/  SHF.R.S32.HI R138, RZ, 0x2, R138 ;  /* 0x00000002ff8a7819 */ /* 0x000fe2000001148a */
[----:B------:R-:W-:Y:S01]  /*0dc0*/  IMAD R142, R6, 0x40, R7 ;  /* 0x00000040068e7824 */ /* 0x000fe200078e0207 */
[----:B------:R-:W-:Y:S01]  /*0dd0*/  SHF.R.S32.HI R147, RZ, 0x1f, R136 ;  /* 0x0000001fff937819 */ /* 0x000fe20000011488 */
[----:B------:R-:W-:Y:S01]  /*0de0*/  VIADD R18, R2, 0x21820 ;  /* 0x0002182002127836 */ /* 0x000fe20000000000 */
[----:B------:R-:W-:Y:S01]  /*0df0*/  SHF.R.S32.HI R146, RZ, 0x1f, R23 ;  /* 0x0000001fff927819 */ /* 0x000fe20000011417 */
[----:B------:R-:W-:-:S02]  /*0e00*/  IMAD.IADD R143, R137, 0x1, -R0 ;  /* 0x00000001898f7824 */ /* 0x000fc400078e0a00 */
[C---:B------:R-:W-:Y:S02]  /*0e10*/  @P1 VIADD R18, R17.reuse, 0xffffffe0 ;  /* 0xffffffe011121836 */ /* 0x040fe40000000000 */
[----:B------:R-:W-:Y:S01]  /*0e20*/  IMAD.IADD R17, R17, 0x1, R16 ;  /* 0x0000000111117824 */ /* 0x000fe200078e0210 */
[----:B------:R-:W-:Y:S01]  /*0e30*/  LEA R143, R143, R142, 0x3 ;  /* 0x0000008e8f8f7211 */ /* 0x000fe200078e18ff */
[----:B------:R-:W-:Y:S02]  /*0e40*/  IMAD.IADD R16, R16, 0x1, R18 ;  /* 0x0000000110107824 */ /* 0x000fe400078e0212 */
[----:B------:R-:W-:-:S07]  /*0e50*/  VIADD R19, R18, 0x6000 ;  /* 0x0000600012137836 */ /* 0x000fce0000000000 */
.L_x_35:
[----:B------:R-:W0:Y:S01]  /*0e60*/  SHFL.IDX PT, R0, R141, RZ, 0x1f ;  /* 0x00001fff8d007589 */ /* 0x000e2200000e0000 */
[----:B------:R-:W-:Y:S01]  /*0e70*/  ULDC UR4, c[0x0][0xc38] ;  /* 0x00030e0000047ab9 */ /* 0x000fe20000000800 */
[----:B------:R-:W-:Y:S01]  /*0e80*/  ULDC.64 UR6, c[0x0][0x418] ;  /* 0x0001060000067ab9 */ /* 0x000fe20000000a00 */
[----:B------:R-:W-:Y:S02]  /*0e90*/  UISETP.NE.AND UP2, UPT, UR4, 0x1, UPT ;  /* 0x000000010400788c */ /* 0x000fe4000bf45270 */
[----:B------:R-:W-:Y:S01]  /*0ea0*/  UISETP.NE.U32.AND UP0, UPT, UR6, URZ, UPT ;  /* 0x0000003f0600728c */ /* 0x000fe2000bf05070 */
[----:B------:R-:W-:Y:S01]  /*0eb0*/  ULDC UR4, c[0x0][0xc44] ;  /* 0x0003110000047ab9 */ /* 0x000fe20000000800 */
[----:B------:R-:W-:Y:S01]  /*0ec0*/  UMOV UR43, UR36 ;  /* 0x00000024002b7c82 */ /* 0x000fe20008000000 */
[----:B------:R-:W-:Y:S02]  /*0ed0*/  UISETP.NE.AND UP1, UPT, UR4, 0x1, UPT ;  /* 0x000000010400788c */ /* 0x000fe4000bf25270 */
[----:B------:R-:W-:Y:S01]  /*0ee0*/  UISETP.NE.AND.EX UP0, UPT, UR7, URZ, UPT, UP0 ;  /* 0x0000003f0700728c */ /* 0x000fe2000bf05300 */
[----:B------:R-:W-:-:S03]  /*0ef0*/  ULDC UR51, c[0x0][0x424] ;  /* 0x0001090000337ab9 */ /* 0x000fc60000000800 */
[----:B------:R-:W-:Y:S01]  /*0f00*/  @UP2 ULDC UR4, c[0x0][0xc3c] ;  /* 0x00030f0000042ab9 */ /* 0x000fe20000000800 */
[----:B------:R-:W-:Y:S01]  /*0f10*/  @UP2 ULDC UR6, c[0x0][0xc40] ;  /* 0x0003100000062ab9 */ /* 0x000fe20000000800 */
[----:B------:R-:W-:Y:S02]  /*0f20*/  UIMAD.WIDE.U32 UR4, UR36, UR4, URZ ;  /* 0x00000004240472a5 */ /* 0x000fe4000f8e003f */
[----:B------:R-:W-:Y:S02]  /*0f30*/  USEL UR51, UR51, 0x1, UP0 ;  /* 0x0000000133337887 */ /* 0x000fe40008000000 */
[----:B------:R-:W-:Y:S01]  /*0f40*/  @UP2 USHF.R.U32.HI UR43, URZ, UR6, UR5 ;  /* 0x000000063f2b2299 */ /* 0x000fe20008011605 */
[----:B------:R-:W-:Y:S01]  /*0f50*/  @UP1 ULDC.64 UR8, c[0x0][0xc48] ;  /* 0x0003120000081ab9 */ /* 0x000fe20000000a00 */
[----:B0-----:R-:W-:Y:S02]  /*0f60*/  R2UR UR39, R0 ;  /* 0x00000000002772ca */ /* 0x001fe400000e0000 */
[----:B------:R-:W-:-:S02]  /*0f70*/  UIMAD.WIDE.U32 UR4, UR43, UR8, URZ ;  /* 0x000000082b0472a5 */ /* 0x000fc4000f8e003f */
[----:B------:R-:W-:Y:S01]  /*0f80*/  UIADD3 UR8, UR40, 0x21800, URZ ;  /* 0x0002180028087890 */ /* 0x000fe2000fffe03f */
[----:B------:R-:W-:Y:S01]  /*0f90*/  UMOV UR38, UR43 ;  /* 0x0000002b00267c82 */ /* 0x000fe20008000000 */
[----:B------:R-:W-:-:S03]  /*0fa0*/  @UP1 USHF.R.U32.HI UR38, URZ, UR9, UR5 ;  /* 0x000000093f261299 */ /* 0x000fc60008011605 */
[----:B------:R-:W-:Y:S01]  /*0fb0*/  ULDC UR4, c[0x0][0x2f0] ;  /* 0x0000bc0000047ab9 */ /* 0x000fe20000000800 */
[----:B------:R-:W-:Y:S02]  /*0fc0*/  ULOP3.LUT UP0, URZ, UR8, 0x3ff, URZ, 0xc0, !UPT ;  /* 0x000003ff083f7892 */ /* 0x000fe4000f80c03f */
[----:B------:R-:W-:Y:S02]  /*0fd0*/  UIMAD UR51, UR51, UR4, URZ ;  /* 0x00000004333372a4 */ /* 0x000fe4000f8e023f */
[----:B------:R-:W-:Y:S02]  /*0fe0*/  UIMAD.WIDE UR6, UR39, 0x55555556, URZ ;  /* 0x55555556270678a5 */ /* 0x000fe4000f8e023f */
[----:B------:R-:W-:Y:S01]  /*0ff0*/  UIADD3 UR4, UR51, 0x7f, URZ ;  /* 0x0000007f33047890 */ /* 0x000fe2000fffe03f */
[----:B------:R-:W-:Y:S01]  /*1000*/  PLOP3.LUT P0, PT, PT, PT, UP0, 0x80, 0x0 ;  /* 0x000000000000781c */ /* 0x000fe20003f0f008 */
[----:B------:R-:W-:Y:S02]  /*1010*/  ULEA.HI UR52, UR7, UR7, URZ, 0x1 ;  /* 0x0000000707347291 */ /* 0x000fe4000f8f083f */
[----:B------:R-:W-:-:S02]  /*1020*/  USHF.R.S32.HI UR5, URZ, 0x1f, UR4 ;  /* 0x0000001f3f057899 */ /* 0x000fc40008011404 */
[----:B------:R-:W-:Y:S02]  /*1030*/  UIMAD UR52, UR52, -0x3, UR39 ;  /* 0xfffffffd343478a4 */ /* 0x000fe4000f8e0227 */
[----:B------:R-:W-:Y:S02]  /*1040*/  ULEA.HI UR5, UR5, UR4, URZ, 0x7 ;  /* 0x0000000405057291 */ /* 0x000fe4000f8f383f */
[----:B------:R-:W-:Y:S02]  /*1050*/  ULEA UR8, UR52, UR8, 0xd ;  /* 0x0000000834087291 */ /* 0x000fe4000f8e683f */
[----:B------:R-:W-:Y:S02]  /*1060*/  USHF.R.S32.HI UR50, URZ, 0x7, UR5 ;  /* 0x000000073f327899 */ /* 0x000fe40008011405 */
[----:B------:R-:W-:-:S04]  /*1070*/  USHF.R.U32.HI UR8, URZ, 0x4, UR8 ;  /* 0x000000043f087899 */ /* 0x000fc80008011608 */
[----:B------:R-:W-:Y:S01]  /*1080*/  ULOP3.LUT UR37, UR8, 0x3fff, URZ, 0xc0, !UPT ;  /* 0x00003fff08257892 */ /* 0x000fe2000f8ec03f */
[----:B-12345:R-:W-:Y:S11]  /*1090*/  @!P0 BRA `(.L_x_7) ;  /* 0x0000000000408947 */ /* 0x03eff60003800000 */
[----:B------:R-:W-:Y:S01]  /*10a0*/  MOV R0, 0x0 ;  /* 0x0000000000007802 */ /* 0x000fe20000000f00 */
[----:B------:R-:W-:Y:S01]  /*10b0*/  ULDC.64 UR4, c[0x4][0x88] ;  /* 0x0100220000047ab9 */ /* 0x000fe20000000a00 */
[----:B------:R-:W-:Y:S01]  /*10c0*/  ULDC.64 UR6, c[0x4][0x28] ;  /* 0x01000a0000067ab9 */ /* 0x000fe20000000a00 */
[----:B------:R-:W-:Y:S01]  /*10d0*/  IMAD.U32 R4, RZ, RZ, UR4 ;  /* 0x00000004ff047e24 */ /* 0x000fe2000f8e00ff */
[----:B------:R0:W1:Y:S01]  /*10e0*/  LDC.64 R14, c[0x4][R0] ;  /* 0x01000000000e7b82 */ /* 0x0000620000000a00 */
[----:B------:R-:W-:Y:S01]  /*10f0*/  IMAD.U32 R5, RZ, RZ, UR5 ;  /* 0x00000005ff057e24 */ /* 0x000fe2000f8e00ff */
[----:B------:R-:W-:Y:S01]  /*1100*/  ULDC.64 UR4, c[0x4][0x90] ;  /* 0x0100240000047ab9 */ /* 0x000fe20000000a00 */
[----:B------:R-:W-:Y:S02]  /*1110*/  IMAD.U32 R10, RZ, RZ, UR6 ;  /* 0x00000006ff0a7e24 */ /* 0x000fe4000f8e00ff */
[----:B------:R-:W-:Y:S02]  /*1120*/  IMAD.U32 R6, RZ, RZ, UR4 ;  /* 0x00000004ff067e24 */ /* 0x000fe4000f8e00ff */
[----:B------:R-:W-:-:S02]  /*1130*/  IMAD.U32 R7, RZ, RZ, UR5 ;  /* 0x00000005ff077e24 */ /* 0x000fc4000f8e00ff */
[----:B------:R-:W-:Y:S02]  /*1140*/  IMAD.U32 R11, RZ, RZ, UR7 ;  /* 0x00000007ff0b7e24 */ /* 0x000fe4000f8e00ff */
[----:B------:R-:W-:Y:S02]  /*1150*/  IMAD.MOV.U32 R8, RZ, RZ, 0x70 ;  /* 0x00000070ff087424 */ /* 0x000fe400078e00ff */
[----:B------:R-:W-:Y:S02]  /*1160*/  IMAD.MOV.U32 R12, RZ, RZ, 0x1 ;  /* 0x00000001ff0c7424 */ /* 0x000fe400078e00ff */
[----:B0-----:R-:W-:-:S07]  /*1170*/  IMAD.MOV.U32 R13, RZ, RZ, RZ ;  /* 0x000000ffff0d7224 */ /* 0x001fce00078e00ff */
[----:B------:R-:W-:-:S07]  /*1180*/  LEPC R20, `(.L_x_7) ;  /* 0x000000001014794e */ /* 0x000fce0000000000 */
[----:B-1----:R-:W-:Y:S05]  /*1190*/  CALL.ABS.NOINC R14 ;  /* 0x000000000e007343 */ /* 0x002fea0003c00000 */
.L_x_7:
[----:B------:R-:W-:Y:S01]  /*11a0*/  ULOP3.LUT UR4, UR46, 0x1, URZ, 0xc0, !UPT ;  /* 0x000000012e047892 */ /* 0x000fe2000f8ec03f */
[----:B------:R-:W-:-:S04]  /*11b0*/  MOV R3, UR47 ;  /* 0x0000002f00037c02 */ /* 0x000fc80008000f00 */
[----:B------:R-:W-:Y:S01]  /*11c0*/  ISETP.NE.AND P0, PT, R3, 0x3, PT ;  /* 0x000000030300780c */ /* 0x000fe20003f05270 */
[----:B------:R-:W-:-:S05]  /*11d0*/  IMAD.U32 R0, RZ, RZ, UR4 ;  /* 0x00000004ff007e24 */ /* 0x000fca000f8e00ff */
[----:B------:R-:W-:-:S04]  /*11e0*/  SHF.L.U32 R0, R0, 0x1f, RZ ;  /* 0x0000001f00007819 */ /* 0x000fc800000006ff */
[----:B------:R-:W0:Y:S02]  /*11f0*/  SYNCS.PHASECHK.TRANS64.TRYWAIT P1, [UR40+0x2d800], R0 ;  /* 0x02d80000ff0075a7 */ /* 0x000e240008020168 */
[----:B0-----:R-:W-:Y:S05]  /*1200*/  @!P1 BRA `(.L_x_8) ;  /* 0x0000009400949947 */ /* 0x001fea0003800000 */
.L_x_85:
[----:B------:R-:W-:Y:S05]  /*1210*/  @!P0 BRA `(.L_x_9) ;  /* 0x0000000000048947 */ /* 0x000fea0003800000 */
[----:B------:R-:W-:Y:S01]  /*1220*/  BPT.TRAP 0x1 ;  /* 0x000000040000795c */ /* 0x000fe20000300000 */
.L_x_9:
[----:B------:R-:W-:Y:S02]  /*1230*/  IMAD.U32 R4, RZ, RZ, UR44 ;  /* 0x0000002cff047e24 */ /* 0x000fe4000f8e00ff */
[----:B0-----:R-:W-:-:S03]  /*1240*/  IMAD.U32 R3, RZ, RZ, UR45 ;  /* 0x0000002dff037e24 */ /* 0x001fc6000f8e00ff */
[----:B------:R-:W-:Y:S02]  /*1250*/  LEA R4, R4, UR40, 0x3 ;  /* 0x0000002804047c11 */ /* 0x000fe4000f8e18ff */
[----:B------:R-:W-:-:S04]  /*1260*/  SHF.L.U32 R3, R3, 0x1f, RZ ;  /* 0x0000001f03037819 */ /* 0x000fc800000006ff */
[----:B------:R0:W1:Y:S01]  /*1270*/  SYNCS.PHASECHK.TRANS64.TRYWAIT P1, [R4+URZ+0x2d830], R3 ;  /* 0x02d83003040075a7 */ /* 0x000062000802017f */
[----:B------:R-:W-:Y:S05]  /*1280*/  @!P0 BRA `(.L_x_10) ;  /* 0x0000000000048947 */ /* 0x000fea0003800000 */
[----:B------:R-:W-:Y:S01]  /*1290*/  BPT.TRAP 0x1 ;  /* 0x000000040000795c */ /* 0x000fe20000300000 */
.L_x_10:
[----:B------:R-:W-:Y:S01]  /*12a0*/  IMAD.MOV.U32 R135, RZ, RZ, RZ ;  /* 0x000000ffff877224 */ /* 0x000fe200078e00ff */
[----:B-1----:R-:W-:Y:S06]  /*12b0*/  @P1 BRA `(.L_x_11) ;  /* 0x0000000000081947 */ /* 0x002fec0003800000 */
[----:B------:R-:W1:Y:S02]  /*12c0*/  SYNCS.PHASECHK.TRANS64.TRYWAIT P1, [R4+URZ+0x2d830], R3 ;  /* 0x02d83003040075a7 */ /* 0x000e64000802017f */
[----:B-1----:R-:W-:Y:S05]  /*12d0*/  @!P1 BRA `(.L_x_12) ;  /* 0x0000009400789947 */ /* 0x002fea0003800000 */
.L_x_11:
[----:B------:R-:W-:Y:S05]  /*12e0*/  WARPSYNC.ALL ;  /* 0x0000000000007948 */ /* 0x000fea0003800000 */
[----:B------:R-:W-:Y:S01]  /*12f0*/  UIADD3 UR4, UR40, 0x15400, URZ ;  /* 0x0001540028047890 */ /* 0x000fe2000fffe03f */
[----:B------:R-:W-:Y:S01]  /*1300*/  WARPGROUP.ARRIVE ;  /* 0x00000000000079c5 */ /* 0x000fe20000000000 */
[----:B------:R-:W-:Y:S02]  /*1310*/  ULEA UR52, UR52, UR40, 0xc ;  /* 0x0000002834347291 */ /* 0x000fe4000f8e603f */
[----:B------:R-:W-:Y:S02]  /*1320*/  USHF.R.U32.HI UR4, URZ, 0x4, UR4 ;  /* 0x000000043f047899 */ /* 0x000fe40008011604 */
[----:B------:R-:W-:-:S02]  /*1330*/  UIADD3 UR52, UR52, 0xc400, URZ ;  /* 0x0000c40034347890 */ /* 0x000fc4000fffe03f */
[----:B------:R-:W-:Y:S02]  /*1340*/  ULOP3.LUT UR4, UR4, 0x3fff, URZ, 0xc0, !UPT ;  /* 0x00003fff04047892 */ /* 0x000fe4000f8ec03f */
[----:B------:R-:W-:Y:S02]  /*1350*/  USHF.R.U32.HI UR52, URZ, 0x4, UR52 ;  /* 0x000000043f347899 */ /* 0x000fe40008011634 */
[----:B------:R-:W-:Y:S02]  /*1360*/  ULOP3.LUT UR32, UR4, 0x10000, URZ, 0xfc, !UPT ;  /* 0x0001000004207892 */ /* 0x000fe4000f8efc3f */
[----:B------:R-:W-:Y:S02]  /*1370*/  ULOP3.LUT UR52, UR52, 0x3fff, URZ, 0xc0, !UPT ;  /* 0x00003fff34347892 */ /* 0x000fe4000f8ec03f */
[----:B------:R-:W-:Y:S02]  /*1380*/  UIMAD UR6, UR44, 0x600, UR32 ;  /* 0x000006002c0678a4 */ /* 0x000fe4000f8e0220 */
[----:B------:R-:W-:Y:S01]  /*1390*/  ULOP3.LUT UR4, UR52, 0x10000, URZ, 0xfc, !UPT ;  /* 0x0001000034047892 */ /* 0x000fe2000f8efc3f */
[----:B------:R-:W-:Y:S01]  /*13a0*/  UMOV UR7, 0x80000020 ;  /* 0x8000002000077882 */ /* 0x000fe20000000000 */
[----:B------:R-:W-:-:S02]  /*13b0*/  UMOV UR5, 0x80000020 ;  /* 0x8000002000057882 */ /* 0x000fc40000000000 */
[----:B------:R-:W-:Y:S02]  /*13c0*/  UIADD3 UR8, UR4, 0x2, URZ ;  /* 0x0000000204087890 */ /* 0x000fe4000fffe03f */
[----:B------:R-:W-:Y:S01]  /*13d0*/  UIADD3 UR10, UR6, 0x2, URZ ;  /* 0x00000002060a7890 */ /* 0x000fe2000fffe03f */
[----:B------:R-:W-:Y:S02]  /*13e0*/  UMOV UR9, 0x80000020 ;  /* 0x8000002000097882 */ /* 0x000fe40000000000 */
[----:B------:R-:W-:Y:S01]  /*13f0*/  HGMMA.64x128x16.F32.BF16 R24, gdesc[UR4], RZ, !UPT, gsb0 ;  /* 0x01e00000041879f0 */ /* 0x000fe2000c0018ff */
[----:B------:R-:W-:Y:S01]  /*1400*/  UMOV UR11, 0x80000020 ;  /* 0x80000020000b7882 */ /* 0x000fe20000000000 */
[----:B------:R-:W-:Y:S02]  /*1410*/  UIADD3 UR12, UR4, 0x300, URZ ;  /* 0x00000300040c7890 */ /* 0x000fe4000fffe03f */
[----:B------:R-:W-:Y:S01]  /*1420*/  UIADD3 UR14, UR6, 0x200, URZ ;  /* 0x00000200060e7890 */ /* 0x000fe2000fffe03f */
[----:B------:R-:W-:Y:S01]  /*1430*/  UMOV UR13, 0x80000020 ;  /* 0x80000020000d7882 */ /* 0x000fe20000000000 */
[----:B------:R-:W-:Y:S01]  /*1440*/  UMOV UR15, 0x80000020 ;  /* 0x80000020000f7882 */ /* 0x000fe20000000000 */
[----:B------:R-:W-:-:S02]  /*1450*/  UIADD3 UR16, UR4, 0x302, URZ ;  /* 0x0000030204107890 */ /* 0x000fc4000fffe03f */
[----:B------:R-:W-:Y:S01]  /*1460*/  UIADD3 UR18, UR6, 0x202, URZ ;  /* 0x0000020206127890 */ /* 0x000fe2000fffe03f */
[----:B------:R-:W-:Y:S01]  /*1470*/  UMOV UR17, 0x80000020 ;  /* 0x8000002000117882 */ /* 0x000fe20000000000 */
[----:B------:R-:W-:Y:S01]  /*1480*/  UMOV UR19, 0x80000020 ;  /* 0x8000002000137882 */ /* 0x000fe20000000000 */
[----:B------:R-:W-:Y:S02]  /*1490*/  UIADD3 UR20, UR4, 0x600, URZ ;  /* 0x0000060004147890 */ /* 0x000fe4000fffe03f */
[----:B------:R-:W-:Y:S01]  /*14a0*/  UIADD3 UR22, UR6, 0x400, URZ ;  /* 0x0000040006167890 */ /* 0x000fe2000fffe03f */
[----:B------:R-:W-:Y:S01]  /*14b0*/  UMOV UR21, 0x80000020 ;  /* 0x8000002000157882 */ /* 0x000fe20000000000 */
[----:B------:R-:W-:Y:S01]  /*14c0*/  UMOV UR23, 0x80000020 ;  /* 0x8000002000177882 */ /* 0x000fe20000000000 */
[----:B------:R-:W-:Y:S02]  /*14d0*/  UIADD3 UR24, UR4, 0x602, URZ ;  /* 0x0000060204187890 */ /* 0x000fe4000fffe03f */
[----:B------:R-:W-:Y:S01]  /*14e0*/  UIADD3 UR26, UR6, 0x402, URZ ;  /* 0x00000402061a7890 */ /* 0x000fe2000fffe03f */
[----:B------:R-:W-:Y:S01]  /*14f0*/  UMOV UR25, 0x80000020 ;  /* 0x8000002000197882 */ /* 0x000fe20000000000 */
[----:B------:R-:W-:Y:S01]  /*1500*/  UMOV UR27, 0x80000020 ;  /* 0x80000020001b7882 */ /* 0x000fe20000000000 */
[----:B------:R-:W-:-:S02]  /*1510*/  WARPGROUP.DEPBAR.LE gsb0, 0x0 ;  /* 0x00008000000079c5 */ /* 0x000fc40000010000 */
[----:B------:R-:W-:-:S06]  /*1520*/  WARPGROUP.ARRIVE ;  /* 0x00000000000079c5 */ /* 0x000fcc0000000000 */
[----:B------:R-:W-:Y:S03]  /*1530*/  HGMMA.64x128x16.F32.BF16 R24, gdesc[UR8], R24, gsb0 ;  /* 0x01e00000081879f0 */ /* 0x000fe60008001818 */
[----:B------:R-:W-:Y:S02]  /*1540*/  WARPGROUP.DEPBAR.LE gsb0, 0x0 ;  /* 0x00008000000079c5 */ /* 0x000fe40000010000 */
[----:B------:R-:W-:-:S07]  /*1550*/  WARPGROUP.ARRIVE ;  /* 0x00000000000079c5 */ /* 0x000fce0000000000 */
        /* <DEDUP_REMOVED lines=11> */
[----:B------:R-:W-:Y:S05]  /*1610*/  @!P0 BRA `(.L_x_13) ;  /* 0x0000000000048947 */ /* 0x000fea0003800000 */
[----:B------:R-:W-:Y:S01]  /*1620*/  BPT.TRAP 0x1 ;  /* 0x000000040000795c */ /* 0x000fe20000300000 */
.L_x_13:
[----:B01----:R-:W-:Y:S01]  /*1630*/  VIADD R3, R145, UR51 ;  /* 0x0000003391037c36 */ /* 0x003fe20008000000 */
[----:B------:R-:W-:Y:S01]  /*1640*/  P2R R6, PR, RZ, 0x1 ;  /* 0x00000001ff067803 */ /* 0x000fe20000000000 */
[----:B------:R-:W-:Y:S01]  /*1650*/  IMAD.U32 R0, RZ, RZ, UR50 ;  /* 0x00000032ff007e24 */ /* 0x000fe2000f8e00ff */
[----:B------:R-:W-:Y:S01]  /*1660*/  ULDC UR33, c[0x0][0x988] ;  /* 0x0002620000217ab9 */ /* 0x000fe20000000800 */
[----:B------:R-:W-:Y:S01]  /*1670*/  R2UR UR6, R4 ;  /* 0x00000000040672ca */ /* 0x000fe200000e0000 */
[----:B------:R-:W-:Y:S01]  /*1680*/  UISETP.GE.AND UP0, UPT, UR51, 0x81, UPT ;  /* 0x000000813300788c */ /* 0x000fe2000bf06270 */
[----:B------:R-:W-:Y:S01]  /*1690*/  IMAD R3, R0, -0x80, R3 ;  /* 0xffffff8000037824 */ /* 0x000fe200078e0203 */
[-C--:B------:R-:W-:Y:S01]  /*16a0*/  MOV R126, R135.reuse ;  /* 0x00000087007e7202 */ /* 0x080fe20000000f00 */
[--C-:B------:R-:W-:Y:S01]  /*16b0*/  IMAD.MOV.U32 R134, RZ, RZ, R135.reuse ;  /* 0x000000ffff867224 */ /* 0x100fe200078e0087 */
[----:B------:R-:W-:Y:S01]  /*16c0*/  MOV R112, R135 ;  /* 0x0000008700707202 */ /* 0x000fe20000000f00 */
[--C-:B------:R-:W-:Y:S01]  /*16d0*/  IMAD.MOV.U32 R133, RZ, RZ, R135.reuse ;  /* 0x000000ffff857224 */ /* 0x100fe200078e0087 */
[C---:B------:R-:W-:Y:S01]  /*16e0*/  ISETP.GT.AND P4, PT, R3.reuse, RZ, PT ;  /* 0x000000ff0300720c */ /* 0x040fe20003f84270 */
[--C-:B------:R-:W-:Y:S01]  /*16f0*/  IMAD.MOV.U32 R132, RZ, RZ, R135.reuse ;  /* 0x000000ffff847224 */ /* 0x100fe200078e0087 */
[C---:B------:R-:W-:Y:S01]  /*1700*/  ISETP.GT.AND P3, PT, R3.reuse, 0x1, PT ;  /* 0x000000010300780c */ /* 0x040fe20003f64270 */
[--C-:B------:R-:W-:Y:S01]  /*1710*/  IMAD.MOV.U32 R131, RZ, RZ, R135.reuse ;  /* 0x000000ffff837224 */ /* 0x100fe200078e0087 */
[----:B------:R-:W-:Y:S01]  /*1720*/  ISETP.GT.AND P1, PT, R3, 0x8, PT ;  /* 0x000000080300780c */ /* 0x000fe20003f24270 */
[--C-:B------:R-:W-:Y:S01]  /*1730*/  IMAD.MOV.U32 R130, RZ, RZ, R135.reuse ;  /* 0x000000ffff827224 */ /* 0x100fe200078e0087 */
[----:B------:R-:W-:Y:S01]  /*1740*/  FSEL R24, R24, -INF , P4 ;  /* 0xff80000018187808 */ /* 0x000fe20002000000 */
[----:B------:R-:W-:Y:S01]  /*1750*/  UIADD3 UR6, UR6, 0x2d840, URZ ;  /* 0x0002d84006067890 */ /* 0x000fe2000fffe03f */
[----:B------:R-:W-:Y:S01]  /*1760*/  FSEL R25, R25, -INF , P3 ;  /* 0xff80000019197808 */ /* 0x000fe20001800000 */
[--C-:B------:R-:W-:Y:S01]  /*1770*/  IMAD.MOV.U32 R129, RZ, RZ, R135.reuse ;  /* 0x000000ffff817224 */ /* 0x100fe200078e0087 */
[C---:B------:R-:W-:Y:S01]  /*1780*/  ISETP.GT.AND P2, PT, R3.reuse, 0x9, PT ;  /* 0x000000090300780c */ /* 0x040fe20003f44270 */
[----:B------:R-:W-:Y:S01]  /*1790*/  UPRMT UR6, UR41, 0x654, UR6 ;  /* 0x0000065429067896 */ /* 0x000fe20008000006 */
[----:B------:R-:W-:Y:S01]  /*17a0*/  FSEL R28, R28, -INF , P1 ;  /* 0xff8000001c1c7808 */ /* 0x000fe20000800000 */
[--C-:B------:R-:W-:Y:S01]  /*17b0*/  IMAD.MOV.U32 R128, RZ, RZ, R135.reuse ;  /* 0x000000ffff807224 */ /* 0x100fe200078e0087 */
[----:B------:R-:W-:Y:S01]  /*17c0*/  FMNMX.FTZ R5, R24, R25, !PT ;  /* 0x0000001918057209 */ /* 0x000fe20007810000 */
[--C-:B------:R-:W-:Y:S01]  /*17d0*/  IMAD.MOV.U32 R127, RZ, RZ, R135.reuse ;  /* 0x000000ffff7f7224 */ /* 0x100fe200078e0087 */
[----:B------:R-:W-:Y:S01]  /*17e0*/  ISETP.GT.AND P6, PT, R3, 0x10, PT ;  /* 0x000000100300780c */ /* 0x000fe20003fc4270 */
[--C-:B------:R-:W-:Y:S01]  /*17f0*/  IMAD.MOV.U32 R125, RZ, RZ, R135.reuse ;  /* 0x000000ffff7d7224 */ /* 0x100fe200078e0087 */
[----:B------:R-:W-:Y:S01]  /*1800*/  FSEL R29, R29, -INF , P2 ;  /* 0xff8000001d1d7808 */ /* 0x000fe20001000000 */
[--C-:B------:R-:W-:Y:S01]  /*1810*/  IMAD.MOV.U32 R124, RZ, RZ, R135.reuse ;  /* 0x000000ffff7c7224 */ /* 0x100fe200078e0087 */
[----:B------:R-:W-:Y:S01]  /*1820*/  FMNMX.FTZ R0, R28, R5, !PT ;  /* 0x000000051c007209 */ /* 0x000fe20007810000 */
[----:B------:R-:W-:Y:S01]  /*1830*/  SYNCS.ARRIVE.TRANS64.RED.A1T0 RZ, [UR6], RZ ;  /* 0x000000ffffff79a7 */ /* 0x000fe20008100406 */
[----:B------:R-:W-:Y:S01]  /*1840*/  ISETP.GT.AND P5, PT, R3, 0x11, PT ;  /* 0x000000110300780c */ /* 0x000fe20003fa4270 */
[--C-:B------:R-:W-:Y:S01]  /*1850*/  IMAD.MOV.U32 R123, RZ, RZ, R135.reuse ;  /* 0x000000ffff7b7224 */ /* 0x100fe200078e0087 */
[----:B------:R-:W-:Y:S01]  /*1860*/  FSEL R32, R32, -INF , P6 ;  /* 0xff80000020207808 */ /* 0x000fe20003000000 */
[--C-:B------:R-:W-:Y:S01]  /*1870*/  IMAD.MOV.U32 R122, RZ, RZ, R135.reuse ;  /* 0x000000ffff7a7224 */ /* 0x100fe200078e0087 */
[----:B------:R-:W-:Y:S01]  /*1880*/  FMNMX.FTZ R5, R29, R0, !PT ;  /* 0x000000001d057209 */ /* 0x000fe20007810000 */
[--C-:B------:R-:W-:Y:S01]  /*1890*/  IMAD.MOV.U32 R121, RZ, RZ, R135.reuse ;  /* 0x000000ffff797224 */ /* 0x100fe200078e0087 */
[----:B------:R-:W-:Y:S01]  /*18a0*/  FSEL R26, R26, -INF , P4 ;  /* 0xff8000001a1a7808 */ /* 0x000fe20002000000 */
[--C-:B------:R-:W-:Y:S01]  /*18b0*/  IMAD.MOV.U32 R120, RZ, RZ, R135.reuse ;  /* 0x000000ffff787224 */ /* 0x100fe200078e0087 */
        /* <DEDUP_REMOVED lines=59> */
[----:B------:R-:W-:Y:S01]  /*1c70*/  IMAD.MOV.U32 R88, RZ, RZ, R135 ;  /* 0x000000ffff587224 */ /* 0x000fe200078e0087 */
[----:B------:R-:W-:-:S02]  /*1c80*/  FMNMX.FTZ R5, R45, R0, !PT ;  /* 0x000000002d057209 */ /* 0x000fc40007810000 */
[----:B------:R-:W-:Y:S02]  /*1c90*/  FSEL R42, R42, -INF , P1 ;  /* 0xff8000002a2a7808 */ /* 0x000fe40000800000 */
[----:B------:R-:W-:Y:S02]  /*1ca0*/  ISETP.GT.AND P1, PT, R3, 0x38, PT ;  /* 0x000000380300780c */ /* 0x000fe40003f24270 */
[----:B------:R-:W-:Y:S02]  /*1cb0*/  FSEL R49, R49, -INF , P3 ;  /* 0xff80000031317808 */ /* 0x000fe40001800000 */
[----:B------:R-:W-:Y:S02]  /*1cc0*/  FMNMX.FTZ R0, R48, R5, !PT ;  /* 0x0000000530007209 */ /* 0x000fe40007810000 */
[----:B------:R-:W-:Y:S02]  /*1cd0*/  FSEL R43, R43, -INF , P2 ;  /* 0xff8000002b2b7808 */ /* 0x000fe40001000000 */
[----:B------:R-:W-:-:S02]  /*1ce0*/  ISETP.GT.AND P2, PT, R3, 0x39, PT ;  /* 0x000000390300780c */ /* 0x000fc40003f44270 */
[----:B------:R-:W-:Y:S02]  /*1cf0*/  FSEL R52, R52, -INF , P1 ;  /* 0xff80000034347808 */ /* 0x000fe40000800000 */
[----:B------:R-:W-:Y:S02]  /*1d00*/  FMNMX.FTZ R5, R49, R0, !PT ;  /* 0x0000000031057209 */ /* 0x000fe40007810000 */
[----:B------:R-:W-:Y:S02]  /*1d10*/  FSEL R46, R46, -INF , P6 ;  /* 0xff8000002e2e7808 */ /* 0x000fe40003000000 */
[----:B------:R-:W-:Y:S02]  /*1d20*/  ISETP.GT.AND P6, PT, R3, 0x40, PT ;  /* 0x000000400300780c */ /* 0x000fe40003fc4270 */
[----:B------:R-:W-:Y:S02]  /*1d30*/  FSEL R53, R53, -INF , P2 ;  /* 0xff80000035357808 */ /* 0x000fe40001000000 */
        /* <DEDUP_REMOVED lines=25> */
[----:B------:R-:W-:Y:S02]  /*1ed0*/  ISETP.GT.AND P0, PT, R3, 0x59, PT ;  /* 0x000000590300780c */ /* 0x000fe40003f04270 */
[----:B------:R-:W-:Y:S02]  /*1ee0*/  FSEL R68, R68, -INF , P6 ;  /* 0xff80000044447808 */ /* 0x000fe40003000000 */
[----:B------:R-:W-:Y:S02]  /*1ef0*/  FMNMX.FTZ R5, R65, R0, !PT ;  /* 0x0000000041057209 */ /* 0x000fe40007810000 */
[----:B------:R-:W-:Y:S02]  /*1f00*/  FSEL R59, R59, -INF , P5 ;  /* 0xff8000003b3b7808 */ /* 0x000fe40002800000 */
[----:B------:R-:W-:Y:S02]  /*1f10*/  ISETP.GT.AND P5, PT, R3, 0x60, PT ;  /* 0x000000600300780c */ /* 0x000fe40003fa4270 */
[----:B------:R-:W-:-:S02]  /*1f20*/  FSEL R69, R69, -INF , P0 ;  /* 0xff80000045457808 */ /* 0x000fc40000000000 */
[----:B------:R-:W-:Y:S02]  /*1f30*/  FMNMX.FTZ R0, R68, R5, !PT ;  /* 0x0000000544007209 */ /* 0x000fe40007810000 */
        /* <DEDUP_REMOVED lines=12> */
[----:B------:R-:W-:Y:S02]  /*2000*/  FSEL R77, R77, -INF , P2 ;  /* 0xff8000004d4d7808 */ /* 0x000fe40001000000 */
[----:B------:R-:W-:Y:S02]  /*2010*/  FMNMX.FTZ R0, R76, R5, !PT ;  /* 0x000000054c007209 */ /* 0x000fe40007810000 */
[----:B------:R-:W-:Y:S02]  /*2020*/  ISETP.GT.AND P3, PT, R3, 0x70, PT ;  /* 0x000000700300780c */ /* 0x000fe40003f64270 */
[----:B------:R-:W-:Y:S02]  /*2030*/  FSEL R62, R62, -INF , P4 ;  /* 0xff8000003e3e7808 */ /* 0x000fe40002000000 */
[----:B------:R-:W-:-:S02]  /*2040*/  FSEL R80, R80, -INF , P3 ;  /* 0xff80000050507808 */ /* 0x000fc40001800000 */
[----:B------:R-:W-:Y:S02]  /*2050*/  FMNMX.FTZ R5, R77, R0, !PT ;  /* 0x000000004d057209 */ /* 0x000fe40007810000 */
[----:B------:R-:W-:Y:S02]  /*2060*/  ISETP.GT.AND P4, PT, R3, 0x71, PT ;  /* 0x000000710300780c */ /* 0x000fe40003f84270 */
[----:B------:R-:W-:Y:S02]  /*2070*/  FMNMX.FTZ R0, R80, R5, !PT ;  /* 0x0000000550007209 */ /* 0x000fe40007810000 */
[----:B------:R-:W-:Y:S02]  /*2080*/  FSEL R81, R81, -INF , P4 ;  /* 0xff80000051517808 */ /* 0x000fe40002000000 */
[----:B------:R-:W-:Y:S02]  /*2090*/  ISETP.GT.AND P5, PT, R3, 0x78, PT ;  /* 0x000000780300780c */ /* 0x000fe40003fa4270 */
[----:B------:R-:W-:-:S02]  /*20a0*/  FMNMX.FTZ R5, R81, R0, !PT ;  /* 0x0000000051057209 */ /* 0x000fc40007810000 */
[----:B------:R-:W-:Y:S02]  /*20b0*/  FSEL R84, R84, -INF , P5 ;  /* 0xff80000054547808 */ /* 0x000fe40002800000 */
[----:B------:R-:W-:Y:S02]  /*20c0*/  ISETP.GT.AND P6, PT, R3, 0x79, PT ;  /* 0x000000790300780c */ /* 0x000fe40003fc4270 */
[----:B------:R-:W-:Y:S02]  /*20d0*/  FMNMX.FTZ R0, R84, R5, !PT ;  /* 0x0000000554007209 */ /* 0x000fe40007810000 */
[----:B------:R-:W-:Y:S02]  /*20e0*/  FSEL R85, R85, -INF , P6 ;  /* 0xff80000055557808 */ /* 0x000fe40003000000 */
[----:B------:R-:W-:Y:S02]  /*20f0*/  P2R R8, PR, RZ, 0x8 ;  /* 0x00000008ff087803 */ /* 0x000fe40000000000 */
[----:B------:R-:W-:-:S02]  /*2100*/  FMNMX.FTZ R5, R85, R0, !PT ;  /* 0x0000000055057209 */ /* 0x000fc40007810000 */
[----:B------:R-:W-:Y:S02]  /*2110*/  P2R R11, PR, RZ, 0x1 ;  /* 0x00000001ff0b7803 */ /* 0x000fe40000000000 */
[----:B------:R-:W-:Y:S01]  /*2120*/  P2R R10, PR, RZ, 0x2 ;  /* 0x00000002ff0a7803 */ /* 0x000fe20000000000 */
[----:B------:R-:W0:Y:S01]  /*2130*/  SHFL.BFLY PT, R0, R5, 0x2, 0x1f ;  /* 0x0c401f0005007f89 */ /* 0x000e2200000e0000 */
[----:B------:R-:W-:Y:S02]  /*2140*/  P2R R9, PR, RZ, 0x4 ;  /* 0x00000004ff097803 */ /* 0x000fe40000000000 */
[C---:B------:R-:W-:Y:S02]  /*2150*/  ISETP.GT.AND P2, PT, R3.reuse, 0x58, PT ;  /* 0x000000580300780c */ /* 0x040fe40003f44270 */
[C---:B------:R-:W-:Y:S02]  /*2160*/  ISETP.GT.AND P1, PT, R3.reuse, 0x59, PT ;  /* 0x000000590300780c */ /* 0x040fe40003f24270 */
[----:B------:R-:W-:-:S02]  /*2170*/  ISETP.GT.AND P0, PT, R3, 0x60, PT ;  /* 0x000000600300780c */ /* 0x000fc40003f04270 */
[----:B------:R-:W-:Y:S02]  /*2180*/  FMNMX.FTZ R3, R26, R27, !PT ;  /* 0x0000001b1a037209 */ /* 0x000fe40007810000 */
[----:B------:R-:W-:Y:S02]  /*2190*/  FSEL R74, R74, -INF , P0 ;  /* 0xff8000004a4a7808 */ /* 0x000fe40000000000 */
[----:B------:R-:W-:Y:S02]  /*21a0*/  ISETP.NE.AND P0, PT, R11, RZ, PT ;  /* 0x000000ff0b00720c */ /* 0x000fe40003f05270 */
[----:B------:R-:W-:Y:S02]  /*21b0*/  FSEL R70, R70, -INF , P2 ;  /* 0xff80000046467808 */ /* 0x000fe40001000000 */
[----:B------:R-:W-:Y:S02]  /*21c0*/  FSEL R75, R75, -INF , P0 ;  /* 0xff8000004b4b7808 */ /* 0x000fe40000000000 */
[----:B------:R-:W-:-:S02]  /*21d0*/  ISETP.NE.AND P0, PT, R6, RZ, PT ;  /* 0x000000ff0600720c */ /* 0x000fc40003f05270 */
[----:B------:R-:W-:Y:S02]  /*21e0*/  FSEL R71, R71, -INF , P1 ;  /* 0xff80000047477808 */ /* 0x000fe40000800000 */
[----:B------:R-:W-:Y:S02]  /*21f0*/  ISETP.NE.AND P1, PT, R10, RZ, PT ;  /* 0x000000ff0a00720c */ /* 0x000fe40003f25270 */
[----:B0-----:R-:W-:Y:S02]  /*2200*/  FMNMX.FTZ R7, R5, R0, !PT ;  /* 0x0000000005077209 */ /* 0x001fe40007810000 */
[----:B------:R-:W-:Y:S02]  /*2210*/  ISETP.NE.AND P2, PT, R9, RZ, PT ;  /* 0x000000ff0900720c */ /* 0x000fe40003f45270 */
[----:B------:R-:W-:Y:S01]  /*2220*/  FSEL R78, R78, -INF , P1 ;  /* 0xff8000004e4e7808 */ /* 0x000fe20000800000 */
[----:B------:R-:W0:Y:S01]  /*2230*/  SHFL.BFLY PT, R0, R7, 0x1, 0x1f ;  /* 0x0c201f0007007f89 */ /* 0x000e2200000e0000 */
[----:B------:R-:W-:-:S02]  /*2240*/  FSEL R79, R79, -INF , P2 ;  /* 0xff8000004f4f7808 */ /* 0x000fc40001000000 */
[----:B------:R-:W-:Y:S02]  /*2250*/  FSEL R83, R83, -INF , P4 ;  /* 0xff80000053537808 */ /* 0x000fe40002000000 */
[----:B------:R-:W-:Y:S02]  /*2260*/  FSEL R86, R86, -INF , P5 ;  /* 0xff80000056567808 */ /* 0x000fe40002800000 */
[----:B------:R-:W-:Y:S02]  /*2270*/  FSEL R87, R87, -INF , P6 ;  /* 0xff80000057577808 */ /* 0x000fe40003000000 */
[----:B------:R-:W-:Y:S02]  /*2280*/  MOV R98, R135 ;  /* 0x0000008700627202 */ /* 0x000fe40000000f00 */
[----:B0-----:R-:W-:-:S04]  /*2290*/  FMNMX.FTZ R0, R7, R0, !PT ;  /* 0x0000000007007209 */ /* 0x001fc80007810000 */
[C---:B------:R-:W-:Y:S01]  /*22a0*/  FSETP.NEU.FTZ.AND P3, PT, R0.reuse, -INF , PT ;  /* 0xff8000000000780b */ /* 0x040fe20003f7d000 */
[----:B------:R-:W-:-:S05]  /*22b0*/  FMUL.FTZ R14, R0, UR33 ;  /* 0x00000021000e7c20 */ /* 0x000fca0008410000 */
[----:B------:R-:W-:Y:S02]  /*22c0*/  FSEL R14, R14, RZ, P3 ;  /* 0x000000ff0e0e7208 */ /* 0x000fe40001800000 */
[----:B------:R-:W-:Y:S02]  /*22d0*/  ISETP.NE.AND P3, PT, R8, RZ, PT ;  /* 0x000000ff0800720c */ /* 0x000fe40003f65270 */
[----:B------:R-:W-:Y:S01]  /*22e0*/  FMNMX.FTZ R8, R30, R3, !PT ;  /* 0x000000031e087209 */ /* 0x000fe20007810000 */
[--C-:B------:R-:W-:Y:S01]  /*22f0*/  FFMA.FTZ R5, R24, UR33, -R14.reuse ;  /* 0x0000002118057c23 */ /* 0x100fe2000801080e */
[--C-:B------:R-:W-:Y:S01]  /*2300*/  FFMA.FTZ R6, R28, UR33, -R14.reuse ;  /* 0x000000211c067c23 */ /* 0x100fe2000801080e */
[--C-:B------:R-:W-:Y:S01]  /*2310*/  FFMA.FTZ R32, R32, UR33, -R14.reuse ;  /* 0x0000002120207c23 */ /* 0x100fe2000801080e */
[----:B------:R-:W-:Y:S01]  /*2320*/  FMNMX.FTZ R3, R31, R8, !PT ;  /* 0x000000081f037209 */ /* 0x000fe20007810000 */
[--C-:B------:R-:W-:Y:S01]  /*2330*/  FFMA.FTZ R11, R36, UR33, -R14.reuse ;  /* 0x00000021240b7c23 */ /* 0x100fe2000801080e */
[----:B------:R-:W-:Y:S01]  /*2340*/  FSEL R82, R82, -INF , P3 ;  /* 0xff80000052527808 */ /* 0x000fe20001800000 */
[----:B------:R-:W-:Y:S01]  /*2350*/  MUFU.EX2 R8, R32 ;  /* 0x0000002000087308 */ /* 0x000fe20000000800 */
[----:B------:R-:W-:Y:S01]  /*2360*/  FMNMX.FTZ R12, R34, R3, !PT ;  /* 0x00000003220c7209 */ /* 0x000fe20007810000 */
[--C-:B------:R-:W-:Y:S01]  /*2370*/  FFMA.FTZ R13, R40, UR33, -R14.reuse ;  /* 0x00000021280d7c23 */ /* 0x100fe2000801080e */
[--C-:B------:R-:W-:Y:S01]  /*2380*/  FFMA.FTZ R10, R25, UR33, -R14.reuse ;  /* 0x00000021190a7c23 */ /* 0x100fe2000801080e */
[--C-:B------:R-:W-:Y:S01]  /*2390*/  FFMA.FTZ R25, R52, UR33, -R14.reuse ;  /* 0x0000002134197c23 */ /* 0x100fe2000801080e */
        /* <DEDUP_REMOVED lines=18> */
[----:B------:R0:W-:Y:S01]  /*24c0*/  MUFU.EX2 R12, R37 ;  /* 0x00000025000c7308 */ /* 0x0001e20000000800 */
[--C-:B------:R-:W-:Y:S01]  /*24d0*/  FFMA.FTZ R48, R69, UR33, -R14.reuse ;  /* 0x0000002145307c23 */ /* 0x100fe2000801080e */
[----:B------:R-:W-:Y:S01]  /*24e0*/  FMNMX.FTZ R20, R46, R3, !PT ;  /* 0x000000032e147209 */ /* 0x000fe20007810000 */
[--C-:B------:R-:W-:Y:S01]  /*24f0*/  FFMA.FTZ R56, R77, UR33, -R14.reuse ;  /* 0x000000214d387c23 */ /* 0x100fe2000801080e */
[----:B------:R-:W-:-:S02]  /*2500*/  FFMA.FTZ R64, R81, UR33, -R14 ;  /* 0x0000002151407c23 */ /* 0x000fc4000801080e */
[----:B------:R-:W-:Y:S02]  /*2510*/  FMNMX.FTZ R3, R47, R20, !PT ;  /* 0x000000142f037209 */ /* 0x000fe40007810000 */
[----:B------:R-:W-:Y:S01]  /*2520*/  MUFU.EX2 R5, R5 ;  /* 0x0000000500057308 */ /* 0x000fe20000000800 */
[----:B0-----:R-:W-:Y:S01]  /*2530*/  FFMA.FTZ R37, R60, UR33, -R14 ;  /* 0x000000213c257c23 */ /* 0x001fe2000801080e */
[----:B------:R-:W-:-:S04]  /*2540*/  FMNMX.FTZ R20, R50, R3, !PT ;  /* 0x0000000332147209 */ /* 0x000fc80007810000 */
[----:B------:R-:W-:Y:S02]  /*2550*/  FMNMX.FTZ R3, R51, R20, !PT ;  /* 0x0000001433037209 */ /* 0x000fe40007810000 */
[----:B------:R0:W-:Y:S02]  /*2560*/  MUFU.EX2 R20, R41 ;  /* 0x0000002900147308 */ /* 0x0001e40000000800 */
[----:B------:R-:W-:-:S04]  /*2570*/  FMNMX.FTZ R24, R54, R3, !PT ;  /* 0x0000000336187209 */ /* 0x000fc80007810000 */
[----:B------:R-:W-:Y:S02]  /*2580*/  FMNMX.FTZ R3, R55, R24, !PT ;  /* 0x0000001837037209 */ /* 0x000fe40007810000 */
[----:B------:R-:W1:Y:S01]  /*2590*/  MUFU.EX2 R10, R10 ;  /* 0x0000000a000a7308 */ /* 0x000e620000000800 */
[----:B0-----:R-:W-:Y:S01]  /*25a0*/  FFMA.FTZ R41, R68, UR33, -R14 ;  /* 0x0000002144297c23 */ /* 0x001fe2000801080e */
[----:B------:R-:W-:-:S04]  /*25b0*/  FMNMX.FTZ R24, R58, R3, !PT ;  /* 0x000000033a187209 */ /* 0x000fc80007810000 */
[----:B------:R-:W-:Y:S02]  /*25c0*/  FMNMX.FTZ R3, R59, R24, !PT ;  /* 0x000000183b037209 */ /* 0x000fe40007810000 */
[----:B------:R0:W-:Y:S02]  /*25d0*/  MUFU.EX2 R24, R45 ;  /* 0x0000002d00187308 */ /* 0x0001e40000000800 */
[----:B------:R-:W-:-:S04]  /*25e0*/  FMNMX.FTZ R28, R62, R3, !PT ;  /* 0x000000033e1c7209 */ /* 0x000fc80007810000 */
[----:B------:R-:W-:Y:S02]  /*25f0*/  FMNMX.FTZ R3, R63, R28, !PT ;  /* 0x0000001c3f037209 */ /* 0x000fe40007810000 */
[----:B------:R-:W-:Y:S01]  /*2600*/  MUFU.EX2 R6, R6 ;  /* 0x0000000600067308 */ /* 0x000fe20000000800 */
[----:B0-----:R-:W-:Y:S01]  /*2610*/  FFMA.FTZ R45, R72, UR33, -R14 ;  /* 0x00000021482d7c23 */ /* 0x001fe2000801080e */
[----:B------:R-:W-:Y:S02]  /*2620*/  FMNMX.FTZ R28, R66, R3, !PT ;  /* 0x00000003421c7209 */ /* 0x000fe40007810000 */
[----:B-1----:R-:W-:Y:S02]  /*2630*/  F2FP.BF16.F32.PACK_AB R4, R10, R5 ;  /* 0x000000050a04723e */ /* 0x002fe400000010ff */
[----:B------:R-:W-:Y:S02]  /*2640*/  FMNMX.FTZ R3, R67, R28, !PT ;  /* 0x0000001c43037209 */ /* 0x000fe40007810000 */
[----:B------:R0:W-:Y:S02]  /*2650*/  MUFU.EX2 R28, R49 ;  /* 0x00000031001c7308 */ /* 0x0001e40000000800 */
[----:B------:R-:W-:-:S04]  /*2660*/  FMNMX.FTZ R32, R70, R3, !PT ;  /* 0x0000000346207209 */ /* 0x000fc80007810000 */
[----:B------:R-:W-:Y:S02]  /*2670*/  FMNMX.FTZ R3, R71, R32, !PT ;  /* 0x0000002047037209 */ /* 0x000fe40007810000 */
[----:B------:R-:W-:Y:S01]  /*2680*/  MUFU.EX2 R7, R7 ;  /* 0x0000000700077308 */ /* 0x000fe20000000800 */
[----:B0-----:R-:W-:Y:S01]  /*2690*/  FFMA.FTZ R49, R76, UR33, -R14 ;  /* 0x000000214c317c23 */ /* 0x001fe2000801080e */
[----:B------:R-:W-:-:S04]  /*26a0*/  FMNMX.FTZ R32, R74, R3, !PT ;  /* 0x000000034a207209 */ /* 0x000fc80007810000 */
[----:B------:R-:W-:Y:S02]  /*26b0*/  FMNMX.FTZ R3, R75, R32, !PT ;  /* 0x000000204b037209 */ /* 0x000fe40007810000 */
[----:B------:R-:W-:Y:S02]  /*26c0*/  MUFU.EX2 R32, R53 ;  /* 0x0000003500207308 */ /* 0x000fe40000000800 */
[----:B------:R-:W-:-:S04]  /*26d0*/  FMNMX.FTZ R36, R78, R3, !PT ;  /* 0x000000034e247209 */ /* 0x000fc80007810000 */
[----:B------:R-:W-:Y:S02]  /*26e0*/  FMNMX.FTZ R3, R79, R36, !PT ;  /* 0x000000244f037209 */ /* 0x000fe40007810000 */
[----:B------:R-:W-:Y:S02]  /*26f0*/  MUFU.EX2 R9, R9 ;  /* 0x0000000900097308 */ /* 0x000fe40000000800 */
[----:B------:R-:W-:-:S04]  /*2700*/  FMNMX.FTZ R36, R82, R3, !PT ;  /* 0x0000000352247209 */ /* 0x000fc80007810000 */
[----:B------:R-:W-:Y:S02]  /*2710*/  FMNMX.FTZ R3, R83, R36, !PT ;  /* 0x0000002453037209 */ /* 0x000fe40007810000 */
[----:B------:R0:W-:Y:S02]  /*2720*/  MUFU.EX2 R36, R57 ;  /* 0x0000003900247308 */ /* 0x0001e40000000800 */
[----:B------:R-:W-:-:S04]  /*2730*/  FMNMX.FTZ R40, R86, R3, !PT ;  /* 0x0000000356287209 */ /* 0x000fc80007810000 */
[----:B------:R-:W-:Y:S01]  /*2740*/  FMNMX.FTZ R3, R87, R40, !PT ;  /* 0x0000002857037209 */ /* 0x000fe20007810000 */
[--C-:B------:R-:W-:Y:S01]  /*2750*/  FFMA.FTZ R40, R65, UR33, -R14.reuse ;  /* 0x0000002141287c23 */ /* 0x100fe2000801080e */
[----:B------:R-:W-:Y:S01]  /*2760*/  MUFU.EX2 R11, R11 ;  /* 0x0000000b000b7308 */ /* 0x000fe20000000800 */
[--C-:B0-----:R-:W-:Y:S02]  /*2770*/  FFMA.FTZ R57, R80, UR33, -R14.reuse ;  /* 0x0000002150397c23 */ /* 0x101fe4000801080e */
[----:B------:R-:W0:Y:S05]  /*2780*/  SHFL.BFLY PT, R52, R3, 0x2, 0x1f ;  /* 0x0c401f0003347f89 */ /* 0x000e2a00000e0000 */
[----:B------:R-:W-:Y:S08]  /*2790*/  MUFU.EX2 R13, R13 ;  /* 0x0000000d000d7308 */ /* 0x000ff00000000800 */
[----:B------:R-:W-:Y:S08]  /*27a0*/  MUFU.EX2 R15, R15 ;  /* 0x0000000f000f7308 */ /* 0x000ff00000000800 */
[----:B------:R-:W-:Y:S01]  /*27b0*/  MUFU.EX2 R21, R21 ;  /* 0x0000001500157308 */ /* 0x000fe20000000800 */
[----:B0-----:R-:W-:Y:S01]  /*27c0*/  FMNMX.FTZ R53, R3, R52, !PT ;  /* 0x0000003403357209 */ /* 0x001fe20007810000 */
[----:B------:R-:W-:-:S04]  /*27d0*/  FFMA.FTZ R52, R73, UR33, -R14 ;  /* 0x0000002149347c23 */ /* 0x000fc8000801080e */
[----:B------:R-:W0:Y:S02]  /*27e0*/  SHFL.BFLY PT, R60, R53, 0x1, 0x1f ;  /* 0x0c201f00353c7f89 */ /* 0x000e2400000e0000 */
[----:B------:R-:W-:Y:S08]  /*27f0*/  MUFU.EX2 R25, R25 ;  /* 0x0000001900197308 */ /* 0x000ff00000000800 */
[----:B------:R-:W-:Y:S08]  /*2800*/  MUFU.EX2 R29, R29 ;  /* 0x0000001d001d7308 */ /* 0x000ff00000000800 */
[----:B------:R-:W-:Y:S01]  /*2810*/  MUFU.EX2 R37, R37 ;  /* 0x0000002500257308 */ /* 0x000fe20000000800 */
[----:B0-----:R-:W-:Y:S01]  /*2820*/  FMNMX.FTZ R3, R53, R60, !PT ;  /* 0x0000003c35037209 */ /* 0x001fe20007810000 */
[--C-:B------:R-:W-:Y:S01]  /*2830*/  FFMA.FTZ R53, R84, UR33, -R14.reuse ;  /* 0x0000002154357c23 */ /* 0x100fe2000801080e */
[----:B------:R-:W-:-:S05]  /*2840*/  FFMA.FTZ R60, R85, UR33, -R14 ;  /* 0x00000021553c7c23 */ /* 0x000fca000801080e */
[----:B------:R-:W-:Y:S01]  /*2850*/  MUFU.EX2 R44, R44 ;  /* 0x0000002c002c7308 */ /* 0x000fe20000000800 */
[C---:B------:R-:W-:Y:S01]  /*2860*/  FSETP.NEU.FTZ.AND P1, PT, R3.reuse, -INF , PT ;  /* 0xff8000000300780b */ /* 0x040fe20003f3d000 */
[----:B------:R-:W-:-:S05]  /*2870*/  FMUL.FTZ R61, R3, UR33 ;  /* 0x00000021033d7c20 */ /* 0x000fca0008410000 */
[----:B------:R-:W-:Y:S01]  /*2880*/  FSEL R14, R61, RZ, P1 ;  /* 0x000000ff3d0e7208 */ /* 0x000fe20000800000 */
[----:B------:R-:W-:Y:S01]  /*2890*/  MUFU.EX2 R33, R33 ;  /* 0x0000002100217308 */ /* 0x000fe20000000800 */
[----:B------:R-:W-:-:S03]  /*28a0*/  PLOP3.LUT P1, PT, PT, PT, UP0, 0x80, 0x0 ;  /* 0x000000000000781c */ /* 0x000fc60003f2f008 */
[--C-:B------:R-:W-:Y:S01]  /*28b0*/  FFMA.FTZ R61, R26, UR33, -R14.reuse ;  /* 0x000000211a3d7c23 */ /* 0x100fe2000801080e */
[--C-:B------:R-:W-:Y:S01]  /*28c0*/  FFMA.FTZ R65, R27, UR33, -R14.reuse ;  /* 0x000000211b417c23 */ /* 0x100fe2000801080e */
[--C-:B------:R-:W-:Y:S01]  /*28d0*/  FFMA.FTZ R68, R30, UR33, -R14.reuse ;  /* 0x000000211e447c23 */ /* 0x100fe2000801080e */
[--C-:B------:R-:W-:Y:S01]  /*28e0*/  FFMA.FTZ R31, R31, UR33, -R14.reuse ;  /* 0x000000211f1f7c23 */ /* 0x100fe2000801080e */
[--C-:B------:R-:W-:Y:S01]  /*28f0*/  FFMA.FTZ R26, R34, UR33, -R14.reuse ;  /* 0x00000021221a7c23 */ /* 0x100fe2000801080e */
[----:B------:R-:W-:Y:S01]  /*2900*/  MUFU.EX2 R72, R65 ;  /* 0x0000004100487308 */ /* 0x000fe20000000800 */
[--C-:B------:R-:W-:Y:S01]  /*2910*/  FFMA.FTZ R27, R35, UR33, -R14.reuse ;  /* 0x00000021231b7c23 */ /* 0x100fe2000801080e */
[--C-:B------:R-:W-:Y:S01]  /*2920*/  FFMA.FTZ R34, R42, UR33, -R14.reuse ;  /* 0x000000212a227c23 */ /* 0x100fe2000801080e */
[--C-:B------:R-:W-:Y:S01]  /*2930*/  FFMA.FTZ R30, R38, UR33, -R14.reuse ;  /* 0x00000021261e7c23 */ /* 0x100fe2000801080e */
[--C-:B------:R-:W-:Y:S01]  /*2940*/  FFMA.FTZ R42, R54, UR33, -R14.reuse ;  /* 0x00000021362a7c23 */ /* 0x100fe2000801080e */
[--C-:B------:R-:W-:Y:S01]  /*2950*/  FFMA.FTZ R38, R51, UR33, -R14.reuse ;  /* 0x0000002133267c23 */ /* 0x100fe2000801080e */
[--C-:B------:R-:W-:Y:S01]  /*2960*/  FFMA.FTZ R35, R39, UR33, -R14.reuse ;  /* 0x0000002127237c23 */ /* 0x100fe2000801080e */
[--C-:B------:R-:W-:Y:S01]  /*2970*/  FFMA.FTZ R51, R59, UR33, -R14.reuse ;  /* 0x000000213b337c23 */ /* 0x100fe2000801080e */
[----:B------:R-:W0:Y:S01]  /*2980*/  MUFU.EX2 R61, R61 ;  /* 0x0000003d003d7308 */ /* 0x000e220000000800 */
[--C-:B------:R-:W-:Y:S01]  /*2990*/  FFMA.FTZ R39, R43, UR33, -R14.reuse ;  /* 0x000000212b277c23 */ /* 0x100fe2000801080e */
[--C-:B------:R-:W-:Y:S01]  /*29a0*/  FFMA.FTZ R43, R46, UR33, -R14.reuse ;  /* 0x000000212e2b7c23 */ /* 0x100fe2000801080e */
[--C-:B------:R-:W-:Y:S01]  /*29b0*/  FFMA.FTZ R46, R58, UR33, -R14.reuse ;  /* 0x000000213a2e7c23 */ /* 0x100fe2000801080e */
[--C-:B------:R-:W-:Y:S01]  /*29c0*/  FFMA.FTZ R58, R70, UR33, -R14.reuse ;  /* 0x00000021463a7c23 */ /* 0x100fe2000801080e */
[--C-:B------:R-:W-:Y:S01]  /*29d0*/  FFMA.FTZ R71, R71, UR33, -R14.reuse ;  /* 0x0000002147477c23 */ /* 0x100fe2000801080e */
[--C-:B------:R-:W-:Y:S01]  /*29e0*/  FFMA.FTZ R74, R74, UR33, -R14.reuse ;  /* 0x000000214a4a7c23 */ /* 0x100fe2000801080e */
[--C-:B------:R-:W-:Y:S01]  /*29f0*/  FFMA.FTZ R75, R75, UR33, -R14.reuse ;  /* 0x000000214b4b7c23 */ /* 0x100fe2000801080e */
[----:B------:R1:W2:Y:S01]  /*2a00*/  MUFU.EX2 R69, R68 ;  /* 0x0000004400457308 */ /* 0x0002a20000000800 */
[--C-:B------:R-:W-:Y:S01]  /*2a10*/  FFMA.FTZ R78, R78, UR33, -R14.reuse ;  /* 0x000000214e4e7c23 */ /* 0x100fe2000801080e */
[--C-:B------:R-:W-:Y:S01]  /*2a20*/  FFMA.FTZ R79, R79, UR33, -R14.reuse ;  /* 0x000000214f4f7c23 */ /* 0x100fe2000801080e */
[--C-:B------:R-:W-:Y:S01]  /*2a30*/  FFMA.FTZ R82, R82, UR33, -R14.reuse ;  /* 0x0000002152527c23 */ /* 0x100fe2000801080e */
[--C-:B------:R-:W-:Y:S01]  /*2a40*/  FFMA.FTZ R83, R83, UR33, -R14.reuse ;  /* 0x0000002153537c23 */ /* 0x100fe2000801080e */
[--C-:B------:R-:W-:Y:S01]  /*2a50*/  FFMA.FTZ R86, R86, UR33, -R14.reuse ;  /* 0x0000002156567c23 */ /* 0x100fe2000801080e */
[----:B------:R-:W-:-:S02]  /*2a60*/  FFMA.FTZ R87, R87, UR33, -R14 ;  /* 0x0000002157577c23 */ /* 0x000fc4000801080e */
[----:B------:R3:W4:Y:S01]  /*2a70*/  MUFU.EX2 R76, R31 ;  /* 0x0000001f004c7308 */ /* 0x0007220000000800 */
[--C-:B-1----:R-:W-:Y:S01]  /*2a80*/  FFMA.FTZ R68, R47, UR33, -R14.reuse ;  /* 0x000000212f447c23 */ /* 0x102fe2000801080e */
[----:B------:R-:W-:Y:S01]  /*2a90*/  FFMA.FTZ R47, R55, UR33, -R14 ;  /* 0x00000021372f7c23 */ /* 0x000fe2000801080e */
[----:B------:R-:W-:Y:S01]  /*2aa0*/  FADD.FTZ R55, R5, R10 ;  /* 0x0000000a05377221 */ /* 0x000fe20000010000 */
[----:B0-----:R-:W-:Y:S01]  /*2ab0*/  FADD.FTZ R10, R61, R72 ;  /* 0x000000483d0a7221 */ /* 0x001fe20000010000 */
[----:B------:R-:W-:Y:S02]  /*2ac0*/  F2FP.BF16.F32.PACK_AB R5, R72, R61 ;  /* 0x0000003d4805723e */ /* 0x000fe400000010ff */
[----:B------:R-:W-:Y:S01]  /*2ad0*/  FADD.FTZ R54, R6, R55 ;  /* 0x0000003706367221 */ /* 0x000fe20000010000 */
[----:B------:R-:W0:Y:S01]  /*2ae0*/  MUFU.EX2 R26, R26 ;  /* 0x0000001a001a7308 */ /* 0x000e220000000800 */
[C---:B------:R-:W-:Y:S01]  /*2af0*/  F2FP.BF16.F32.PACK_AB R6, R7.reuse, R6 ;  /* 0x000000060706723e */ /* 0x040fe200000010ff */
[----:B---3--:R-:W-:Y:S01]  /*2b00*/  FFMA.FTZ R31, R50, UR33, -R14 ;  /* 0x00000021321f7c23 */ /* 0x008fe2000801080e */
[----:B------:R-:W-:Y:S01]  /*2b10*/  FADD.FTZ R59, R7, R54 ;  /* 0x00000036073b7221 */ /* 0x000fe20000010000 */
[----:B--2---:R-:W-:Y:S01]  /*2b20*/  FADD.FTZ R7, R69, R10 ;  /* 0x0000000a45077221 */ /* 0x004fe20000010000 */
[--C-:B------:R-:W-:Y:S01]  /*2b30*/  FFMA.FTZ R50, R62, UR33, -R14.reuse ;  /* 0x000000213e327c23 */ /* 0x100fe2000801080e */
[--C-:B------:R-:W-:Y:S01]  /*2b40*/  FFMA.FTZ R55, R63, UR33, -R14.reuse ;  /* 0x000000213f377c23 */ /* 0x100fe2000801080e */
[----:B------:R-:W-:Y:S01]  /*2b50*/  FADD.FTZ R10, R8, R59 ;  /* 0x0000003b080a7221 */ /* 0x000fe20000010000 */
[----:B------:R-:W1:Y:S01]  /*2b60*/  MUFU.EX2 R27, R27 ;  /* 0x0000001b001b7308 */ /* 0x000e620000000800 */
[----:B----4-:R-:W-:Y:S01]  /*2b70*/  FADD.FTZ R61, R76, R7 ;  /* 0x000000074c3d7221 */ /* 0x010fe20000010000 */
[----:B------:R-:W-:Y:S01]  /*2b80*/  FFMA.FTZ R54, R66, UR33, -R14 ;  /* 0x0000002142367c23 */ /* 0x000fe2000801080e */
[----:B------:R-:W-:Y:S01]  /*2b90*/  FADD.FTZ R62, R9, R10 ;  /* 0x0000000a093e7221 */ /* 0x000fe20000010000 */
[----:B------:R-:W-:Y:S01]  /*2ba0*/  FFMA.FTZ R59, R67, UR33, -R14 ;  /* 0x00000021433b7c23 */ /* 0x000fe2000801080e */
[----:B------:R-:W-:-:S02]  /*2bb0*/  F2FP.BF16.F32.PACK_AB R8, R9, R8 ;  /* 0x000000080908723e */ /* 0x000fc400000010ff */
[----:B------:R-:W-:Y:S01]  /*2bc0*/  FADD.FTZ R63, R11, R62 ;  /* 0x0000003e0b3f7221 */ /* 0x000fe20000010000 */
[----:B------:R-:W2:Y:S01]  /*2bd0*/  MUFU.EX2 R30, R30 ;  /* 0x0000001e001e7308 */ /* 0x000ea20000000800 */
[----:B0-----:R-:W-:Y:S01]  /*2be0*/  FADD.FTZ R10, R26, R61 ;  /* 0x0000003d1a0a7221 */ /* 0x001fe20000010000 */
[----:B------:R-:W-:Y:S01]  /*2bf0*/  F2FP.BF16.F32.PACK_AB R7, R76, R69 ;  /* 0x000000454c07723e */ /* 0x000fe200000010ff */
[----:B------:R-:W-:-:S04]  /*2c00*/  FADD.FTZ R62, R12, R63 ;  /* 0x0000003f0c3e7221 */ /* 0x000fc80000010000 */
[----:B------:R-:W-:Y:S01]  /*2c10*/  FADD.FTZ R63, R13, R62 ;  /* 0x0000003e0d3f7221 */ /* 0x000fe20000010000 */
[----:B------:R-:W0:Y:S01]  /*2c20*/  MUFU.EX2 R35, R35 ;  /* 0x0000002300237308 */ /* 0x000e220000000800 */
[----:B-1----:R-:W-:Y:S01]  /*2c30*/  FADD.FTZ R61, R27, R10 ;  /* 0x0000000a1b3d7221 */ /* 0x002fe20000010000 */
[----:B------:R1:W-:Y:S01]  /*2c40*/  STSM.16.M88.4 [R2+0x21800], R4 ;  /* 0x0218000402007844 */ /* 0x0003e20000000200 */
[----:B------:R-:W-:-:S05]  /*2c50*/  FADD.FTZ R62, R20, R63 ;  /* 0x0000003f143e7221 */ /* 0x000fca0000010000 */
[----:B------:R-:W3:Y:S01]  /*2c60*/  MUFU.EX2 R34, R34 ;  /* 0x0000002200227308 */ /* 0x000ee20000000800 */
[----:B--2---:R-:W-:-:S07]  /*2c70*/  FADD.FTZ R10, R30, R61 ;  /* 0x0000003d1e0a7221 */ /* 0x004fce0000010000 */
[----:B------:R-:W2:Y:S01]  /*2c80*/  MUFU.EX2 R39, R39 ;  /* 0x0000002700277308 */ /* 0x000ea20000000800 */
[----:B0-----:R-:W-:-:S07]  /*2c90*/  FADD.FTZ R61, R35, R10 ;  /* 0x0000000a233d7221 */ /* 0x001fce0000010000 */
[----:B------:R-:W0:Y:S01]  /*2ca0*/  MUFU.EX2 R43, R43 ;  /* 0x0000002b002b7308 */ /* 0x000e220000000800 */
[----:B---3--:R-:W-:Y:S01]  /*2cb0*/  FADD.FTZ R10, R34, R61 ;  /* 0x0000003d220a7221 */ /* 0x008fe20000010000 */
[----:B------:R-:W-:-:S04]  /*2cc0*/  FADD.FTZ R61, R15, R62 ;  /* 0x0000003e0f3d7221 */ /* 0x000fc80000010000 */
[----:B------:R-:W-:Y:S02]  /*2cd0*/  FADD.FTZ R62, R24, R61 ;  /* 0x0000003d183e7221 */ /* 0x000fe40000010000 */
[----:B------:R-:W3:Y:S01]  /*2ce0*/  MUFU.EX2 R68, R68 ;  /* 0x0000004400447308 */ /* 0x000ee20000000800 */
[----:B--2---:R-:W-:Y:S01]  /*2cf0*/  FADD.FTZ R10, R39, R10 ;  /* 0x0000000a270a7221 */ /* 0x004fe20000010000 */
[----:B------:R-:W-:-:S04]  /*2d00*/  FADD.FTZ R63, R21, R62 ;  /* 0x0000003e153f7221 */ /* 0x000fc80000010000 */
[----:B------:R-:W-:Y:S02]  /*2d10*/  FADD.FTZ R14, R28, R63 ;  /* 0x0000003f1c0e7221 */ /* 0x000fe40000010000 */
[----:B------:R-:W2:Y:S01]  /*2d20*/  MUFU.EX2 R31, R31 ;  /* 0x0000001f001f7308 */ /* 0x000ea20000000800 */
[----:B0-----:R-:W-:-:S07]  /*2d30*/  FADD.FTZ R61, R43, R10 ;  /* 0x0000000a2b3d7221 */ /* 0x001fce0000010000 */
[----:B------:R-:W0:Y:S01]  /*2d40*/  MUFU.EX2 R38, R38 ;  /* 0x0000002600267308 */ /* 0x000e220000000800 */
[----:B---3--:R-:W-:Y:S01]  /*2d50*/  FADD.FTZ R10, R68, R61 ;  /* 0x0000003d440a7221 */ /* 0x008fe20000010000 */
[----:B------:R-:W-:Y:S01]  /*2d60*/  FADD.FTZ R61, R25, R14 ;  /* 0x0000000e193d7221 */ /* 0x000fe20000010000 */
[----:B------:R-:W-:Y:S02]  /*2d70*/  F2FP.BF16.F32.PACK_AB R14, R24, R15 ;  /* 0x0000000f180e723e */ /* 0x000fe400000010ff */
[----:B------:R-:W-:-:S03]  /*2d80*/  F2FP.BF16.F32.PACK_AB R15, R68, R43 ;  /* 0x0000002b440f723e */ /* 0x000fc600000010ff */
[----:B------:R-:W3:Y:S01]  /*2d90*/  MUFU.EX2 R42, R42 ;  /* 0x0000002a002a7308 */ /* 0x000ee20000000800 */
[----:B--2---:R-:W-:Y:S01]  /*2da0*/  FADD.FTZ R9, R31, R10 ;  /* 0x0000000a1f097221 */ /* 0x004fe20000010000 */
[----:B------:R-:W-:Y:S02]  /*2db0*/  F2FP.BF16.F32.PACK_AB R10, R12, R11 ;  /* 0x0000000b0c0a723e */ /* 0x000fe400000010ff */
[----:B------:R-:W-:Y:S01]  /*2dc0*/  F2FP.BF16.F32.PACK_AB R12, R20, R13 ;  /* 0x0000000d140c723e */ /* 0x000fe200000010ff */
[----:B------:R-:W-:Y:S01]  /*2dd0*/  FADD.FTZ R20, R32, R61 ;  /* 0x0000003d20147221 */ /* 0x000fe20000010000 */
[----:B------:R-:W-:Y:S02]  /*2de0*/  F2FP.BF16.F32.PACK_AB R11, R35, R30 ;  /* 0x0000001e230b723e */ /* 0x000fe400000010ff */
[----:B------:R-:W2:Y:S01]  /*2df0*/  MUFU.EX2 R47, R47 ;  /* 0x0000002f002f7308 */ /* 0x000ea20000000800 */
[----:B0-----:R-:W-:Y:S01]  /*2e00*/  FADD.FTZ R9, R38, R9 ;  /* 0x0000000926097221 */ /* 0x001fe20000010000 */
[----:B-1----:R-:W-:Y:S01]  /*2e10*/  FADD.FTZ R7, R29, R20 ;  /* 0x000000141d077221 */ /* 0x002fe20000010000 */
[----:B------:R-:W-:-:S03]  /*2e20*/  F2FP.BF16.F32.PACK_AB R13, R39, R34 ;  /* 0x00000022270d723e */ /* 0x000fc600000010ff */
[----:B------:R-:W-:Y:S02]  /*2e30*/  FADD.FTZ R6, R36, R7 ;  /* 0x0000000724067221 */ /* 0x000fe40000010000 */
[----:B------:R-:W0:Y:S01]  /*2e40*/  MUFU.EX2 R46, R46 ;  /* 0x0000002e002e7308 */ /* 0x000e220000000800 */
[----:B---3--:R-:W-:Y:S01]  /*2e50*/  FADD.FTZ R4, R42, R9 ;  /* 0x000000092a047221 */ /* 0x008fe20000010000 */
[----:B------:R-:W-:Y:S01]  /*2e60*/  FADD.FTZ R7, R37, R6 ;  /* 0x0000000625077221 */ /* 0x000fe20000010000 */
[----:B------:R-:W-:Y:S02]  /*2e70*/  F2FP.BF16.F32.PACK_AB R9, R27, R26 ;  /* 0x0000001a1b09723e */ /* 0x000fe400000010ff */
[----:B------:R-:W-:-:S03]  /*2e80*/  F2FP.BF16.F32.PACK_AB R6, R32, R25 ;  /* 0x000000192006723e */ /* 0x000fc600000010ff */
[----:B------:R-:W1:Y:S01]  /*2e90*/  MUFU.EX2 R51, R51 ;  /* 0x0000003300337308 */ /* 0x000e620000000800 */
[----:B--2---:R-:W-:Y:S01]  /*2ea0*/  FADD.FTZ R5, R47, R4 ;  /* 0x000000042f057221 */ /* 0x004fe20000010000 */
[----:B------:R2:W-:Y:S04]  /*2eb0*/  STSM.16.M88.4 [R18], R8 ;  /* 0x0000000812007844 */ /* 0x0005e80000000200 */
[----:B------:R3:W-:Y:S02]  /*2ec0*/  STSM.16.M88.4 [R17], R12 ;  /* 0x0000000c11007844 */ /* 0x0007e40000000200 */
[----:B------:R-:W4:Y:S01]  /*2ed0*/  MUFU.EX2 R50, R50 ;  /* 0x0000003200327308 */ /* 0x000f220000000800 */
[----:B0-----:R-:W-:-:S07]  /*2ee0*/  FADD.FTZ R4, R46, R5 ;  /* 0x000000052e047221 */ /* 0x001fce0000010000 */
[----:B------:R-:W0:Y:S01]  /*2ef0*/  MUFU.EX2 R55, R55 ;  /* 0x0000003700377308 */ /* 0x000e220000000800 */
[----:B-1----:R-:W-:Y:S01]  /*2f00*/  FADD.FTZ R5, R51, R4 ;  /* 0x0000000433057221 */ /* 0x002fe20000010000 */
[----:B------:R-:W-:Y:S01]  /*2f10*/  FADD.FTZ R4, R44, R7 ;  /* 0x000000072c047221 */ /* 0x000fe20000010000 */
[----:B--2---:R-:W-:Y:S02]  /*2f20*/  F2FP.BF16.F32.PACK_AB R8, R36, R29 ;  /* 0x0000001d2408723e */ /* 0x004fe400000010ff */
[----:B------:R-:W-:Y:S01]  /*2f30*/  F2FP.BF16.F32.PACK_AB R10, R44, R37 ;  /* 0x000000252c0a723e */ /* 0x000fe200000010ff */
[----:B------:R-:W-:Y:S01]  /*2f40*/  FADD.FTZ R7, R33, R4 ;  /* 0x0000000421077221 */ /* 0x000fe20000010000 */
[----:B------:R-:W-:Y:S01]  /*2f50*/  F2FP.BF16.F32.PACK_AB R4, R28, R21 ;  /* 0x000000151c04723e */ /* 0x000fe200000010ff */
[----:B------:R-:W1:Y:S01]  /*2f60*/  MUFU.EX2 R40, R40 ;  /* 0x0000002800287308 */ /* 0x000e620000000800 */
[----:B----4-:R-:W-:-:S07]  /*2f70*/  FADD.FTZ R24, R50, R5 ;  /* 0x0000000532187221 */ /* 0x010fce0000010000 */
[----:B------:R-:W2:Y:S01]  /*2f80*/  MUFU.EX2 R54, R54 ;  /* 0x0000003600367308 */ /* 0x000ea20000000800 */
[C---:B0-----:R-:W-:Y:S01]  /*2f90*/  FADD.FTZ R5, R55.reuse, R24 ;  /* 0x0000001837057221 */ /* 0x041fe20000010000 */
[----:B------:R-:W-:-:S06]  /*2fa0*/  F2FP.BF16.F32.PACK_AB R11, R55, R50 ;  /* 0x00000032370b723e */ /* 0x000fcc00000010ff */
[----:B------:R-:W0:Y:S01]  /*2fb0*/  MUFU.EX2 R41, R41 ;  /* 0x0000002900297308 */ /* 0x000e220000000800 */
[----:B-1----:R-:W-:-:S07]  /*2fc0*/  FADD.FTZ R26, R40, R7 ;  /* 0x00000007281a7221 */ /* 0x002fce0000010000 */
[----:B------:R-:W1:Y:S01]  /*2fd0*/  MUFU.EX2 R59, R59 ;  /* 0x0000003b003b7308 */ /* 0x000e620000000800 */
[----:B--2---:R-:W-:Y:S01]  /*2fe0*/  FADD.FTZ R24, R54, R5 ;  /* 0x0000000536187221 */ /* 0x004fe20000010000 */
[----:B------:R-:W-:-:S06]  /*2ff0*/  F2FP.BF16.F32.PACK_AB R5, R38, R31 ;  /* 0x0000001f2605723e */ /* 0x000fcc00000010ff */
[----:B------:R-:W3:Y:S01]  /*3000*/  MUFU.EX2 R48, R48 ;  /* 0x0000003000307308 */ /* 0x000ee20000000800 */
[----:B0-----:R-:W-:-:S07]  /*3010*/  FADD.FTZ R7, R41, R26 ;  /* 0x0000001a29077221 */ /* 0x001fce0000010000 */
[----:B------:R-:W0:Y:S01]  /*3020*/  MUFU.EX2 R58, R58 ;  /* 0x0000003a003a7308 */ /* 0x000e220000000800 */
[----:B-1----:R-:W-:-:S07]  /*3030*/  FADD.FTZ R9, R59, R24 ;  /* 0x000000183b097221 */ /* 0x002fce0000010000 */
[----:B------:R-:W1:Y:S01]  /*3040*/  MUFU.EX2 R45, R45 ;  /* 0x0000002d002d7308 */ /* 0x000e620000000800 */
[----:B---3--:R-:W-:Y:S01]  /*3050*/  FADD.FTZ R14, R48, R7 ;  /* 0x00000007300e7221 */ /* 0x008fe20000010000 */
[----:B------:R-:W-:-:S05]  /*3060*/  F2FP.BF16.F32.PACK_AB R7, R47, R42 ;  /* 0x0000002a2f07723e */ /* 0x000fca00000010ff */
[----:B------:R2:W-:Y:S01]  /*3070*/  STSM.16.M88.4 [R16], R4 ;  /* 0x0000000410007844 */ /* 0x0005e20000000200 */
[----:B------:R-:W3:Y:S01]  /*3080*/  MUFU.EX2 R71, R71 ;  /* 0x0000004700477308 */ /* 0x000ee20000000800 */
[----:B0-----:R-:W-:Y:S01]  /*3090*/  FADD.FTZ R12, R58, R9 ;  /* 0x000000093a0c7221 */ /* 0x001fe20000010000 */
[----:B------:R-:W-:-:S05]  /*30a0*/  F2FP.BF16.F32.PACK_AB R9, R51, R46 ;  /* 0x0000002e3309723e */ /* 0x000fca00000010ff */
[----:B------:R0:W-:Y:S01]  /*30b0*/  STSM.16.M88.4 [R2+0x27800], R8 ;  /* 0x0278000802007844 */ /* 0x0001e20000000200 */
[----:B------:R-:W4:Y:S01]  /*30c0*/  MUFU.EX2 R52, R52 ;  /* 0x0000003400347308 */ /* 0x000f220000000800 */
[----:B-1----:R-:W-:-:S07]  /*30d0*/  FADD.FTZ R15, R45, R14 ;  /* 0x0000000e2d0f7221 */ /* 0x002fce0000010000 */
[----:B------:R-:W1:Y:S01]  /*30e0*/  MUFU.EX2 R74, R74 ;  /* 0x0000004a004a7308 */ /* 0x000e620000000800 */
[----:B---3--:R-:W-:-:S07]  /*30f0*/  FADD.FTZ R13, R71, R12 ;  /* 0x0000000c470d7221 */ /* 0x008fce0000010000 */
[----:B------:R-:W3:Y:S01]  /*3100*/  MUFU.EX2 R49, R49 ;  /* 0x0000003100317308 */ /* 0x000ee20000000800 */
[----:B----4-:R-:W-:-:S07]  /*3110*/  FADD.FTZ R12, R52, R15 ;  /* 0x0000000f340c7221 */ /* 0x010fce0000010000 */
[----:B------:R-:W4:Y:S01]  /*3120*/  MUFU.EX2 R75, R75 ;  /* 0x0000004b004b7308 */ /* 0x000f220000000800 */
[----:B-1----:R-:W-:-:S07]  /*3130*/  FADD.FTZ R14, R74, R13 ;  /* 0x0000000d4a0e7221 */ /* 0x002fce0000010000 */
[----:B------:R-:W1:Y:S01]  /*3140*/  MUFU.EX2 R56, R56 ;  /* 0x0000003800387308 */ /* 0x000e620000000800 */
[----:B---3--:R-:W-:Y:S01]  /*3150*/  FADD.FTZ R13, R49, R12 ;  /* 0x0000000c310d7221 */ /* 0x008fe20000010000 */
[----:B------:R-:W-:-:S06]  /*3160*/  F2FP.BF16.F32.PACK_AB R12, R40, R33 ;  /* 0x00000021280c723e */ /* 0x000fcc00000010ff */
[----:B------:R-:W3:Y:S01]  /*3170*/  MUFU.EX2 R27, R78 ;  /* 0x0000004e001b7308 */ /* 0x000ee20000000800 */
[C---:B----4-:R-:W-:Y:S01]  /*3180*/  FADD.FTZ R24, R75.reuse, R14 ;  /* 0x0000000e4b187221 */ /* 0x050fe20000010000 */
[----:B------:R-:W-:Y:S02]  /*3190*/  F2FP.BF16.F32.PACK_AB R14, R48, R41 ;  /* 0x00000029300e723e */ /* 0x000fe400000010ff */
[----:B------:R-:W-:-:S04]  /*31a0*/  F2FP.BF16.F32.PACK_AB R25, R75, R74 ;  /* 0x0000004a4b19723e */ /* 0x000fc800000010ff */
[----:B------:R-:W4:Y:S01]  /*31b0*/  MUFU.EX2 R57, R57 ;  /* 0x0000003900397308 */ /* 0x000f220000000800 */
[----:B-1----:R-:W-:-:S07]  /*31c0*/  FADD.FTZ R26, R56, R13 ;  /* 0x0000000d381a7221 */ /* 0x002fce0000010000 */
[----:B------:R-:W2:Y:S01]  /*31d0*/  MUFU.EX2 R20, R79 ;  /* 0x0000004f00147308 */ /* 0x000ea20000000800 */
[----:B---3--:R-:W-:Y:S01]  /*31e0*/  FADD.FTZ R13, R27, R24 ;  /* 0x000000181b0d7221 */ /* 0x008fe20000010000 */
[----:B------:R-:W-:-:S06]  /*31f0*/  F2FP.BF16.F32.PACK_AB R24, R52, R45 ;  /* 0x0000002d3418723e */ /* 0x000fcc00000010ff */
[----:B------:R-:W1:Y:S01]  /*3200*/  MUFU.EX2 R64, R64 ;  /* 0x0000004000407308 */ /* 0x000e620000000800 */
[----:B----4-:R-:W-:Y:S01]  /*3210*/  FADD.FTZ R15, R57, R26 ;  /* 0x0000001a390f7221 */ /* 0x010fe20000010000 */
[----:B------:R-:W-:-:S06]  /*3220*/  F2FP.BF16.F32.PACK_AB R26, R56, R49 ;  /* 0x00000031381a723e */ /* 0x000fcc00000010ff */
[----:B------:R-:W3:Y:S01]  /*3230*/  MUFU.EX2 R65, R82 ;  /* 0x0000005200417308 */ /* 0x000ee20000000800 */
[C---:B--2---:R-:W-:Y:S01]  /*3240*/  FADD.FTZ R4, R20.reuse, R13 ;  /* 0x0000000d14047221 */ /* 0x044fe20000010000 */
[----:B------:R-:W-:Y:S02]  /*3250*/  F2FP.BF16.F32.PACK_AB R13, R59, R54 ;  /* 0x000000363b0d723e */ /* 0x000fe400000010ff */
[----:B------:R-:W-:-:S04]  /*3260*/  F2FP.BF16.F32.PACK_AB R27, R20, R27 ;  /* 0x0000001b141b723e */ /* 0x000fc800000010ff */
[----:B------:R-:W-:Y:S01]  /*3270*/  MUFU.EX2 R53, R53 ;  /* 0x0000003500357308 */ /* 0x000fe20000000800 */
[C---:B-1----:R-:W-:Y:S01]  /*3280*/  FADD.FTZ R6, R64.reuse, R15 ;  /* 0x0000000f40067221 */ /* 0x042fe20000010000 */
[----:B------:R-:W-:Y:S02]  /*3290*/  F2FP.BF16.F32.PACK_AB R15, R71, R58 ;  /* 0x0000003a470f723e */ /* 0x000fe400000010ff */
[----:B------:R-:W-:-:S03]  /*32a0*/  F2FP.BF16.F32.PACK_AB R64, R64, R57 ;  /* 0x000000394040723e */ /* 0x000fc600000010ff */
[----:B------:R0:W-:Y:S01]  /*32b0*/  STSM.16.M88.4 [R19], R12 ;  /* 0x0000000c13007844 */ /* 0x0001e20000000200 */
[----:B------:R-:W1:Y:S01]  /*32c0*/  MUFU.EX2 R60, R60 ;  /* 0x0000003c003c7308 */ /* 0x000e620000000800 */
[----:B---3--:R-:W-:Y:S02]  /*32d0*/  FADD.FTZ R5, R65, R4 ;  /* 0x0000000441057221 */ /* 0x008fe40000010000 */
[----:B------:R0:W-:Y:S05]  /*32e0*/  STSM.16.M88.4 [R17+0x6000], R24 ;  /* 0x0060001811007844 */ /* 0x0001ea0000000200 */
[----:B------:R-:W2:Y:S08]  /*32f0*/  MUFU.EX2 R28, R83 ;  /* 0x00000053001c7308 */ /* 0x000eb00000000800 */
[----:B------:R-:W-:Y:S01]  /*3300*/  MUFU.EX2 R86, R86 ;  /* 0x0000005600567308 */ /* 0x000fe20000000800 */
[----:B-1----:R-:W-:Y:S01]  /*3310*/  F2FP.BF16.F32.PACK_AB R66, R60, R53 ;  /* 0x000000353c42723e */ /* 0x002fe200000010ff */
[----:B------:R-:W-:-:S04]  /*3320*/  FADD.FTZ R53, R53, R6 ;  /* 0x0000000635357221 */ /* 0x000fc80000010000 */
[----:B------:R-:W-:Y:S02]  /*3330*/  FADD.FTZ R4, R60, R53 ;  /* 0x000000353c047221 */ /* 0x000fe40000010000 */
[----:B------:R-:W1:Y:S01]  /*3340*/  MUFU.EX2 R87, R87 ;  /* 0x0000005700577308 */ /* 0x000e620000000800 */
[C---:B--2---:R-:W-:Y:S01]  /*3350*/  F2FP.BF16.F32.PACK_AB R65, R28.reuse, R65 ;  /* 0x000000411c41723e */ /* 0x044fe200000010ff */
[----:B------:R-:W-:Y:S01]  /*3360*/  FADD.FTZ R5, R28, R5 ;  /* 0x000000051c057221 */ /* 0x000fe20000010000 */
[----:B-1----:R-:W-:-:S03]  /*3370*/  F2FP.BF16.F32.PACK_AB R67, R87, R86 ;  /* 0x000000565743723e */ /* 0x002fc600000010ff */
[----:B------:R-:W-:Y:S02]  /*3380*/  FADD.FTZ R86, R86, R5 ;  /* 0x0000000556567221 */ /* 0x000fe40000010000 */
[----:B------:R0:W-:Y:S02]  /*3390*/  STSM.16.M88.4 [R16+0x6000], R64 ;  /* 0x0060004010007844 */ /* 0x0001e40000000200 */
[----:B------:R-:W-:Y:S01]  /*33a0*/  FADD.FTZ R5, R87, R86 ;  /* 0x0000005657057221 */ /* 0x000fe20000010000 */
[----:B------:R1:W-:Y:S06]  /*33b0*/  MEMBAR.ALL.CTA ;  /* 0x0000000000007992 */ /* 0x0003ec0000008000 */
[----:B-1----:R-:W1:Y:S02]  /*33c0*/  FENCE.VIEW.ASYNC.S ;  /* 0x00000000000073c6 */ /* 0x002e640000000000 */
[----:B-1----:R-:W-:Y:S01]  /*33d0*/  NOP ;  /* 0x0000000000007918 */ /* 0x002fe20000000000 */
[----:B------:R-:W-:Y:S05]  /*33e0*/  @!P1 BRA `(.L_x_14) ;  /* 0x0000002000a49947 */ /* 0x000fea0003800000 */
[----:B------:R-:W-:Y:S01]  /*33f0*/  IMAD.MOV.U32 R6, RZ, RZ, R3 ;  /* 0x000000ffff067224 */ /* 0x000fe200078e0003 */
[----:B------:R-:W-:Y:S01]  /*3400*/  CS2R R134, SRZ ;  /* 0x0000000000867805 */ /* 0x000fe2000001ff00 */
[----:B------:R-:W-:Y:S01]  /*3410*/  IMAD.MOV.U32 R7, RZ, RZ, R0 ;  /* 0x000000ffff077224 */ /* 0x000fe200078e0000 */
[----:B------:R-:W-:Y:S02]  /*3420*/  CS2R R132, SRZ ;  /* 0x0000000000847805 */ /* 0x000fe4000001ff00 */
[----:B------:R-:W-:Y:S02]  /*3430*/  CS2R R130, SRZ ;  /* 0x0000000000827805 */ /* 0x000fe4000001ff00 */
[----:B------:R-:W-:Y:S02]  /*3440*/  CS2R R128, SRZ ;  /* 0x0000000000807805 */ /* 0x000fe4000001ff00 */
[----:B------:R-:W-:Y:S02]  /*3450*/  CS2R R126, SRZ ;  /* 0x00000000007e7805 */ /* 0x000fe4000001ff00 */
[----:B------:R-:W-:-:S02]  /*3460*/  CS2R R124, SRZ ;  /* 0x00000000007c7805 */ /* 0x000fc4000001ff00 */
[----:B------:R-:W-:Y:S02]  /*3470*/  CS2R R122, SRZ ;  /* 0x00000000007a7805 */ /* 0x000fe4000001ff00 */
        /* <DEDUP_REMOVED lines=16> */
[----:B------:R-:W-:Y:S01]  /*3580*/  CS2R R88, SRZ ;  /* 0x0000000000587805 */ /* 0x000fe2000001ff00 */
[----:B------:R-:W-:Y:S01]  /*3590*/  UIADD3 UR35, UR50, -0x2, URZ ;  /* 0xfffffffe32237890 */ /* 0x000fe2000fffe03f */
[----:B------:R-:W-:Y:S01]  /*35a0*/  UMOV UR28, UR45 ;  /* 0x0000002d001c7c82 */ /* 0x000fe20008000000 */
[----:B------:R-:W-:Y:S01]  /*35b0*/  UMOV UR34, UR44 ;  /* 0x0000002c00227c82 */ /* 0x000fe20008000000 */
[----:B------:R-:W-:-:S09]  /*35c0*/  ULDC UR33, c[0x0][0x988] ;  /* 0x0002620000217ab9 */ /* 0x000fd20000000800 */
.L_x_25:
[----:B------:R-:W-:Y:S01]  /*35d0*/  ISETP.NE.AND P2, PT, RZ, UR39, PT ;  /* 0x00000027ff007c0c */ /* 0x000fe2000bf45270 */
[----:B------:R-:W-:-:S04]  /*35e0*/  UISETP.NE.AND UP0, UPT, UR34, 0x1, UPT ;  /* 0x000000012200788c */ /* 0x000fc8000bf05270 */
[----:B------:R-:W-:-:S04]  /*35f0*/  USEL UR45, URZ, 0x1, UP0 ;  /* 0x000000013f2d7887 */ /* 0x000fc80008000000 */
[----:B------:R-:W-:-:S04]  /*3600*/  ULOP3.LUT UR45, UR28, UR45, URZ, 0x3c, !UPT ;  /* 0x0000002d1c2d7292 */ /* 0x000fc8000f8e3c3f */
[----:B------:R-:W-:Y:S08]  /*3610*/  @P2 BRA `(.L_x_15) ;  /* 0x0000000000382947 */ /* 0x000ff00003800000 */
[----:B------:R-:W-:Y:S05]  /*3620*/  @!P0 BRA `(.L_x_16) ;  /* 0x0000000000048947 */ /* 0x000fea0003800000 */
[----:B------:R-:W-:Y:S01]  /*3630*/  BPT.TRAP 0x1 ;  /* 0x000000040000795c */ /* 0x000fe20000300000 */
.L_x_16:
[----:B------:R-:W-:Y:S01]  /*3640*/  UIADD3 UR6, UR34, 0x1, URZ ;  /* 0x0000000122067890 */ /* 0x000fe2000fffe03f */
[----:B------:R-:W-:-:S03]  /*3650*/  IMAD.U32 R0, RZ, RZ, UR45 ;  /* 0x0000002dff007e24 */ /* 0x000fc6000f8e00ff */
[----:B------:R-:W-:Y:S02]  /*3660*/  UISETP.NE.AND UP0, UPT, UR6, 0x2, UPT ;  /* 0x000000020600788c */ /* 0x000fe4000bf05270 */
[----:B------:R-:W-:Y:S02]  /*3670*/  SHF.L.U32 R0, R0, 0x1f, RZ ;  /* 0x0000001f00007819 */ /* 0x000fe400000006ff */
[----:B------:R-:W-:-:S04]  /*3680*/  USEL UR6, UR6, URZ, UP0 ;  /* 0x0000003f06067287 */ /* 0x000fc80008000000 */
[----:B------:R-:W-:-:S09]  /*3690*/  ULEA UR6, UR6, UR40, 0x3 ;  /* 0x0000002806067291 */ /* 0x000fd2000f8e183f */
[----:B------:R1:W2:Y:S01]  /*36a0*/  SYNCS.PHASECHK.TRANS64.TRYWAIT P1, [UR6+0x2d830], R0 ;  /* 0x02d83000ff0075a7 */ /* 0x0002a20008020146 */
[----:B------:R-:W-:Y:S05]  /*36b0*/  @!P0 BRA `(.L_x_17) ;  /* 0x0000000000048947 */ /* 0x000fea0003800000 */
[----:B------:R-:W-:Y:S01]  /*36c0*/  BPT.TRAP 0x1 ;  /* 0x000000040000795c */ /* 0x000fe20000300000 */
.L_x_17:
[----:B--2---:R-:W-:Y:S05]  /*36d0*/  @P1 BRA `(.L_x_15) ;  /* 0x0000000000081947 */ /* 0x004fea0003800000 */
[----:B------:R-:W2:Y:S02]  /*36e0*/  SYNCS.PHASECHK.TRANS64.TRYWAIT P1, [UR6+0x2d830], R0 ;  /* 0x02d83000ff0075a7 */ /* 0x000ea40008020146 */
[----:B--2---:R-:W-:Y:S05]  /*36f0*/  @!P1 BRA `(.L_x_18) ;  /* 0x0000007000849947 */ /* 0x004fea0003800000 */
.L_x_15:
[----:B--2---:R-:W2:Y:S01]  /*3700*/  S2R R3, SR_TID.X ;  /* 0x0000000000037919 */ /* 0x004ea20000002100 */
[----:B------:R-:W-:Y:S01]  /*3710*/  UIADD3 UR44, UR34, 0x1, URZ ;  /* 0x00000001222c7890 */ /* 0x000fe2000fffe03f */
[----:B------:R-:W-:Y:S01]  /*3720*/  UMOV UR7, 0x80000020 ;  /* 0x8000002000077882 */ /* 0x000fe20000000000 */
[----:B------:R-:W-:Y:S02]  /*3730*/  UMOV UR11, 0x80000020 ;  /* 0x80000020000b7882 */ /* 0x000fe40000000000 */
[----:B------:R-:W-:Y:S01]  /*3740*/  UISETP.NE.AND UP0, UPT, UR44, 0x2, UPT ;  /* 0x000000022c00788c */ /* 0x000fe2000bf05270 */
[----:B------:R-:W-:Y:S01]  /*3750*/  UMOV UR15, 0x80000020 ;  /* 0x80000020000f7882 */ /* 0x000fe20000000000 */
[----:B------:R-:W-:Y:S02]  /*3760*/  UMOV UR19, 0x80000020 ;  /* 0x8000002000137882 */ /* 0x000fe40000000000 */
[----:B------:R-:W-:Y:S01]  /*3770*/  USEL UR44, UR44, URZ, UP0 ;  /* 0x0000003f2c2c7287 */ /* 0x000fe20008000000 */
[----:B------:R-:W-:Y:S01]  /*3780*/  UMOV UR23, 0x80000020 ;  /* 0x8000002000177882 */ /* 0x000fe20000000000 */
[----:B------:R-:W-:-:S02]  /*3790*/  UMOV UR27, 0x80000020 ;  /* 0x80000020001b7882 */ /* 0x000fc40000000000 */
[----:B------:R-:W-:-:S04]  /*37a0*/  UIMAD UR6, UR44, 0x600, UR32 ;  /* 0x000006002c0678a4 */ /* 0x000fc8000f8e0220 */
[----:B------:R-:W-:Y:S02]  /*37b0*/  UIADD3 UR10, UR6, 0x2, URZ ;  /* 0x00000002060a7890 */ /* 0x000fe4000fffe03f */
[----:B------:R-:W-:Y:S02]  /*37c0*/  UIADD3 UR14, UR6, 0x200, URZ ;  /* 0x00000200060e7890 */ /* 0x000fe4000fffe03f */
[----:B------:R-:W-:Y:S02]  /*37d0*/  UIADD3 UR18, UR6, 0x202, URZ ;  /* 0x0000020206127890 */ /* 0x000fe4000fffe03f */
[----:B------:R-:W-:Y:S02]  /*37e0*/  UIADD3 UR22, UR6, 0x400, URZ ;  /* 0x0000040006167890 */ /* 0x000fe4000fffe03f */
[----:B------:R-:W-:Y:S01]  /*37f0*/  UIADD3 UR26, UR6, 0x402, URZ ;  /* 0x00000402061a7890 */ /* 0x000fe2000fffe03f */
[----:B--2---:R-:W-:-:S04]  /*3800*/  SHF.R.U32.HI R3, RZ, 0x7, R3 ;  /* 0x00000007ff037819 */ /* 0x004fc80000011603 */
[----:B-1----:R-:W-:-:S05]  /*3810*/  IADD3 R0, R3, 0x8, RZ ;  /* 0x0000000803007810 */ /* 0x002fca0007ffe0ff */
[----:B------:R1:W-:Y:S06]  /*3820*/  BAR.SYNC.DEFER_BLOCKING R0, 0x100 ;  /* 0x000400000000751d */ /* 0x0003ec0000010000 */
[----:B0-----:R-:W-:-:S06]  /*3830*/  WARPGROUP.ARRIVE ;  /* 0x00000000000079c5 */ /* 0x001fcc0000000000 */
[----:B------:R-:W-:Y:S03]  /*3840*/  HGMMA.64x128x16.F32.BF16 R24, gdesc[UR4], RZ, !UPT, gsb0 ;  /* 0x01e00000041879f0 */ /* 0x000fe6000c0018ff */
        /* <DEDUP_REMOVED lines=16> */
[----:B-1----:R-:W-:Y:S05]  /*3950*/  @P2 BRA `(.L_x_19) ;  /* 0x00000000002c2947 */ /* 0x002fea0003800000 */
[----:B------:R-:W-:Y:S05]  /*3960*/  @!P0 BRA `(.L_x_20) ;  /* 0x0000000000048947 */ /* 0x000fea0003800000 */
[----:B------:R-:W-:Y:S01]  /*3970*/  BPT.TRAP 0x1 ;  /* 0x000000040000795c */ /* 0x000fe20000300000 */
.L_x_20:
[----:B------:R-:W-:Y:S01]  /*3980*/  ULEA UR6, UR34, UR40, 0x3 ;  /* 0x0000002822067291 */ /* 0x000fe2000f8e183f */
[----:B------:R-:W-:-:S05]  /*3990*/  IMAD.U32 R0, RZ, RZ, UR28 ;  /* 0x0000001cff007e24 */ /* 0x000fca000f8e00ff */
[----:B------:R-:W-:-:S04]  /*39a0*/  SHF.L.U32 R0, R0, 0x1f, RZ ;  /* 0x0000001f00007819 */ /* 0x000fc800000006ff */
[----:B------:R0:W1:Y:S01]  /*39b0*/  SYNCS.PHASECHK.TRANS64.TRYWAIT P1, [UR6+0x2d850], R0 ;  /* 0x02d85000ff0075a7 */ /* 0x0000620008020146 */
[----:B------:R-:W-:Y:S05]  /*39c0*/  @!P0 BRA `(.L_x_21) ;  /* 0x0000000000048947 */ /* 0x000fea0003800000 */
[----:B------:R-:W-:Y:S01]  /*39d0*/  BPT.TRAP 0x1 ;  /* 0x000000040000795c */ /* 0x000fe20000300000 */
.L_x_21:
[----:B-1----:R-:W-:Y:S05]  /*39e0*/  @P1 BRA `(.L_x_19) ;  /* 0x0000000000081947 */ /* 0x002fea0003800000 */
[----:B------:R-:W1:Y:S02]  /*39f0*/  SYNCS.PHASECHK.TRANS64.TRYWAIT P1, [UR6+0x2d850], R0 ;  /* 0x02d85000ff0075a7 */ /* 0x000e640008020146 */
[----:B-1----:R-:W-:Y:S05]  /*3a00*/  @!P1 BRA `(.L_x_22) ;  /* 0x0000006c00d89947 */ /* 0x002fea0003800000 */
.L_x_19:
[----:B------:R-:W-:Y:S01]  /*3a10*/  UIADD3 UR6, UR40, 0x400, URZ ;  /* 0x0000040028067890 */ /* 0x000fe2000fffe03f */
[----:B------:R-:W-:Y:S01]  /*3a20*/  WARPGROUP.ARRIVE ;  /* 0x00000000000079c5 */ /* 0x000fe20000000000 */
[----:B------:R-:W-:Y:S01]  /*3a30*/  UMOV UR29, 0x40000040 ;  /* 0x40000040001d7882 */ /* 0x000fe20000000000 */
[----:B------:R-:W-:Y:S01]  /*3a40*/  UMOV UR31, 0x80000020 ;  /* 0x80000020001f7882 */ /* 0x000fe20000000000 */
[----:B------:R-:W-:-:S03]  /*3a50*/  USHF.R.U32.HI UR6, URZ, 0x4, UR6 ;  /* 0x000000043f067899 */ /* 0x000fc60008011606 */
[----:B------:R-:W1:Y:S01]  /*3a60*/  S2R R8, SR_TID.X ;  /* 0x0000000000087919 */ /* 0x000e620000002100 */
[----:B------:R-:W-:-:S04]  /*3a70*/  ULOP3.LUT UR6, UR6, 0x3fff, URZ, 0xc0, !UPT ;  /* 0x00003fff06067892 */ /* 0x000fc8000f8ec03f */
[----:B------:R-:W-:Y:S02]  /*3a80*/  ULOP3.LUT UR7, UR6, 0x2000000, URZ, 0xfc, !UPT ;  /* 0x0200000006077892 */ /* 0x000fe4000f8efc3f */
[----:B------:R-:W-:Y:S02]  /*3a90*/  ULOP3.LUT UR6, UR37, 0x10000, URZ, 0xfc, !UPT ;  /* 0x0001000025067892 */ /* 0x000fe4000f8efc3f */
[----:B------:R-:W-:-:S05]  /*3aa0*/  UIMAD UR7, UR34, 0x600, UR7 ;  /* 0x00000600220778a4 */ /* 0x000fca000f8e0207 */
[----:B------:R-:W-:Y:S02]  /*3ab0*/  UMOV UR28, UR6 ;  /* 0x00000006001c7c82 */ /* 0x000fe40008000000 */
[----:B------:R-:W-:Y:S02]  /*3ac0*/  UMOV UR30, UR7 ;  /* 0x00000007001e7c82 */ /* 0x000fe40008000000 */
[----:B------:R-:W-:Y:S01]  /*3ad0*/  HGMMA.64x96x16.F32.BF16 R88, gdesc[UR28].tnspB, R88, gsb0 ;  /* 0x416000001c5879f0 */ /* 0x000fe20008001858 */
[----:B------:R-:W-:Y:S02]  /*3ae0*/  UIADD3 UR28, UR6, 0x2, URZ ;  /* 0x00000002061c7890 */ /* 0x000fe4000fffe03f */
[----:B------:R-:W-:Y:S01]  /*3af0*/  UIADD3 UR30, UR7, 0x40, URZ ;  /* 0x00000040071e7890 */ /* 0x000fe2000fffe03f */
[----:B------:R-:W-:Y:S01]  /*3b00*/  UMOV UR29, 0x40000040 ;  /* 0x40000040001d7882 */ /* 0x000fe20000000000 */
[----:B------:R-:W-:Y:S01]  /*3b10*/  UMOV UR31, 0x80000020 ;  /* 0x80000020001f7882 */ /* 0x000fe20000000000 */
[----:B-1----:R-:W-:-:S02]  /*3b20*/  SHF.R.U32.HI R3, RZ, 0x7, R8 ;  /* 0x00000007ff037819 */ /* 0x002fc40000011608 */
[----:B------:R-:W-:-:S03]  /*3b30*/  ISETP.GE.U32.AND P1, PT, R8, 0x180, PT ;  /* 0x000001800800780c */ /* 0x000fc60003f26070 */
[----:B0-----:R-:W-:-:S05]  /*3b40*/  VIADD R0, R3, 0x9 ;  /* 0x0000000903007836 */ /* 0x001fca0000000000 */
[----:B------:R-:W-:Y:S01]  /*3b50*/  SEL R0, R0, 0x9, !P1 ;  /* 0x0000000900007807 */ /* 0x000fe20004800000 */
[----:B------:R-:W-:Y:S02]  /*3b60*/  WARPGROUP.DEPBAR.LE gsb0, 0x0 ;  /* 0x00008000000079c5 */ /* 0x000fe40000010000 */
[----:B------:R-:W-:-:S06]  /*3b70*/  WARPGROUP.ARRIVE ;  /* 0x00000000000079c5 */ /* 0x000fcc0000000000 */
[----:B------:R-:W-:Y:S01]  /*3b80*/  HGMMA.64x96x16.F32.BF16 R88, gdesc[UR28].tnspB, R88, gsb0 ;  /* 0x416000001c5879f0 */ /* 0x000fe20008001858 */
[----:B------:R-:W-:Y:S02]  /*3b90*/  UIADD3 UR28, UR6, 0x4, URZ ;  /* 0x00000004061c7890 */ /* 0x000fe4000fffe03f */
[----:B------:R-:W-:Y:S01]  /*3ba0*/  UIADD3 UR30, UR7, 0x80, URZ ;  /* 0x00000080071e7890 */ /* 0x000fe2000fffe03f */
[----:B------:R-:W-:Y:S01]  /*3bb0*/  UMOV UR29, 0x40000040 ;  /* 0x40000040001d7882 */ /* 0x000fe20000000000 */
[----:B------:R-:W-:Y:S01]  /*3bc0*/  UMOV UR31, 0x80000020 ;  /* 0x80000020001f7882 */ /* 0x000fe20000000000 */
        /* <DEDUP_REMOVED lines=37> */
[----:B------:R-:W-:Y:S03]  /*3e20*/  HGMMA.64x96x16.F32.BF16 R88, gdesc[UR28].tnspB, R88, gsb0 ;  /* 0x416000001c5879f0 */ /* 0x000fe60008001858 */
[----:B------:R-:W-:Y:S02]  /*3e30*/  WARPGROUP.DEPBAR.LE gsb0, 0x0 ;  /* 0x00008000000079c5 */ /* 0x000fe40000010000 */
[----:B------:R0:W-:Y:S06]  /*3e40*/  BAR.ARV R0, 0x100 ;  /* 0x000400000000751d */ /* 0x0001ec0000002000 */
[----:B------:R-:W-:Y:S05]  /*3e50*/  @!P0 BRA `(.L_x_23) ;  /* 0x0000000000048947 */ /* 0x000fea0003800000 */
[----:B------:R-:W-:Y:S01]  /*3e60*/  BPT.TRAP 0x1 ;  /* 0x000000040000795c */ /* 0x000fe20000300000 */
.L_x_23:
[----:B0-----:R-:W-:Y:S01]  /*3e70*/  FMNMX.FTZ R0, R24, R7, !PT ;  /* 0x0000000718007209 */ /* 0x001fe20007810000 */
[----:B------:R-:W-:Y:S01]  /*3e80*/  ULEA UR6, UR44, UR40, 0x3 ;  /* 0x000000282c067291 */ /* 0x000fe2000f8e183f */
[----:B------:R-:W-:Y:S02]  /*3e90*/  FMNMX.FTZ R8, R26, R6, !PT ;  /* 0x000000061a087209 */ /* 0x000fe40007810000 */
[----:B------:R-:W-:Y:S01]  /*3ea0*/  FMNMX.FTZ R3, R25, R0, !PT ;  /* 0x0000000019037209 */ /* 0x000fe20007810000 */
[----:B------:R-:W-:Y:S01]  /*3eb0*/  UIADD3 UR6, UR6, 0x2d840, URZ ;  /* 0x0002d84006067890 */ /* 0x000fe2000fffe03f */
[----:B------:R-:W-:Y:S02]  /*3ec0*/  FMNMX.FTZ R9, R27, R8, !PT ;  /* 0x000000081b097209 */ /* 0x000fe40007810000 */
[----:B------:R-:W-:Y:S01]  /*3ed0*/  FMNMX.FTZ R0, R28, R3, !PT ;  /* 0x000000031c007209 */ /* 0x000fe20007810000 */
[----:B------:R-:W-:Y:S01]  /*3ee0*/  UPRMT UR6, UR41, 0x654, UR6 ;  /* 0x0000065429067896 */ /* 0x000fe20008000006 */
[----:B------:R-:W-:-:S02]  /*3ef0*/  FMNMX.FTZ R8, R30, R9, !PT ;  /* 0x000000091e087209 */ /* 0x000fc40007810000 */
[----:B------:R-:W-:Y:S02]  /*3f00*/  FMNMX.FTZ R3, R29, R0, !PT ;  /* 0x000000001d037209 */ /* 0x000fe40007810000 */
[----:B------:R-:W-:Y:S02]  /*3f10*/  FMNMX.FTZ R9, R31, R8, !PT ;  /* 0x000000081f097209 */ /* 0x000fe40007810000 */
[----:B------:R-:W-:Y:S02]  /*3f20*/  FMNMX.FTZ R0, R32, R3, !PT ;  /* 0x0000000320007209 */ /* 0x000fe40007810000 */
[----:B------:R-:W-:Y:S01]  /*3f30*/  FMNMX.FTZ R8, R34, R9, !PT ;  /* 0x0000000922087209 */ /* 0x000fe20007810000 */
[----:B------:R-:W-:Y:S01]  /*3f40*/  SYNCS.ARRIVE.TRANS64.RED.A1T0 RZ, [UR6], RZ ;  /* 0x000000ffffff79a7 */ /* 0x000fe20008100406 */
[----:B------:R-:W-:Y:S02]  /*3f50*/  FMNMX.FTZ R3, R33, R0, !PT ;  /* 0x0000000021037209 */ /* 0x000fe40007810000 */
[----:B------:R-:W-:-:S02]  /*3f60*/  FMNMX.FTZ R9, R35, R8, !PT ;  /* 0x0000000823097209 */ /* 0x000fc40007810000 */
[----:B------:R-:W-:Y:S02]  /*3f70*/  FMNMX.FTZ R0, R36, R3, !PT ;  /* 0x0000000324007209 */ /* 0x000fe40007810000 */
[----:B------:R-:W-:Y:S02]  /*3f80*/  FMNMX.FTZ R8, R38, R9, !PT ;  /* 0x0000000926087209 */ /* 0x000fe40007810000 */
[----:B------:R-:W-:Y:S02]  /*3f90*/  FMNMX.FTZ R3, R37, R0, !PT ;  /* 0x0000000025037209 */ /* 0x000fe40007810000 */
[----:B------:R-:W-:Y:S02]  /*3fa0*/  FMNMX.FTZ R9, R39, R8, !PT ;  /* 0x0000000827097209 */ /* 0x000fe40007810000 */
        /* <DEDUP_REMOVED lines=47> */
[----:B------:R-:W-:-:S03]  /*42a0*/  FMNMX.FTZ R8, R87, R8, !PT ;  /* 0x0000000857087209 */ /* 0x000fc60007810000 */
[----:B------:R-:W0:Y:S04]  /*42b0*/  SHFL.BFLY PT, R0, R9, 0x2, 0x1f ;  /* 0x0c401f0009007f89 */ /* 0x000e2800000e0000 */
[----:B------:R-:W1:Y:S01]  /*42c0*/  SHFL.BFLY PT, R3, R8, 0x2, 0x1f ;  /* 0x0c401f0008037f89 */ /* 0x000e6200000e0000 */
[----:B0-----:R-:W-:Y:S02]  /*42d0*/  FMNMX.FTZ R10, R9, R0, !PT ;  /* 0x00000000090a7209 */ /* 0x001fe40007810000 */
[----:B-1----:R-:W-:-:S03]  /*42e0*/  FMNMX.FTZ R11, R8, R3, !PT ;  /* 0x00000003080b7209 */ /* 0x002fc60007810000 */
[----:B------:R-:W0:Y:S04]  /*42f0*/  SHFL.BFLY PT, R3, R10, 0x1, 0x1f ;  /* 0x0c201f000a037f89 */ /* 0x000e2800000e0000 */
[----:B------:R-:W1:Y:S01]  /*4300*/  SHFL.BFLY PT, R12, R11, 0x1, 0x1f ;  /* 0x0c201f000b0c7f89 */ /* 0x000e6200000e0000 */
[----:B0-----:R-:W-:Y:S02]  /*4310*/  FMNMX.FTZ R0, R10, R3, !PT ;  /* 0x000000030a007209 */ /* 0x001fe40007810000 */
[----:B-1----:R-:W-:-:S03]  /*4320*/  FMNMX.FTZ R3, R11, R12, !PT ;  /* 0x0000000c0b037209 */ /* 0x002fc60007810000 */
[C---:B------:R-:W-:Y:S01]  /*4330*/  FMUL.FTZ R8, R0.reuse, UR33 ;  /* 0x0000002100087c20 */ /* 0x040fe20008410000 */
[----:B------:R-:W-:-:S03]  /*4340*/  FADD.FTZ R7, -R0, R7 ;  /* 0x0000000700077221 */ /* 0x000fc60000010100 */
[--C-:B------:R-:W-:Y:S01]  /*4350*/  FFMA.FTZ R9, R24, UR33, -R8.reuse ;  /* 0x0000002118097c23 */ /* 0x100fe20008010808 */
        /* <DEDUP_REMOVED lines=30> */
[----:B------:R-:W-:Y:S01]  /*4540*/  FFMA.FTZ R72, R85, UR33, -R8 ;  /* 0x0000002155487c23 */ /* 0x000fe20008010808 */
[C---:B------:R-:W-:Y:S01]  /*4550*/  FADD.FTZ R6, -R3.reuse, R6 ;  /* 0x0000000603067221 */ /* 0x040fe20000010100 */
[----:B------:R-:W-:Y:S01]  /*4560*/  FMUL.FTZ R8, R3, UR33 ;  /* 0x0000002103087c20 */ /* 0x000fe20008410000 */
[----:B------:R-:W-:Y:S01]  /*4570*/  FMUL.FTZ R7, R7, UR33 ;  /* 0x0000002107077c20 */ /* 0x000fe20008410000 */
[----:B------:R-:W-:Y:S01]  /*4580*/  MUFU.EX2 R9, R9 ;  /* 0x0000000900097308 */ /* 0x000fe20000000800 */
[----:B------:R-:W-:Y:S01]  /*4590*/  FMUL.FTZ R6, R6, UR33 ;  /* 0x0000002106067c20 */ /* 0x000fe20008410000 */
        /* <DEDUP_REMOVED lines=22> */
[----:B------:R-:W1:Y:S01]  /*4700*/  MUFU.EX2 R26, R26 ;  /* 0x0000001a001a7308 */ /* 0x000e620000000800 */
[----:B0-----:R-:W-:Y:S01]  /*4710*/  FFMA.FTZ R43, R7, R4, R9 ;  /* 0x00000004072b7223 */ /* 0x001fe20000010009 */
[--C-:B------:R-:W-:Y:S01]  /*4720*/  FFMA.FTZ R63, R67, UR33, -R8.reuse ;  /* 0x00000021433f7c23 */ /* 0x100fe20008010808 */
[--C-:B------:R-:W-:Y:S01]  /*4730*/  FFMA.FTZ R50, R70, UR33, -R8.reuse ;  /* 0x0000002146327c23 */ /* 0x100fe20008010808 */
[--C-:B------:R-:W-:Y:S01]  /*4740*/  FFMA.FTZ R62, R71, UR33, -R8.reuse ;  /* 0x00000021473e7c23 */ /* 0x100fe20008010808 */
[--C-:B------:R-:W-:Y:S01]  /*4750*/  FFMA.FTZ R59, R75, UR33, -R8.reuse ;  /* 0x000000214b3b7c23 */ /* 0x100fe20008010808 */
[--C-:B------:R-:W-:Y:S01]  /*4760*/  FFMA.FTZ R54, R78, UR33, -R8.reuse ;  /* 0x000000214e367c23 */ /* 0x100fe20008010808 */
[--C-:B------:R-:W-:Y:S01]  /*4770*/  FFMA.FTZ R58, R79, UR33, -R8.reuse ;  /* 0x000000214f3a7c23 */ /* 0x100fe20008010808 */
[----:B------:R-:W0:Y:S01]  /*4780*/  MUFU.EX2 R10, R10 ;  /* 0x0000000a000a7308 */ /* 0x000e220000000800 */
[----:B------:R-:W-:-:S07]  /*4790*/  FFMA.FTZ R70, R87, UR33, -R8 ;  /* 0x0000002157467c23 */ /* 0x000fce0008010808 */
[----:B------:R-:W2:Y:S01]  /*47a0*/  MUFU.EX2 R139, R139 ;  /* 0x0000008b008b7308 */ /* 0x000ea20000000800 */
[----:B-1----:R-:W-:-:S07]  /*47b0*/  FFMA.FTZ R4, R6, R5, R26 ;  /* 0x0000000506047223 */ /* 0x002fce000001001a */
[----:B------:R-:W1:Y:S01]  /*47c0*/  MUFU.EX2 R11, R11 ;  /* 0x0000000b000b7308 */ /* 0x000e620000000800 */
[----:B0-----:R-:W-:Y:S01]  /*47d0*/  FADD.FTZ R46, R10, R43 ;  /* 0x0000002b0a2e7221 */ /* 0x001fe20000010000 */
[--C-:B------:R-:W-:Y:S01]  /*47e0*/  FFMA.FTZ R43, R66, UR33, -R8.reuse ;  /* 0x00000021422b7c23 */ /* 0x100fe20008010808 */
[----:B------:R-:W-:-:S05]  /*47f0*/  FFMA.FTZ R66, R83, UR33, -R8 ;  /* 0x0000002153427c23 */ /* 0x000fca0008010808 */
[----:B------:R-:W0:Y:S01]  /*4800*/  MUFU.EX2 R27, R27 ;  /* 0x0000001b001b7308 */ /* 0x000e220000000800 */
[----:B--2---:R-:W-:-:S07]  /*4810*/  FADD.FTZ R4, R139, R4 ;  /* 0x000000048b047221 */ /* 0x004fce0000010000 */
[----:B------:R-:W2:Y:S01]  /*4820*/  MUFU.EX2 R12, R12 ;  /* 0x0000000c000c7308 */ /* 0x000ea20000000800 */
[----:B-1----:R-:W-:-:S07]  /*4830*/  FADD.FTZ R5, R11, R46 ;  /* 0x0000002e0b057221 */ /* 0x002fce0000010000 */
[----:B------:R-:W1:Y:S01]  /*4840*/  MUFU.EX2 R85, R85 ;  /* 0x0000005500557308 */ /* 0x000e620000000800 */
[----:B0-----:R-:W-:-:S07]  /*4850*/  FADD.FTZ R4, R27, R4 ;  /* 0x000000041b047221 */ /* 0x001fce0000010000 */
        /* <DEDUP_REMOVED lines=33> */
[----:B-1----:R-:W-:Y:S01]  /*4a70*/  FADD.FTZ R46, R28, R51 ;  /* 0x000000331c2e7221 */ /* 0x002fe20000010000 */
[----:B------:R-:W-:-:S06]  /*4a80*/  FFMA.FTZ R51, R74, UR33, -R8 ;  /* 0x000000214a337c23 */ /* 0x000fcc0008010808 */
        /* <DEDUP_REMOVED lines=80> */
[----:B0-----:R-:W-:-:S03]  /*4f90*/  FADD.FTZ R4, R72, R5 ;  /* 0x0000000548047221 */ /* 0x001fc60000010000 */
[----:B--2---:R-:W-:Y:S01]  /*4fa0*/  FADD.FTZ R5, R70, R71 ;  /* 0x0000004746057221 */ /* 0x004fe20000010000 */
[----:B------:R-:W-:Y:S06]  /*4fb0*/  @!P0 BRA `(.L_x_24) ;  /* 0x0000000000048947 */ /* 0x000fec0003800000 */
[----:B------:R-:W-:Y:S01]  /*4fc0*/  BPT.TRAP 0x1 ;  /* 0x000000040000795c */ /* 0x000fe20000300000 */
.L_x_24:
[----:B------:R-:W-:Y:S01]  /*4fd0*/  ULEA UR6, UR34, UR40, 0x3 ;  /* 0x0000002822067291 */ /* 0x000fe2000f8e183f */
[----:B------:R-:W-:Y:S01]  /*4fe0*/  F2FP.BF16.F32.PACK_AB R8, R10, R9 ;  /* 0x000000090a08723e */ /* 0x000fe200000010ff */
[----:B------:R-:W-:Y:S01]  /*4ff0*/  UMOV UR28, UR45 ;  /* 0x0000002d001c7c82 */ /* 0x000fe20008000000 */
[----:B------:R-:W-:Y:S01]  /*5000*/  F2FP.BF16.F32.PACK_AB R10, R12, R11 ;  /* 0x0000000b0c0a723e */ /* 0x000fe200000010ff */
[----:B------:R-:W-:Y:S01]  /*5010*/  UIADD3 UR6, UR6, 0x2d860, URZ ;  /* 0x0002d86006067890 */ /* 0x000fe2000fffe03f */
[----:B------:R-:W-:Y:S01]  /*5020*/  F2FP.BF16.F32.PACK_AB R12, R14, R13 ;  /* 0x0000000d0e0c723e */ /* 0x000fe200000010ff */
[----:B------:R-:W-:Y:S01]  /*5030*/  UMOV UR34, UR44 ;  /* 0x0000002c00227c82 */ /* 0x000fe20008000000 */
[----:B------:R-:W-:Y:S01]  /*5040*/  F2FP.BF16.F32.PACK_AB R9, R139, R26 ;  /* 0x0000001a8b09723e */ /* 0x000fe200000010ff */
[----:B------:R-:W-:Y:S01]  /*5050*/  UPRMT UR6, UR41, 0x654, UR6 ;  /* 0x0000065429067896 */ /* 0x000fe20008000006 */
[----:B------:R-:W-:Y:S01]  /*5060*/  F2FP.BF16.F32.PACK_AB R11, R85, R27 ;  /* 0x0000001b550b723e */ /* 0x000fe200000010ff */
[----:B------:R-:W-:Y:S01]  /*5070*/  FMUL.FTZ R88, R88, R7 ;  /* 0x0000000758587220 */ /* 0x000fe20000410000 */
[----:B------:R-:W-:Y:S01]  /*5080*/  F2FP.BF16.F32.PACK_AB R14, R20, R15 ;  /* 0x0000000f140e723e */ /* 0x000fe200000010ff */
[-C--:B------:R-:W-:Y:S01]  /*5090*/  FMUL.FTZ R89, R89, R7.reuse ;  /* 0x0000000759597220 */ /* 0x080fe20000410000 */
[----:B------:R-:W-:Y:S01]  /*50a0*/  F2FP.BF16.F32.PACK_AB R13, R84, R30 ;  /* 0x0000001e540d723e */ /* 0x000fe200000010ff */
[----:B------:R-:W-:Y:S01]  /*50b0*/  FMUL.FTZ R92, R92, R7 ;  /* 0x000000075c5c7220 */ /* 0x000fe20000410000 */
[----:B------:R-:W-:Y:S01]  /*50c0*/  F2FP.BF16.F32.PACK_AB R15, R44, R31 ;  /* 0x0000001f2c0f723e */ /* 0x000fe200000010ff */
[----:B------:R-:W-:Y:S01]  /*50d0*/  FMUL.FTZ R93, R93, R7 ;  /* 0x000000075d5d7220 */ /* 0x000fe20000410000 */
[----:B------:R-:W-:Y:S01]  /*50e0*/  SYNCS.ARRIVE.TRANS64.RED.A1T0 RZ, [UR6], RZ ;  /* 0x000000ffffff79a7 */ /* 0x000fe20008100406 */
[----:B------:R-:W-:Y:S01]  /*50f0*/  STSM.16.M88.4 [R2+0x21800], R8 ;  /* 0x0218000802007844 */ /* 0x000fe20000000200 */
[----:B------:R-:W-:Y:S01]  /*5100*/  F2FP.BF16.F32.PACK_AB R44, R24, R21 ;  /* 0x00000015182c723e */ /* 0x000fe200000010ff */
[----:B------:R-:W-:Y:S01]  /*5110*/  UIADD3 UR6, UR35, -0x1, URZ ;  /* 0xffffffff23067890 */ /* 0x000fe2000fffe03f */
[----:B------:R-:W-:Y:S01]  /*5120*/  F2FP.BF16.F32.PACK_AB R45, R81, R45 ;  /* 0x0000002d512d723e */ /* 0x000fe200000010ff */
[----:B------:R0:W-:Y:S01]  /*5130*/  STSM.16.M88.4 [R18], R12 ;  /* 0x0000000c12007844 */ /* 0x0001e20000000200 */
[----:B------:R-:W-:Y:S01]  /*5140*/  F2FP.BF16.F32.PACK_AB R46, R28, R25 ;  /* 0x000000191c2e723e */ /* 0x000fe200000010ff */
[-C--:B------:R-:W-:Y:S01]  /*5150*/  FMUL.FTZ R96, R96, R7.reuse ;  /* 0x0000000760607220 */ /* 0x080fe20000410000 */
[----:B------:R-:W-:Y:S01]  /*5160*/  F2FP.BF16.F32.PACK_AB R47, R47, R34 ;  /* 0x000000222f2f723e */ /* 0x000fe200000010ff */
[----:B------:R-:W-:Y:S01]  /*5170*/  FMUL.FTZ R97, R97, R7 ;  /* 0x0000000761617220 */ /* 0x000fe20000410000 */
[----:B------:R-:W-:Y:S01]  /*5180*/  F2FP.BF16.F32.PACK_AB R24, R32, R29 ;  /* 0x0000001d2018723e */ /* 0x000fe200000010ff */
[----:B------:R-:W-:Y:S01]  /*5190*/  FMUL.FTZ R100, R100, R7 ;  /* 0x0000000764647220 */ /* 0x000fe20000410000 */
        /* <DEDUP_REMOVED lines=14> */
[----:B0-----:R-:W-:Y:S01]  /*5280*/  F2FP.BF16.F32.PACK_AB R14, R64, R61 ;  /* 0x0000003d400e723e */ /* 0x001fe200000010ff */
[----:B------:R-:W-:Y:S01]  /*5290*/  FMUL.FTZ R112, R112, R7 ;  /* 0x0000000770707220 */ /* 0x000fe20000410000 */
[----:B------:R-:W-:Y:S01]  /*52a0*/  F2FP.BF16.F32.PACK_AB R8, R52, R49 ;  /* 0x000000313408723e */ /* 0x000fe200000010ff */
[----:B------:R1:W-:Y:S01]  /*52b0*/  STSM.16.M88.4 [R2+0x27800], R28 ;  /* 0x0278001c02007844 */ /* 0x0003e20000000200 */
        /* <DEDUP_REMOVED lines=17> */
[----:B------:R1:W-:Y:S01]  /*53d0*/  STSM.16.M88.4 [R17+0x6000], R12 ;  /* 0x0060000c11007844 */ /* 0x0003e20000000200 */
[----:B------:R-:W-:Y:S01]  /*53e0*/  F2FP.BF16.F32.PACK_AB R67, R70, R67 ;  /* 0x000000434643723e */ /* 0x000fe200000010ff */
[-C--:B------:R-:W-:Y:S01]  /*53f0*/  FMUL.FTZ R128, R128, R7.reuse ;  /* 0x0000000780807220 */ /* 0x080fe20000410000 */
[----:B------:R-:W-:Y:S01]  /*5400*/  ISETP.LT.AND P1, PT, RZ, UR35, PT ;  /* 0x00000023ff007c0c */ /* 0x000fe2000bf21270 */
[----:B------:R-:W-:Y:S01]  /*5410*/  UMOV UR35, UR6 ;  /* 0x0000000600237c82 */ /* 0x000fe20008000000 */
[-C--:B------:R-:W-:Y:S01]  /*5420*/  FMUL.FTZ R129, R129, R7.reuse ;  /* 0x0000000781817220 */ /* 0x080fe20000410000 */
[----:B------:R1:W-:Y:S01]  /*5430*/  STSM.16.M88.4 [R16+0x6000], R64 ;  /* 0x0060004010007844 */ /* 0x0003e20000000200 */
[-C--:B------:R-:W-:Y:S01]  /*5440*/  FMUL.FTZ R132, R132, R7.reuse ;  /* 0x0000000784847220 */ /* 0x080fe20000410000 */
[----:B------:R-:W-:Y:S01]  /*5450*/  FMUL.FTZ R133, R133, R7 ;  /* 0x0000000785857220 */ /* 0x000fe20000410000 */
[-C--:B------:R-:W-:Y:S01]  /*5460*/  FMUL.FTZ R90, R90, R6.reuse ;  /* 0x000000065a5a7220 */ /* 0x080fe20000410000 */
[----:B------:R-:W-:Y:S01]  /*5470*/  @!PT LDS RZ, [RZ] ;  /* 0x00000000fffff984 */ /* 0x000fe20000000800 */
[----:B------:R-:W-:Y:S01]  /*5480*/  @!PT LDS RZ, [RZ] ;  /* 0x00000000fffff984 */ /* 0x000fe20000000800 */
[----:B------:R-:W-:Y:S01]  /*5490*/  @!PT LDS RZ, [RZ] ;  /* 0x00000000fffff984 */ /* 0x000fe20000000800 */
[----:B------:R-:W-:Y:S01]  /*54a0*/  @!PT LDS RZ, [RZ] ;  /* 0x00000000fffff984 */ /* 0x000fe20000000800 */
[----:B------:R0:W-:Y:S06]  /*54b0*/  MEMBAR.ALL.CTA ;  /* 0x0000000000007992 */ /* 0x0001ec0000008000 */
[----:B0-----:R-:W0:Y:S01]  /*54c0*/  FENCE.VIEW.ASYNC.S ;  /* 0x00000000000073c6 */ /* 0x001e220000000000 */
[-C--:B------:R-:W-:Y:S01]  /*54d0*/  FMUL.FTZ R91, R91, R6.reuse ;  /* 0x000000065b5b7220 */ /* 0x080fe20000410000 */
        /* <DEDUP_REMOVED lines=21> */
[----:B------:R-:W-:Y:S01]  /*5630*/  FMUL.FTZ R135, R135, R6 ;  /* 0x0000000687877220 */ /* 0x000fe20000410000 */
[----:B------:R-:W-:-:S02]  /*5640*/  IMAD.MOV.U32 R6, RZ, RZ, R3 ;  /* 0x000000ffff067224 */ /* 0x000fc400078e0003 */
[----:B------:R-:W-:Y:S01]  /*5650*/  IMAD.MOV.U32 R7, RZ, RZ, R0 ;  /* 0x000000ffff077224 */ /* 0x000fe200078e0000 */
[----:B0-----:R-:W-:Y:S01]  /*5660*/  NOP ;  /* 0x0000000000007918 */ /* 0x001fe20000000000 */
[----:B-1----:R-:W-:Y:S05]  /*5670*/  @P1 BRA `(.L_x_25) ;  /* 0xffffffdc00d41947 */ /* 0x002fea000383ffff */
.L_x_14:
[----:B------:R-:W-:Y:S06]  /*5680*/  BAR.ARV 0x8, 0x200 ;  /* 0x0208000000007b1d */ /* 0x000fec0000002000 */
[----:B------:R-:W-:Y:S05]  /*5690*/  @!P0 BRA `(.L_x_26) ;  /* 0x0000000000048947 */ /* 0x000fea0003800000 */
[----:B------:R-:W-:Y:S01]  /*56a0*/  BPT.TRAP 0x1 ;  /* 0x000000040000795c */ /* 0x000fe20000300000 */
.L_x_26:
[----:B------:R-:W-:Y:S01]  /*56b0*/  ULEA UR8, UR44, UR40, 0x3 ;  /* 0x000000282c087291 */ /* 0x000fe2000f8e183f */
[----:B------:R-:W-:-:S05]  /*56c0*/  IMAD.U32 R6, RZ, RZ, UR45 ;  /* 0x0000002dff067e24 */ /* 0x000fca000f8e00ff */
[----:B------:R-:W-:-:S04]  /*56d0*/  SHF.L.U32 R6, R6, 0x1f, RZ ;  /* 0x0000001f06067819 */ /* 0x000fc800000006ff */
[----:B------:R1:W2:Y:S01]  /*56e0*/  SYNCS.PHASECHK.TRANS64.TRYWAIT P1, [UR8+0x2d850], R6 ;  /* 0x02d85006ff0075a7 */ /* 0x0002a20008020148 */
[----:B------:R-:W-:Y:S05]  /*56f0*/  @!P0 BRA `(.L_x_27) ;  /* 0x0000000000048947 */ /* 0x000fea0003800000 */
[----:B------:R-:W-:Y:S01]  /*5700*/  BPT.TRAP 0x1 ;  /* 0x000000040000795c */ /* 0x000fe20000300000 */
.L_x_27:
[----:B--2---:R-:W-:Y:S05]  /*5710*/  @P1 BRA `(.L_x_28) ;  /* 0x0000000000081947 */ /* 0x004fea0003800000 */
[----:B------:R-:W2:Y:S02]  /*5720*/  SYNCS.PHASECHK.TRANS64.TRYWAIT P1, [UR8+0x2d850], R6 ;  /* 0x02d85006ff0075a7 */ /* 0x000ea40008020148 */
[----:B--2---:R-:W-:Y:S05]  /*5730*/  @!P1 BRA `(.L_x_29) ;  /* 0x0000005000a49947 */ /* 0x004fea0003800000 */
.L_x_28:
[----:B------:R-:W-:Y:S01]  /*5740*/  UIADD3 UR4, UR40, 0x400, URZ ;  /* 0x0000040028047890 */ /* 0x000fe2000fffe03f */
[----:B------:R-:W-:Y:S01]  /*5750*/  WARPGROUP.ARRIVE ;  /* 0x00000000000079c5 */ /* 0x000fe20000000000 */
[----:B------:R-:W-:Y:S01]  /*5760*/  ULOP3.LUT UR37, UR37, 0x10000, URZ, 0xfc, !UPT ;  /* 0x0001000025257892 */ /* 0x000fe2000f8efc3f */
[----:B--2---:R-:W2:Y:S01]  /*5770*/  SHFL.BFLY PT, R7, R4, 0x2, 0x1f ;  /* 0x0c401f0004077f89 */ /* 0x004ea200000e0000 */
[----:B------:R-:W-:Y:S01]  /*5780*/  USHF.R.U32.HI UR4, URZ, 0x4, UR4 ;  /* 0x000000043f047899 */ /* 0x000fe20008011604 */
[----:B------:R-:W-:Y:S01]  /*5790*/  IMAD.MOV.U32 R55, RZ, RZ, RZ ;  /* 0x000000ffff377224 */ /* 0x000fe200078e00ff */
[----:B------:R-:W-:Y:S01]  /*57a0*/  UMOV UR5, 0x40000040 ;  /* 0x4000004000057882 */ /* 0x000fe20000000000 */
[----:B------:R-:W-:Y:S01]  /*57b0*/  UMOV UR7, 0x80000020 ;  /* 0x8000002000077882 */ /* 0x000fe20000000000 */
[----:B------:R-:W-:Y:S01]  /*57c0*/  ULOP3.LUT UR4, UR4, 0x3fff, URZ, 0xc0, !UPT ;  /* 0x00003fff04047892 */ /* 0x000fe2000f8ec03f */
[----:B-1----:R-:W0:Y:S01]  /*57d0*/  SHFL.BFLY PT, R6, R5, 0x2, 0x1f ;  /* 0x0c401f0005067f89 */ /* 0x002e2200000e0000 */
[----:B------:R-:W-:-:S02]  /*57e0*/  IMAD.MOV.U32 R33, RZ, RZ, -0x800000 ;  /* 0xff800000ff217424 */ /* 0x000fc400078e00ff */
[----:B------:R-:W-:Y:S01]  /*57f0*/  ULOP3.LUT UR4, UR4, 0x2000000, URZ, 0xfc, !UPT ;  /* 0x0200000004047892 */ /* 0x000fe2000f8efc3f */
[----:B------:R-:W-:-:S03]  /*5800*/  IMAD.MOV.U32 R32, RZ, RZ, -0x800000 ;  /* 0xff800000ff207424 */ /* 0x000fc600078e00ff */
[----:B------:R-:W-:-:S03]  /*5810*/  UIMAD UR9, UR44, 0x600, UR4 ;  /* 0x000006002c0978a4 */ /* 0x000fc6000f8e0204 */
[----:B------:R-:W-:-:S04]  /*5820*/  UMOV UR4, UR37 ;  /* 0x0000002500047c82 */ /* 0x000fc80008000000 */
[----:B------:R-:W-:Y:S02]  /*5830*/  UMOV UR6, UR9 ;  /* 0x0000000900067c82 */ /* 0x000fe40008000000 */
[----:B------:R-:W-:Y:S01]  /*5840*/  HGMMA.64x96x16.F32.BF16 R88, gdesc[UR4].tnspB, R88, gsb0 ;  /* 0x41600000045879f0 */ /* 0x000fe20008001858 */
[----:B------:R-:W-:Y:S01]  /*5850*/  UIADD3 UR4, UR37, 0x2, URZ ;  /* 0x0000000225047890 */ /* 0x000fe2000fffe03f */
[----:B--2---:R-:W-:Y:S01]  /*5860*/  FADD.FTZ R7, R7, R4 ;  /* 0x0000000407077221 */ /* 0x004fe20000010000 */
[----:B------:R-:W-:Y:S01]  /*5870*/  UIADD3 UR6, UR9, 0x40, URZ ;  /* 0x0000004009067890 */ /* 0x000fe2000fffe03f */
[----:B------:R-:W-:Y:S01]  /*5880*/  UMOV UR5, 0x40000040 ;  /* 0x4000004000057882 */ /* 0x000fe20000000000 */
[----:B------:R-:W-:Y:S01]  /*5890*/  UMOV UR7, 0x80000020 ;  /* 0x8000002000077882 */ /* 0x000fe20000000000 */
[----:B0-----:R-:W-:Y:S01]  /*58a0*/  FADD.FTZ R8, R6, R5 ;  /* 0x0000000506087221 */ /* 0x001fe20000010000 */
[----:B------:R-:W-:Y:S01]  /*58b0*/  IMAD.U32 R5, RZ, RZ, UR33 ;  /* 0x00000021ff057e24 */ /* 0x000fe2000f8e00ff */
[----:B------:R-:W0:Y:S04]  /*58c0*/  SHFL.BFLY PT, R6, R7, 0x1, 0x1f ;  /* 0x0c201f0007067f89 */ /* 0x000e2800000e0000 */
[----:B------:R-:W1:Y:S01]  /*58d0*/  SHFL.BFLY PT, R9, R8, 0x1, 0x1f ;  /* 0x0c201f0008097f89 */ /* 0x000e6200000e0000 */
[----:B0-----:R-:W-:Y:S01]  /*58e0*/  FADD.FTZ R10, R7, R6 ;  /* 0x00000006070a7221 */ /* 0x001fe20000010000 */
[----:B------:R-:W-:-:S02]  /*58f0*/  IMAD.U32 R7, RZ, RZ, UR33 ;  /* 0x00000021ff077e24 */ /* 0x000fc4000f8e00ff */
[----:B-1----:R-:W-:Y:S02]  /*5900*/  FADD.FTZ R11, R8, R9 ;  /* 0x00000009080b7221 */ /* 0x002fe40000010000 */
[----:B------:R-:W-:Y:S01]  /*5910*/  FSETP.NE.FTZ.AND P1, PT, R10, RZ, PT ;  /* 0x000000ff0a00720b */ /* 0x000fe20003f35000 */
[----:B------:R-:W-:Y:S02]  /*5920*/  IMAD.MOV.U32 R9, RZ, RZ, RZ ;  /* 0x000000ffff097224 */ /* 0x000fe400078e00ff */
[----:B------:R-:W-:-:S10]  /*5930*/  FSETP.NE.FTZ.AND P2, PT, R11, RZ, PT ;  /* 0x000000ff0b00720b */ /* 0x000fd40003f55000 */
[----:B------:R-:W0:Y:S01]  /*5940*/  @P1 MUFU.LG2 R4, R10 ;  /* 0x0000000a00041308 */ /* 0x000e220000000c00 */
[----:B------:R-:W-:Y:S02]  /*5950*/  @P1 FMUL.FTZ R5, R5, 0.69314718246459960938 ;  /* 0x3f31721805051820 */ /* 0x000fe40000410000 */
[----:B------:R-:W-:-:S05]  /*5960*/  @P2 FMUL.FTZ R7, R7, 0.69314718246459960938 ;  /* 0x3f31721807072820 */ /* 0x000fca0000410000 */
[----:B------:R-:W1:Y:S08]  /*5970*/  @P2 MUFU.LG2 R6, R11 ;  /* 0x0000000b00062308 */ /* 0x000e700000000c00 */
[----:B------:R2:W3:Y:S01]  /*5980*/  @P1 MUFU.RCP R55, R10 ;  /* 0x0000000a00371308 */ /* 0x0004e20000001000 */
[----:B0-----:R-:W-:-:S04]  /*5990*/  @P1 FMUL.FTZ R4, R4, 0.69314718246459960938 ;  /* 0x3f31721804041820 */ /* 0x001fc80000410000 */
[----:B------:R-:W-:-:S03]  /*59a0*/  @P1 FFMA.FTZ R33, R5, R0, R4 ;  /* 0x0000000005211223 */ /* 0x000fc60000010004 */
[----:B------:R2:W0:Y:S01]  /*59b0*/  @P2 MUFU.RCP R9, R11 ;  /* 0x0000000b00092308 */ /* 0x0004220000001000 */
[----:B-1----:R-:W-:-:S04]  /*59c0*/  @P2 FMUL.FTZ R6, R6, 0.69314718246459960938 ;  /* 0x3f31721806062820 */ /* 0x002fc80000410000 */
[----:B------:R-:W-:Y:S01]  /*59d0*/  @P2 FFMA.FTZ R32, R7, R3, R6 ;  /* 0x0000000307202223 */ /* 0x000fe20000010006 */
        /* <DEDUP_REMOVED lines=46> */
[----:B0-23--:R-:W-:Y:S05]  /*5cc0*/  @!P0 BRA `(.L_x_30) ;  /* 0x0000000000048947 */ /* 0x00dfea0003800000 */
[----:B------:R-:W-:Y:S01]  /*5cd0*/  BPT.TRAP 0x1 ;  /* 0x000000040000795c */ /* 0x000fe20000300000 */
.L_x_30:
[----:B------:R-:W0:Y:S01]  /*5ce0*/  S2UR UR6, SR_SWINHI ;  /* 0x00000000000679c3 */ /* 0x000e220000002f00 */
[----:B------:R-:W-:Y:S01]  /*5cf0*/  LEA R11, R138, R22, 0x5 ;  /* 0x000000168a0b7211 */ /* 0x000fe200078e28ff */
[----:B------:R-:W-:Y:S01]  /*5d00*/  FMUL.FTZ R6, R93, R55 ;  /* 0x000000375d067220 */ /* 0x000fe20000410000 */
[----:B------:R-:W-:Y:S01]  /*5d10*/  IMAD R61, RZ, RZ, -UR43 ;  /* 0x8000002bff3d7e24 */ /* 0x000fe2000f8e02ff */
[----:B------:R-:W-:Y:S01]  /*5d20*/  ULDC UR7, c[0x0][0xc44] ;  /* 0x0003110000077ab9 */ /* 0x000fe20000000800 */
[----:B------:R-:W-:Y:S01]  /*5d30*/  UIADD3 UR8, UR8, 0x2d860, URZ ;  /* 0x0002d86008087890 */ /* 0x000fe2000fffe03f */
[-C--:B------:R-:W-:Y:S01]  /*5d40*/  FMUL.FTZ R62, R95, R9.reuse ;  /* 0x000000095f3e7220 */ /* 0x080fe20000410000 */
[----:B------:R-:W-:Y:S01]  /*5d50*/  ULDC.64 UR10, c[0x0][0xb90] ;  /* 0x0002e400000a7ab9 */ /* 0x000fe20000000a00 */
[----:B------:R-:W1:Y:S01]  /*5d60*/  LDC R60, c[0x0][0xbe8] ;  /* 0x0002fa00ff3c7b82 */ /* 0x000e620000000800 */
[----:B------:R-:W-:Y:S01]  /*5d70*/  UPRMT UR8, UR41, 0x654, UR8 ;  /* 0x0000065429087896 */ /* 0x000fe20008000008 */
[-C--:B------:R-:W-:Y:S01]  /*5d80*/  FMUL.FTZ R82, R91, R9.reuse ;  /* 0x000000095b527220 */ /* 0x080fe20000410000 */
[-C--:B------:R-:W-:Y:S01]  /*5d90*/  FMUL.FTZ R87, R90, R9.reuse ;  /* 0x000000095a577220 */ /* 0x080fe20000410000 */
[-C--:B------:R-:W-:Y:S01]  /*5da0*/  FMUL.FTZ R85, R94, R9.reuse ;  /* 0x000000095e557220 */ /* 0x080fe20000410000 */
[-C--:B------:R-:W-:Y:S01]  /*5db0*/  FMUL.FTZ R78, R99, R9.reuse ;  /* 0x00000009634e7220 */ /* 0x080fe20000410000 */
[-C--:B------:R-:W-:Y:S01]  /*5dc0*/  FMUL.FTZ R83, R98, R9.reuse ;  /* 0x0000000962537220 */ /* 0x080fe20000410000 */
[-C--:B------:R-:W-:Y:S01]  /*5dd0*/  FMUL.FTZ R80, R103, R9.reuse ;  /* 0x0000000967507220 */ /* 0x080fe20000410000 */
[----:B------:R-:W2:Y:S01]  /*5de0*/  LDC R26, c[0x0][0xc38] ;  /* 0x00030e00ff1a7b82 */ /* 0x000ea20000000800 */
[-C--:B------:R-:W-:Y:S01]  /*5df0*/  FMUL.FTZ R81, R102, R9.reuse ;  /* 0x0000000966517220 */ /* 0x080fe20000410000 */
[-C--:B------:R-:W-:Y:S01]  /*5e00*/  FMUL.FTZ R70, R107, R9.reuse ;  /* 0x000000096b467220 */ /* 0x080fe20000410000 */
[-C--:B------:R-:W-:Y:S01]  /*5e10*/  FMUL.FTZ R79, R106, R9.reuse ;  /* 0x000000096a4f7220 */ /* 0x080fe20000410000 */
[-C--:B------:R-:W-:Y:S01]  /*5e20*/  FMUL.FTZ R71, R111, R9.reuse ;  /* 0x000000096f477220 */ /* 0x080fe20000410000 */
[-C--:B------:R-:W-:Y:S01]  /*5e30*/  FMUL.FTZ R76, R110, R9.reuse ;  /* 0x000000096e4c7220 */ /* 0x080fe20000410000 */
[-C--:B------:R-:W-:Y:S01]  /*5e40*/  FMUL.FTZ R68, R115, R9.reuse ;  /* 0x0000000973447220 */ /* 0x080fe20000410000 */
[-C--:B------:R-:W-:Y:S01]  /*5e50*/  FMUL.FTZ R77, R114, R9.reuse ;  /* 0x00000009724d7220 */ /* 0x080fe20000410000 */
[----:B------:R-:W-:Y:S01]  /*5e60*/  UMOV UR4, UR40 ;  /* 0x0000002800047c82 */ /* 0x000fe20008000000 */
[----:B0-----:R-:W-:Y:S01]  /*5e70*/  UMOV UR5, UR6 ;  /* 0x0000000600057c82 */ /* 0x001fe20008000000 */
[----:B------:R-:W-:Y:S01]  /*5e80*/  FMUL.FTZ R69, R119, R9 ;  /* 0x0000000977457220 */ /* 0x000fe20000410000 */
[----:B------:R-:W-:Y:S01]  /*5e90*/  IMAD.U32 R38, RZ, RZ, UR4 ;  /* 0x00000004ff267e24 */ /* 0x000fe2000f8e00ff */
[----:B------:R-:W-:Y:S01]  /*5ea0*/  UIADD3 UR4, -UR38, URZ, URZ ;  /* 0x0000003f26047290 */ /* 0x000fe2000fffe13f */
[----:B------:R-:W-:-:S02]  /*5eb0*/  IMAD.U32 R39, RZ, RZ, UR5 ;  /* 0x00000005ff277e24 */ /* 0x000fc4000f8e00ff */
[-C--:B------:R-:W-:Y:S01]  /*5ec0*/  FMUL.FTZ R74, R118, R9.reuse ;  /* 0x00000009764a7220 */ /* 0x080fe20000410000 */
[----:B------:R-:W-:Y:S01]  /*5ed0*/  FMUL.FTZ R66, R123, R9 ;  /* 0x000000097b427220 */ /* 0x000fe20000410000 */
[----:B------:R-:W-:Y:S01]  /*5ee0*/  UIMAD UR7, UR7, UR4, UR43 ;  /* 0x00000004070772a4 */ /* 0x000fe2000f8e022b */
[----:B------:R-:W-:-:S04]  /*5ef0*/  IMAD.WIDE R4, R144, 0x2, R38 ;  /* 0x0000000290047825 */ /* 0x000fc800078e0226 */
[-C--:B------:R-:W-:Y:S01]  /*5f00*/  FMUL.FTZ R75, R122, R9.reuse ;  /* 0x000000097a4b7220 */ /* 0x080fe20000410000 */
[----:B------:R-:W-:Y:S01]  /*5f10*/  FMUL.FTZ R67, R127, R9 ;  /* 0x000000097f437220 */ /* 0x000fe20000410000 */
[----:B------:R-:W-:Y:S01]  /*5f20*/  USHF.R.S32.HI UR12, URZ, 0x1f, UR7 ;  /* 0x0000001f3f0c7899 */ /* 0x000fe20008011407 */
[----:B------:R-:W-:Y:S01]  /*5f30*/  IMAD.WIDE R38, R11, 0x2, R38 ;  /* 0x000000020b267825 */ /* 0x000fe200078e0226 */
[----:B------:R-:W-:-:S03]  /*5f40*/  IADD3 R31, P1, R4, 0x6000, RZ ;  /* 0x00006000041f7810 */ /* 0x000fc60007f3e0ff */
[----:B------:R-:W-:Y:S01]  /*5f50*/  FMUL.FTZ R72, R126, R9 ;  /* 0x000000097e487220 */ /* 0x000fe20000410000 */
[----:B------:R-:W-:Y:S01]  /*5f60*/  IADD3 R27, P3, R4, 0x3000, RZ ;  /* 0x00003000041b7810 */ /* 0x000fe20007f7e0ff */
[----:B--2---:R-:W-:Y:S01]  /*5f70*/  IMAD R61, R26, R61, UR36 ;  /* 0x000000241a3d7e24 */ /* 0x004fe2000f8e023d */
[----:B------:R-:W-:Y:S01]  /*5f80*/  IADD3 R25, P0, R4, 0x6020, RZ ;  /* 0x0000602004197810 */ /* 0x000fe20007f1e0ff */
[----:B------:R-:W-:Y:S01]  /*5f90*/  IMAD.X R11, RZ, RZ, R5, P1 ;  /* 0x000000ffff0b7224 */ /* 0x000fe200008e0605 */
[----:B-1----:R-:W-:Y:S01]  /*5fa0*/  ISETP.NE.AND P1, PT, R60, 0x1, PT ;  /* 0x000000013c00780c */ /* 0x002fe20003f25270 */
[----:B------:R-:W-:Y:S01]  /*5fb0*/  UIMAD UR6, UR12, UR10, URZ ;  /* 0x0000000a0c0672a4 */ /* 0x000fe2000f8e023f */
[----:B------:R-:W-:Y:S01]  /*5fc0*/  LOP3.LUT R14, R27, 0x180, RZ, 0xc0, !PT ;  /* 0x000001801b0e7812 */ /* 0x000fe200078ec0ff */
[----:B------:R-:W-:Y:S01]  /*5fd0*/  IMAD R95, R61, 0xc0, R143 ;  /* 0x000000c03d5f7824 */ /* 0x000fe200078e028f */
[----:B------:R-:W-:Y:S01]  /*5fe0*/  LOP3.LUT R24, R25, 0x180, RZ, 0xc0, !PT ;  /* 0x0000018019187812 */ /* 0x000fe200078ec0ff */
[-C--:B------:R-:W-:Y:S01]  /*5ff0*/  FMUL.FTZ R64, R131, R9.reuse ;  /* 0x0000000983407220 */ /* 0x080fe20000410000 */
[----:B------:R-:W-:Y:S01]  /*6000*/  SHF.R.U64 R14, R14, 0x3, RZ ;  /* 0x000000030e0e7819 */ /* 0x000fe200000012ff */
[-C--:B------:R-:W-:Y:S01]  /*6010*/  FMUL.FTZ R73, R130, R9.reuse ;  /* 0x0000000982497220 */ /* 0x080fe20000410000 */
[-C--:B------:R-:W-:Y:S01]  /*6020*/  FMUL.FTZ R65, R135, R9.reuse ;  /* 0x0000000987417220 */ /* 0x080fe20000410000 */
[----:B------:R-:W-:Y:S01]  /*6030*/  FMUL.FTZ R134, R134, R9 ;  /* 0x0000000986867220 */ /* 0x000fe20000410000 */
[----:B------:R-:W-:Y:S01]  /*6040*/  LOP3.LUT R14, R14, R27, RZ, 0x3c, !PT ;  /* 0x0000001b0e0e7212 */ /* 0x000fe200078e3cff */
[----:B------:R-:W-:Y:S01]  /*6050*/  UIMAD.WIDE.U32 UR4, UR7, UR10, URZ ;  /* 0x0000000a070472a5 */ /* 0x000fe2000f8e003f */
[----:B------:R-:W0:Y:S01]  /*6060*/  LDC.64 R26, c[0x0][0xb98] ;  /* 0x0002e600ff1a7b82 */ /* 0x000e220000000a00 */
[----:B------:R-:W-:Y:S01]  /*6070*/  SHF.R.U64 R24, R24, 0x3, RZ ;  /* 0x0000000318187819 */ /* 0x000fe200000012ff */
[----:B------:R-:W-:Y:S01]  /*6080*/  UIMAD UR6, UR7, UR11, UR6 ;  /* 0x0000000b070672a4 */ /* 0x000fe2000f8e0206 */
[----:B------:R-:W-:Y:S01]  /*6090*/  LOP3.LUT R9, R4, 0x180, RZ, 0xc0, !PT ;  /* 0x0000018004097812 */ /* 0x000fe200078ec0ff */
[----:B------:R-:W-:Y:S01]  /*60a0*/  FMUL.FTZ R7, R89, R55 ;  /* 0x0000003759077220 */ /* 0x000fe20000410000 */
[----:B------:R-:W-:Y:S01]  /*60b0*/  LOP3.LUT R24, R24, R25, RZ, 0x3c, !PT ;  /* 0x0000001918187212 */ /* 0x000fe200078e3cff */
[-C--:B------:R-:W-:Y:S01]  /*60c0*/  FMUL.FTZ R63, R92, R55.reuse ;  /* 0x000000375c3f7220 */ /* 0x080fe20000410000 */
[----:B------:R-:W-:Y:S01]  /*60d0*/  SHF.R.U64 R9, R9, 0x3, RZ ;  /* 0x0000000309097819 */ /* 0x000fe200000012ff */
[----:B------:R-:W1:Y:S01]  /*60e0*/  @P1 LDC R84, c[0x0][0xbec] ;  /* 0x0002fb00ff541b82 */ /* 0x000e620000000800 */
[----:B------:R-:W-:Y:S01]  /*60f0*/  IMAD.X R25, RZ, RZ, R5, P0 ;  /* 0x000000ffff197224 */ /* 0x000fe200000e0605 */
[----:B------:R-:W-:Y:S01]  /*6100*/  UIADD3 UR6, UR5, UR6, URZ ;  /* 0x0000000605067290 */ /* 0x000fe2000fffe03f */
[----:B------:R-:W-:Y:S01]  /*6110*/  IMAD.MOV.U32 R89, RZ, RZ, R95 ;  /* 0x000000ffff597224 */ /* 0x000fe200078e005f */
[----:B------:R-:W-:Y:S01]  /*6120*/  IADD3 R37, P0, R38, 0x1800, RZ ;  /* 0x0000180026257810 */ /* 0x000fe20007f1e0ff */
[----:B------:R-:W-:Y:S01]  /*6130*/  FMUL.FTZ R28, R88, R55 ;  /* 0x00000037581c7220 */ /* 0x000fe20000410000 */
[C---:B------:R-:W-:Y:S01]  /*6140*/  IADD3 R29, P2, R4.reuse, 0x3020, RZ ;  /* 0x00003020041d7810 */ /* 0x040fe20007f5e0ff */
[----:B------:R-:W-:Y:S01]  /*6150*/  USHF.R.S32.HI UR10, URZ, 0x1f, UR38 ;  /* 0x0000001f3f0a7899 */ /* 0x000fe20008011426 */
[----:B------:R-:W2:Y:S01]  /*6160*/  @P1 LDC R93, c[0x0][0xbf0] ;  /* 0x0002fc00ff5d1b82 */ /* 0x000ea20000000800 */
[----:B------:R-:W-:Y:S01]  /*6170*/  IADD3 R21, P4, R4, 0x20, RZ ;  /* 0x0000002004157810 */ /* 0x000fe20007f9e0ff */
[----:B------:R-:W-:Y:S01]  /*6180*/  IMAD.U32 R41, RZ, RZ, UR5 ;  /* 0x00000005ff297e24 */ /* 0x000fe2000f8e00ff */
[----:B------:R-:W-:Y:S01]  /*6190*/  LOP3.LUT R4, R9, R4, RZ, 0x3c, !PT ;  /* 0x0000000409047212 */ /* 0x000fe200078e3cff */
[----:B------:R-:W-:Y:S01]  /*61a0*/  IMAD.U32 R40, RZ, RZ, UR4 ;  /* 0x00000004ff287e24 */ /* 0x000fe2000f8e00ff */
[----:B------:R-:W-:Y:S01]  /*61b0*/  LOP3.LUT R36, R37, 0x180, RZ, 0xc0, !PT ;  /* 0x0000018025247812 */ /* 0x000fe200078ec0ff */
[----:B------:R-:W-:Y:S01]  /*61c0*/  IMAD.U32 R41, RZ, RZ, UR6 ;  /* 0x00000006ff297e24 */ /* 0x000fe2000f8e00ff */
[----:B------:R-:W-:Y:S01]  /*61d0*/  IADD3 R91, P5, R38, 0x7800, RZ ;  /* 0x00007800265b7810 */ /* 0x000fe20007fbe0ff */
[----:B------:R-:W-:Y:S01]  /*61e0*/  SYNCS.ARRIVE.TRANS64.RED.A1T0 RZ, [UR8], RZ ;  /* 0x000000ffffff79a7 */ /* 0x000fe20008100408 */
[----:B------:R-:W-:Y:S01]  /*61f0*/  F2FP.BF16.F32.PACK_AB R6, R6, R63 ;  /* 0x0000003f0606723e */ /* 0x000fe200000010ff */
[----:B0-----:R-:W-:Y:S01]  /*6200*/  IMAD.WIDE.U32 R40, R26, UR38, R40 ;  /* 0x000000261a287c25 */ /* 0x001fe2000f8e0028 */
[----:B------:R-:W-:Y:S01]  /*6210*/  LOP3.LUT R10, R31, 0x180, RZ, 0xc0, !PT ;  /* 0x000001801f0a7812 */ /* 0x000fe200078ec0ff */
[----:B------:R-:W-:Y:S01]  /*6220*/  ULDC.64 UR4, c[0x0][0xb88] ;  /* 0x0002e20000047ab9 */ /* 0x000fe20000000a00 */
[----:B------:R-:W-:Y:S01]  /*6230*/  MOV R86, R4 ;  /* 0x0000000400567202 */ /* 0x000fe20000000f00 */
[--C-:B------:R-:W-:Y:S01]  /*6240*/  IMAD.X R15, RZ, RZ, R5.reuse, P3 ;  /* 0x000000ffff0f7224 */ /* 0x100fe200018e0605 */
[----:B------:R-:W-:Y:S01]  /*6250*/  F2FP.BF16.F32.PACK_AB R4, R7, R28 ;  /* 0x0000001c0704723e */ /* 0x000fe200000010ff */
[----:B-1----:R-:W-:Y:S01]  /*6260*/  @P1 IMAD.HI.U32 R84, R95, R84, RZ ;  /* 0x000000545f541227 */ /* 0x002fe200078e00ff */
[----:B------:R-:W-:Y:S01]  /*6270*/  SHF.R.U64 R36, R36, 0x3, RZ ;  /* 0x0000000324247819 */ /* 0x000fe200000012ff */
[----:B------:R-:W-:Y:S01]  /*6280*/  ULDC UR6, c[0x0][0xa88] ;  /* 0x0002a20000067ab9 */ /* 0x000fe20000000800 */
[----:B------:R-:W-:Y:S01]  /*6290*/  F2FP.BF16.F32.PACK_AB R7, R62, R85 ;  /* 0x000000553e07723e */ /* 0x000fe200000010ff */
[----:B------:R-:W-:Y:S01]  /*62a0*/  IMAD R62, R26, UR10, RZ ;  /* 0x0000000a1a3e7c24 */ /* 0x000fe2000f8e02ff */
[----:B------:R-:W-:Y:S01]  /*62b0*/  SHF.R.U64 R10, R10, 0x3, RZ ;  /* 0x000000030a0a7819 */ /* 0x000fe200000012ff */
[--C-:B------:R-:W-:Y:S01]  /*62c0*/  IMAD.X R13, RZ, RZ, R5.reuse, P2 ;  /* 0x000000ffff0d7224 */ /* 0x100fe200010e0605 */
[----:B------:R-:W-:Y:S01]  /*62d0*/  LOP3.LUT R8, R29, 0x180, RZ, 0xc0, !PT ;  /* 0x000001801d087812 */ /* 0x000fe200078ec0ff */
[----:B------:R-:W-:Y:S01]  /*62e0*/  IMAD R27, R27, UR38, R62 ;  /* 0x000000261b1b7c24 */ /* 0x000fe2000f8e023e */
[----:B--2---:R-:W-:Y:S01]  /*62f0*/  @P1 SHF.R.U32.HI R89, RZ, R93, R84 ;  /* 0x0000005dff591219 */ /* 0x004fe20000011654 */
[----:B------:R-:W-:Y:S01]  /*6300*/  IMAD.X R9, RZ, RZ, R5, P4 ;  /* 0x000000ffff097224 */ /* 0x000fe200020e0605 */
[----:B------:R-:W-:Y:S01]  /*6310*/  LOP3.LUT R84, R91, 0x180, RZ, 0xc0, !PT ;  /* 0x000001805b547812 */ /* 0x000fe200078ec0ff */
[----:B------:R-:W-:Y:S01]  /*6320*/  IMAD R62, R60, UR6, RZ ;  /* 0x000000063c3e7c24 */ /* 0x000fe2000f8e02ff */
[----:B------:R-:W-:Y:S01]  /*6330*/  LOP3.LUT R36, R36, R37, RZ, 0x3c, !PT ;  /* 0x0000002524247212 */ /* 0x000fe200078e3cff */
[----:B------:R-:W-:Y:S01]  /*6340*/  IMAD.MOV R63, RZ, RZ, -R89 ;  /* 0x000000ffff3f7224 */ /* 0x000fe200078e0a59 */
[----:B------:R-:W-:Y:S01]  /*6350*/  SHF.R.U64 R28, R84, 0x3, RZ ;  /* 0x00000003541c7819 */ /* 0x000fe200000012ff */
[----:B------:R-:W-:Y:S01]  /*6360*/  IMAD.X R37, RZ, RZ, R39, P0 ;  /* 0x000000ffff257224 */ /* 0x000fe200000e0627 */
[----:B------:R-:W-:Y:S01]  /*6370*/  LOP3.LUT R10, R10, R31, RZ, 0x3c, !PT ;  /* 0x0000001f0a0a7212 */ /* 0x000fe200078e3cff */
[----:B------:R-:W-:Y:S01]  /*6380*/  IMAD R63, R60, R63, R95 ;  /* 0x0000003f3c3f7224 */ /* 0x000fe200078e025f */
[----:B------:R-:W-:Y:S01]  /*6390*/  MOV R84, R24 ;  /* 0x0000001800547202 */ /* 0x000fe20000000f00 */
[-C--:B------:R-:W-:Y:S01]  /*63a0*/  FMUL.FTZ R0, R97, R55.reuse ;  /* 0x0000003761007220 */ /* 0x080fe20000410000 */
[----:B------:R-:W-:Y:S01]  /*63b0*/  IADD3 R31, P3, R38, 0x4800, RZ ;  /* 0x00004800261f7810 */ /* 0x000fe20007f7e0ff */
[-C--:B------:R-:W-:Y:S01]  /*63c0*/  FMUL.FTZ R51, R96, R55.reuse ;  /* 0x0000003760337220 */ /* 0x080fe20000410000 */
[----:B------:R-:W-:Y:S01]  /*63d0*/  SHF.R.S32.HI R25, RZ, 0x1f, R89 ;  /* 0x0000001fff197819 */ /* 0x000fe20000011459 */
[-C--:B------:R-:W-:Y:S01]  /*63e0*/  FMUL.FTZ R48, R101, R55.reuse ;  /* 0x0000003765307220 */ /* 0x080fe20000410000 */
[----:B------:R-:W-:Y:S01]  /*63f0*/  IADD3 R24, P0, R89, R40, RZ ;  /* 0x0000002859187210 */ /* 0x000fe20007f1e0ff */
[-C--:B------:R-:W-:Y:S01]  /*6400*/  FMUL.FTZ R53, R100, R55.reuse ;  /* 0x0000003764357220 */ /* 0x080fe20000410000 */
[----:B------:R-:W-:Y:S01]  /*6410*/  SHF.R.S32.HI R26, RZ, 0x1f, R63 ;  /* 0x0000001fff1a7819 */ /* 0x000fe2000001143f */
[-C--:B------:R-:W-:Y:S01]  /*6420*/  FMUL.FTZ R49, R105, R55.reuse ;  /* 0x0000003769317220 */ /* 0x080fe20000410000 */
[----:B------:R-:W-:Y:S01]  /*6430*/  SHF.R.U64 R8, R8, 0x3, RZ ;  /* 0x0000000308087819 */ /* 0x000fe200000012ff */
[----:B------:R-:W-:Y:S01]  /*6440*/  FMUL.FTZ R50, R104, R55 ;  /* 0x0000003768327220 */ /* 0x000fe20000410000 */
[----:B------:R-:W-:Y:S01]  /*6450*/  IADD3 R35, P2, R38, 0x3000, RZ ;  /* 0x0000300026237810 */ /* 0x000fe20007f5e0ff */
[----:B------:R-:W-:Y:S01]  /*6460*/  IMAD R26, R26, UR4, RZ ;  /* 0x000000041a1a7c24 */ /* 0x000fe2000f8e02ff */
[----:B------:R-:W-:Y:S01]  /*6470*/  F2FP.BF16.F32.PACK_AB R5, R82, R87 ;  /* 0x000000575205723e */ /* 0x000fe200000010ff */
[----:B------:R-:W-:Y:S01]  /*6480*/  BAR.SYNC.DEFER_BLOCKING 0x1, 0x180 ;  /* 0x0046000000007b1d */ /* 0x000fe20000010000 */
[----:B------:R-:W-:Y:S01]  /*6490*/  LOP3.LUT R30, R31, 0x180, RZ, 0xc0, !PT ;  /* 0x000001801f1e7812 */ /* 0x000fe200078ec0ff */
[----:B------:R-:W-:Y:S01]  /*64a0*/  FMUL.FTZ R46, R109, R55 ;  /* 0x000000376d2e7220 */ /* 0x000fe20000410000 */
[----:B------:R-:W-:Y:S01]  /*64b0*/  IADD3.X R25, R25, R41, R27, P0, !PT ;  /* 0x0000002919197210 */ /* 0x000fe200007fe41b */
[----:B------:R-:W-:Y:S01]  /*64c0*/  FMUL.FTZ R59, R108, R55 ;  /* 0x000000376c3b7220 */ /* 0x000fe20000410000 */
[----:B------:R-:W-:Y:S01]  /*64d0*/  LOP3.LUT R12, R8, R29, RZ, 0x3c, !PT ;  /* 0x0000001d080c7212 */ /* 0x000fe200078e3cff */
[----:B------:R-:W-:Y:S01]  /*64e0*/  FMUL.FTZ R47, R113, R55 ;  /* 0x00000037712f7220 */ /* 0x000fe20000410000 */
[----:B------:R-:W-:Y:S01]  /*64f0*/  LOP3.LUT R8, R21, 0x180, RZ, 0xc0, !PT ;  /* 0x0000018015087812 */ /* 0x000fe200078ec0ff */
[----:B------:R-:W-:Y:S01]  /*6500*/  IMAD.WIDE.U32 R24, R63, UR4, R24 ;  /* 0x000000043f187c25 */ /* 0x000fe2000f8e0018 */
[----:B------:R-:W-:-:S03]  /*6510*/  LOP3.LUT R34, R35, 0x180, RZ, 0xc0, !PT ;  /* 0x0000018023227812 */ /* 0x000fc600078ec0ff */
[-C--:B------:R-:W-:Y:S01]  /*6520*/  FMUL.FTZ R58, R112, R55.reuse ;  /* 0x00000037703a7220 */ /* 0x080fe20000410000 */
[----:B------:R-:W-:Y:S01]  /*6530*/  SHF.R.U64 R30, R30, 0x3, RZ ;  /* 0x000000031e1e7819 */ /* 0x000fe200000012ff */
[----:B------:R-:W-:Y:S01]  /*6540*/  FMUL.FTZ R44, R117, R55 ;  /* 0x00000037752c7220 */ /* 0x000fe20000410000 */
[----:B------:R-:W-:Y:S01]  /*6550*/  MOV R85, R10 ;  /* 0x0000000a00557202 */ /* 0x000fe20000000f00 */
[----:B------:R-:W-:Y:S01]  /*6560*/  IMAD R11, R61, 0xc0, R142 ;  /* 0x000000c03d0b7824 */ /* 0x000fe200078e028e */
[----:B------:R-:W-:Y:S01]  /*6570*/  SHF.R.U64 R8, R8, 0x3, RZ ;  /* 0x0000000308087819 */ /* 0x000fe200000012ff */
[-C--:B------:R-:W-:Y:S01]  /*6580*/  FMUL.FTZ R57, R116, R55.reuse ;  /* 0x0000003774397220 */ /* 0x080fe20000410000 */
[----:B------:R-:W-:Y:S01]  /*6590*/  SHF.R.U64 R34, R34, 0x3, RZ ;  /* 0x0000000322227819 */ /* 0x000fe200000012ff */
[----:B------:R-:W-:Y:S01]  /*65a0*/  FMUL.FTZ R3, R125, R55 ;  /* 0x000000377d037220 */ /* 0x000fe20000410000 */
[----:B------:R-:W-:Y:S01]  /*65b0*/  LOP3.LUT R30, R30, R31, RZ, 0x3c, !PT ;  /* 0x0000001f1e1e7212 */ /* 0x000fe200078e3cff */
[--C-:B------:R-:W-:Y:S01]  /*65c0*/  IMAD.X R31, RZ, RZ, R39.reuse, P3 ;  /* 0x000000ffff1f7224 */ /* 0x100fe200018e0627 */
[----:B------:R-:W-:Y:S01]  /*65d0*/  LOP3.LUT P0, RZ, R140, 0x3, RZ, 0xc0, !PT ;  /* 0x000000038cff7812 */ /* 0x000fe2000780c0ff */
[----:B------:R-:W-:Y:S01]  /*65e0*/  FMUL.FTZ R54, R124, R55 ;  /* 0x000000377c367220 */ /* 0x000fe20000410000 */
[----:B------:R-:W-:Y:S01]  /*65f0*/  LOP3.LUT R8, R8, R21, RZ, 0x3c, !PT ;  /* 0x0000001508087212 */ /* 0x000fe200078e3cff */
[----:B------:R0:W-:Y:S01]  /*6600*/  STSM.16.M88.4 [R86], R4 ;  /* 0x0000000456007844 */ /* 0x0001e20000000200 */
[----:B------:R-:W-:Y:S01]  /*6610*/  LOP3.LUT R34, R34, R35, RZ, 0x3c, !PT ;  /* 0x0000002322227212 */ /* 0x000fe200078e3cff */
[----:B------:R-:W-:Y:S01]  /*6620*/  IMAD.X R35, RZ, RZ, R39, P2 ;  /* 0x000000ffff237224 */ /* 0x000fe200010e0627 */
[----:B------:R-:W-:Y:S01]  /*6630*/  ISETP.GE.OR P2, PT, R11, R62, P0 ;  /* 0x0000003e0b00720c */ /* 0x000fe20000746670 */
[----:B------:R-:W-:Y:S01]  /*6640*/  FMUL.FTZ R45, R121, R55 ;  /* 0x00000037792d7220 */ /* 0x000fe20000410000 */
[----:B------:R-:W-:Y:S01]  /*6650*/  MOV R87, R14 ;  /* 0x0000000e00577202 */ /* 0x000fe20000000f00 */
[----:B------:R-:W-:Y:S01]  /*6660*/  FMUL.FTZ R56, R120, R55 ;  /* 0x0000003778387220 */ /* 0x000fe20000410000 */
[----:B------:R-:W-:Y:S01]  /*6670*/  F2FP.BF16.F32.PACK_AB R10, R46, R59 ;  /* 0x0000003b2e0a723e */ /* 0x000fe200000010ff */
[----:B------:R-:W-:Y:S01]  /*6680*/  FMUL.FTZ R43, R129, R55 ;  /* 0x00000037812b7220 */ /* 0x000fe20000410000 */
[----:B------:R-:W-:Y:S01]  /*6690*/  F2FP.BF16.F32.PACK_AB R14, R44, R57 ;  /* 0x000000392c0e723e */ /* 0x000fe200000010ff */
[-C--:B------:R-:W-:Y:S01]  /*66a0*/  FMUL.FTZ R52, R128, R55.reuse ;  /* 0x0000003780347220 */ /* 0x080fe20000410000 */
[----:B------:R-:W-:Y:S01]  /*66b0*/  F2FP.BF16.F32.PACK_AB R15, R69, R74 ;  /* 0x0000004a450f723e */ /* 0x000fe200000010ff */
[-C--:B------:R-:W-:Y:S01]  /*66c0*/  FMUL.FTZ R42, R133, R55.reuse ;  /* 0x00000037852a7220 */ /* 0x080fe20000410000 */
[----:B------:R-:W-:Y:S01]  /*66d0*/  FMUL.FTZ R55, R132, R55 ;  /* 0x0000003784377220 */ /* 0x000fe20000410000 */
[----:B------:R-:W-:Y:S01]  /*66e0*/  F2FP.BF16.F32.PACK_AB R41, R64, R73 ;  /* 0x000000494029723e */ /* 0x000fe200000010ff */
[----:B------:R-:W-:Y:S01]  /*66f0*/  ULDC.64 UR8, c[0x0][0xae8] ;  /* 0x0002ba0000087ab9 */ /* 0x000fe20000000a00 */
[----:B0-----:R-:W-:Y:S01]  /*6700*/  IMAD R7, R63, UR5, R26 ;  /* 0x000000053f077c24 */ /* 0x001fe2000f8e021a */
[----:B------:R-:W-:Y:S01]  /*6710*/  ULDC.64 UR4, c[0x0][0xb50] ;  /* 0x0002d40000047ab9 */ /* 0x000fe20000000a00 */
[----:B------:R-:W-:Y:S01]  /*6720*/  VIADD R5, R11, 0x8 ;  /* 0x000000080b057836 */ /* 0x000fe20000000000 */
[C---:B------:R-:W-:Y:S01]  /*6730*/  LEA R26, P3, R24.reuse, UR4, 0x2 ;  /* 0x00000004181a7c11 */ /* 0x040fe2000f8610ff */
[----:B------:R-:W-:Y:S01]  /*6740*/  IMAD.IADD R7, R25, 0x1, R7 ;  /* 0x0000000119077824 */ /* 0x000fe200078e0207 */
[----:B------:R-:W-:Y:S01]  /*6750*/  MOV R63, R8 ;  /* 0x00000008003f7202 */ /* 0x000fe20000000f00 */
[----:B------:R-:W-:Y:S01]  /*6760*/  IMAD.X R29, RZ, RZ, R39, P5 ;  /* 0x000000ffff1d7224 */ /* 0x000fe200028e0627 */
[----:B------:R-:W-:Y:S01]  /*6770*/  ISETP.GE.OR P0, PT, R5, R62, P0 ;  /* 0x0000003e0500720c */ /* 0x000fe20000706670 */
[----:B------:R-:W-:Y:S01]  /*6780*/  SHFL.IDX PT, R82, R26, 0x1, 0x1c1f ;  /* 0x003c1f001a527f89 */ /* 0x000fe200000e0000 */
[----:B------:R-:W-:-:S02]  /*6790*/  LEA.HI.X R27, R24, UR5, R7, 0x2, P3 ;  /* 0x00000005181b7c11 */ /* 0x000fc400098f1407 */
[----:B------:R-:W-:Y:S02]  /*67a0*/  F2FP.BF16.F32.PACK_AB R4, R0, R51 ;  /* 0x000000330004723e */ /* 0x000fe400000010ff */
[----:B------:R-:W-:Y:S02]  /*67b0*/  F2FP.BF16.F32.PACK_AB R5, R78, R83 ;  /* 0x000000534e05723e */ /* 0x000fe400000010ff */
[----:B------:R-:W-:Y:S01]  /*67c0*/  F2FP.BF16.F32.PACK_AB R6, R48, R53 ;  /* 0x000000353006723e */ /* 0x000fe200000010ff */
[----:B------:R-:W-:Y:S01]  /*67d0*/  SHFL.IDX PT, R83, R27, 0x1, 0x1c1f ;  /* 0x003c1f001b537f89 */ /* 0x000fe200000e0000 */
[----:B------:R-:W-:Y:S02]  /*67e0*/  F2FP.BF16.F32.PACK_AB R7, R80, R81 ;  /* 0x000000515007723e */ /* 0x000fe400000010ff */
[----:B------:R-:W-:Y:S01]  /*67f0*/  MOV R86, R12 ;  /* 0x0000000c00567202 */ /* 0x000fe20000000f00 */
[----:B------:R0:W-:Y:S01]  /*6800*/  SHFL.IDX PT, R80, R26, RZ, 0x1c1f ;  /* 0x001c1fff1a507589 */ /* 0x0001e200000e0000 */
[----:B------:R-:W-:-:S02]  /*6810*/  F2FP.BF16.F32.PACK_AB R8, R49, R50 ;  /* 0x000000323108723e */ /* 0x000fc400000010ff */
[----:B------:R-:W-:Y:S01]  /*6820*/  F2FP.BF16.F32.PACK_AB R9, R70, R79 ;  /* 0x0000004f4609723e */ /* 0x000fe200000010ff */
[----:B------:R-:W-:Y:S01]  /*6830*/  STSM.16.M88.4 [R63], R4 ;  /* 0x000000043f007844 */ /* 0x000fe20000000200 */
[----:B------:R-:W-:Y:S02]  /*6840*/  F2FP.BF16.F32.PACK_AB R11, R71, R76 ;  /* 0x0000004c470b723e */ /* 0x000fe400000010ff */
[----:B------:R-:W-:Y:S01]  /*6850*/  F2FP.BF16.F32.PACK_AB R12, R47, R58 ;  /* 0x0000003a2f0c723e */ /* 0x000fe200000010ff */
[----:B------:R1:W2:Y:S01]  /*6860*/  SHFL.IDX PT, R81, R27, RZ, 0x1c1f ;  /* 0x001c1fff1b517589 */ /* 0x0002a200000e0000 */
[----:B------:R-:W-:Y:S02]  /*6870*/  F2FP.BF16.F32.PACK_AB R13, R68, R77 ;  /* 0x0000004d440d723e */ /* 0x000fe400000010ff */
[----:B0-----:R-:W-:Y:S01]  /*6880*/  F2FP.BF16.F32.PACK_AB R26, R3, R54 ;  /* 0x00000036031a723e */ /* 0x001fe200000010ff */
[----:B------:R-:W-:Y:S01]  /*6890*/  STSM.16.M88.4 [R87], R8 ;  /* 0x0000000857007844 */ /* 0x000fe20000000200 */
[----:B------:R-:W0:Y:S01]  /*68a0*/  @P1 LDC R3, c[0x0][0xbec] ;  /* 0x0002fb00ff031b82 */ /* 0x000e220000000800 */
[----:B------:R-:W-:-:S02]  /*68b0*/  F2FP.BF16.F32.PACK_AB R24, R45, R56 ;  /* 0x000000382d18723e */ /* 0x000fc400000010ff */
[----:B------:R3:W-:Y:S01]  /*68c0*/  STSM.16.M88.4 [R86], R12 ;  /* 0x0000000c56007844 */ /* 0x0007e20000000200 */
[----:B------:R-:W-:Y:S02]  /*68d0*/  F2FP.BF16.F32.PACK_AB R25, R66, R75 ;  /* 0x0000004b4219723e */ /* 0x000fe400000010ff */
[----:B-1----:R-:W-:Y:S02]  /*68e0*/  F2FP.BF16.F32.PACK_AB R27, R67, R72 ;  /* 0x00000048431b723e */ /* 0x002fe400000010ff */
[----:B------:R-:W-:Y:S02]  /*68f0*/  F2FP.BF16.F32.PACK_AB R40, R43, R52 ;  /* 0x000000342b28723e */ /* 0x000fe400000010ff */
[----:B------:R-:W-:Y:S01]  /*6900*/  F2FP.BF16.F32.PACK_AB R42, R42, R55 ;  /* 0x000000372a2a723e */ /* 0x000fe200000010ff */
[----:B------:R1:W-:Y:S01]  /*6910*/  STSM.16.M88.4 [R85], R24 ;  /* 0x0000001855007844 */ /* 0x0003e20000000200 */
[----:B------:R-:W-:Y:S01]  /*6920*/  F2FP.BF16.F32.PACK_AB R43, R65, R134 ;  /* 0x00000086412b723e */ /* 0x000fe200000010ff */
[----:B------:R-:W-:Y:S01]  /*6930*/  IMAD R0, R137, 0x60, R138 ;  /* 0x0000006089007824 */ /* 0x000fe200078e028a */
[----:B------:R-:W-:-:S02]  /*6940*/  IADD3 R21, P4, R38, 0x6000, RZ ;  /* 0x0000600026157810 */ /* 0x000fc40007f9e0ff */
[----:B------:R-:W-:Y:S01]  /*6950*/  LOP3.LUT R28, R28, R91, RZ, 0x3c, !PT ;  /* 0x0000005b1c1c7212 */ /* 0x000fe200078e3cff */
[----:B------:R4:W-:Y:S01]  /*6960*/  STSM.16.M88.4 [R84], R40 ;  /* 0x0000002854007844 */ /* 0x0009e20000000200 */
[----:B------:R-:W-:Y:S01]  /*6970*/  LOP3.LUT R20, R21, 0x180, RZ, 0xc0, !PT ;  /* 0x0000018015147812 */ /* 0x000fe200078ec0ff */
[----:B---3--:R-:W3:Y:S08]  /*6980*/  @P1 LDC R13, c[0x0][0xbf0] ;  /* 0x0002fc00ff0d1b82 */ /* 0x008ef00000000800 */
[----:B------:R-:W-:Y:S01]  /*6990*/  BAR.SYNC.DEFER_BLOCKING 0x1, 0x180 ;  /* 0x0046000000007b1d */ /* 0x000fe20000010000 */
[----:B------:R-:W-:Y:S01]  /*69a0*/  UIMAD UR6, UR12, UR8, URZ ;  /* 0x000000080c0672a4 */ /* 0x000fe2000f8e023f */
[----:B------:R-:W-:-:S06]  /*69b0*/  SHF.R.U64 R20, R20, 0x3, RZ ;  /* 0x0000000314147819 */ /* 0x000fcc00000012ff */
[----:B------:R-:W4:Y:S01]  /*69c0*/  LDC.64 R14, c[0x0][0xae0] ;  /* 0x0002b800ff0e7b82 */ /* 0x000f220000000a00 */
[----:B-1----:R-:W-:Y:S01]  /*69d0*/  IMAD R24, R61, 0xc0, R0 ;  /* 0x000000c03d187824 */ /* 0x002fe200078e0200 */
[----:B------:R-:W-:Y:S01]  /*69e0*/  UIMAD.WIDE.U32 UR4, UR7, UR8, URZ ;  /* 0x00000008070472a5 */ /* 0x000fe2000f8e003f */
[----:B------:R-:W-:Y:S01]  /*69f0*/  LOP3.LUT R20, R20, R21, RZ, 0x3c, !PT ;  /* 0x0000001514147212 */ /* 0x000fe200078e3cff */
[----:B------:R-:W-:Y:S01]  /*6a00*/  UIMAD UR6, UR7, UR9, UR6 ;  /* 0x00000009070672a4 */ /* 0x000fe2000f8e0206 */
[----:B0-----:R-:W-:Y:S01]  /*6a10*/  @P1 IMAD.HI.U32 R0, R24, R3, RZ ;  /* 0x0000000318001227 */ /* 0x001fe200078e00ff */
[----:B------:R-:W-:Y:S01]  /*6a20*/  LOP3.LUT R21, R38, 0x180, RZ, 0xc0, !PT ;  /* 0x0000018026157812 */ /* 0x000fe200078ec0ff */
[----:B------:R-:W-:Y:S01]  /*6a30*/  ULDC.64 UR8, c[0x0][0xaf0] ;  /* 0x0002bc0000087ab9 */ /* 0x000fe20000000a00 */
[----:B------:R-:W-:Y:S01]  /*6a40*/  UIADD3 UR5, UR5, UR6, URZ ;  /* 0x0000000605057290 */ /* 0x000fe2000fffe03f */
[----:B------:R-:W-:Y:S01]  /*6a50*/  IMAD.MOV.U32 R12, RZ, RZ, R24 ;  /* 0x000000ffff0c7224 */ /* 0x000fe200078e0018 */
[----:B------:R-:W-:Y:S01]  /*6a60*/  UIMAD UR6, UR10, UR8, URZ ;  /* 0x000000080a0672a4 */ /* 0x000fe2000f8e023f */
[----:B------:R-:W-:-:S02]  /*6a70*/  SHF.R.U64 R21, R21, 0x3, RZ ;  /* 0x0000000315157819 */ /* 0x000fc400000012ff */
[----:B---3--:R-:W-:Y:S01]  /*6a80*/  @P1 SHF.R.U32.HI R12, RZ, R13, R0 ;  /* 0x0000000dff0c1219 */ /* 0x008fe20000011600 */
[----:B------:R-:W-:Y:S01]  /*6a90*/  UIMAD UR6, UR38, UR9, UR6 ;  /* 0x00000009260672a4 */ /* 0x000fe2000f8e0206 */
[----:B------:R-:W-:Y:S01]  /*6aa0*/  LOP3.LUT R38, R21, R38, RZ, 0x3c, !PT ;  /* 0x0000002615267212 */ /* 0x000fe200078e3cff */
[----:B--2---:R0:W-:Y:S01]  /*6ab0*/  @!P2 ST.E desc[UR48][R80.64], R33 ;  /* 0x000000215000a985 */ /* 0x0041e2000c101930 */
[--C-:B------:R-:W-:Y:S01]  /*6ac0*/  SHF.R.S32.HI R3, RZ, 0x1f, R12.reuse ;  /* 0x0000001fff037819 */ /* 0x100fe2000001140c */
[----:B------:R-:W-:Y:S01]  /*6ad0*/  UIMAD.WIDE.U32 UR38, UR38, UR8, UR4 ;  /* 0x00000008262672a5 */ /* 0x000fe2000f8e0004 */
[----:B------:R-:W-:Y:S01]  /*6ae0*/  IMAD.MOV R13, RZ, RZ, -R12 ;  /* 0x000000ffff0d7224 */ /* 0x000fe200078e0a0c */
[----:B------:R-:W-:Y:S01]  /*6af0*/  IADD3.X R21, RZ, R39, RZ, P4, !PT ;  /* 0x00000027ff157210 */ /* 0x000fe200027fe4ff */
[----:B------:R0:W-:Y:S01]  /*6b00*/  @!P0 ST.E desc[UR48][R82.64], R32 ;  /* 0x0000002052008985 */ /* 0x0001e2000c101930 */
[----:B----4-:R-:W-:Y:S01]  /*6b10*/  IMAD R0, R3, R14, RZ ;  /* 0x0000000e03007224 */ /* 0x010fe200078e02ff */
[----:B------:R-:W-:Y:S01]  /*6b20*/  UIADD3 UR39, UR39, UR6, URZ ;  /* 0x0000000627277290 */ /* 0x000fe2000fffe03f */
[----:B------:R-:W-:Y:S01]  /*6b30*/  IMAD R3, R60, R13, R24 ;  /* 0x0000000d3c037224 */ /* 0x000fe200078e0218 */
[----:B------:R0:W5:Y:S01]  /*6b40*/  LD.E.128 R48, desc[UR48][R38.64] ;  /* 0x0000003026307980 */ /* 0x000162000c101d00 */
[----:B------:R-:W-:Y:S01]  /*6b50*/  IMAD R15, R12, R15, R0 ;  /* 0x0000000f0c0f7224 */ /* 0x000fe200078e0200 */
[----:B------:R-:W-:Y:S01]  /*6b60*/  ULDC.64 UR4, c[0x0][0xad8] ;  /* 0x0002b60000047ab9 */ /* 0x000fe20000000a00 */
[----:B------:R-:W-:Y:S01]  /*6b70*/  IMAD R61, R61, 0xc0, R138 ;  /* 0x000000c03d3d7824 */ /* 0x000fe200078e028a */
[----:B------:R0:W5:Y:S01]  /*6b80*/  LD.E.128 R44, desc[UR48][R36.64] ;  /* 0x00000030242c7980 */ /* 0x000162000c101d00 */
[----:B------:R-:W-:-:S03]  /*6b90*/  SHF.R.S32.HI R0, RZ, 0x1f, R3 ;  /* 0x0000001fff007819 */ /* 0x000fc60000011403 */
[----:B------:R0:W5:Y:S01]  /*6ba0*/  LD.E.128 R52, desc[UR48][R34.64] ;  /* 0x0000003022347980 */ /* 0x000162000c101d00 */
[----:B------:R-:W-:Y:S01]  /*6bb0*/  IMAD.WIDE.U32 R12, R12, R14, UR38 ;  /* 0x000000260c0c7e25 */ /* 0x000fe2000f8e000e */
[----:B------:R-:W-:Y:S02]  /*6bc0*/  UIADD3 UR44, UR44, 0x1, URZ ;  /* 0x000000012c2c7890 */ /* 0x000fe4000fffe03f */
[----:B------:R0:W5:Y:S04]  /*6bd0*/  LD.E.128 R4, desc[UR48][R30.64] ;  /* 0x000000301e047980 */ /* 0x000168000c101d00 */
[----:B------:R0:W5:Y:S04]  /*6be0*/  LD.E.128 R56, desc[UR48][R20.64] ;  /* 0x0000003014387980 */ /* 0x000168000c101d00 */
[----:B------:R0:W5:Y:S01]  /*6bf0*/  LD.E.128 R8, desc[UR48][R28.64] ;  /* 0x000000301c087980 */ /* 0x000162000c101d00 */
[----:B------:R-:W-:Y:S01]  /*6c00*/  IMAD.IADD R13, R13, 0x1, R15 ;  /* 0x000000010d0d7824 */ /* 0x000fe200078e020f */
[----:B------:R-:W-:Y:S01]  /*6c10*/  ISETP.GE.AND P0, PT, R61, R62, PT ;  /* 0x0000003e3d00720c */ /* 0x000fe20003f06270 */
[----:B------:R-:W-:Y:S01]  /*6c20*/  IMAD R0, R0, UR4, RZ ;  /* 0x0000000400007c24 */ /* 0x000fe2000f8e02ff */
[----:B------:R-:W-:Y:S01]  /*6c30*/  @!PT LDS RZ, [RZ] ;  /* 0x00000000fffff984 */ /* 0x000fe20000000800 */
[----:B------:R-:W-:Y:S01]  /*6c40*/  @!PT LDS RZ, [RZ] ;  /* 0x00000000fffff984 */ /* 0x000fe20000000800 */
[----:B------:R-:W-:Y:S01]  /*6c50*/  @!PT LDS RZ, [RZ] ;  /* 0x00000000fffff984 */ /* 0x000fe20000000800 */
[----:B------:R-:W-:Y:S01]  /*6c60*/  @!PT LDS RZ, [RZ] ;  /* 0x00000000fffff984 */ /* 0x000fe20000000800 */
[----:B------:R1:W-:Y:S06]  /*6c70*/  MEMBAR.ALL.CTA ;  /* 0x0000000000007992 */ /* 0x0003ec0000008000 */
[----:B-1----:R-:W1:Y:S01]  /*6c80*/  FENCE.VIEW.ASYNC.S ;  /* 0x00000000000073c6 */ /* 0x002e620000000000 */
[C---:B------:R-:W-:Y:S01]  /*6c90*/  IMAD.WIDE.U32 R12, R3.reuse, UR4, R12 ;  /* 0x00000004030c7c25 */ /* 0x040fe2000f8e000c */
[----:B------:R-:W-:Y:S01]  /*6ca0*/  UIADD3 UR4, UR40, 0x2d820, URZ ;  /* 0x0002d82028047890 */ /* 0x000fe2000fffe03f */
[----:B------:R-:W-:Y:S01]  /*6cb0*/  BSSY B0, `(.L_x_31) ;  /* 0x000001d000007945 */ /* 0x000fe20003800000 */
[----:B------:R-:W-:Y:S01]  /*6cc0*/  ULDC.64 UR6, c[0x0][0xa80] ;  /* 0x0002a00000067ab9 */ /* 0x000fe20000000a00 */
[----:B------:R-:W-:Y:S01]  /*6cd0*/  IMAD R15, R3, UR5, R0 ;  /* 0x00000005030f7c24 */ /* 0x000fe2000f8e0200 */
[----:B------:R-:W-:Y:S01]  /*6ce0*/  UPRMT UR4, URZ, 0x654, UR4 ;  /* 0x000006543f047896 */ /* 0x000fe20008000004 */
[----:B------:R-:W-:Y:S01]  /*6cf0*/  LEA R0, P1, R12, UR6, 0x1 ;  /* 0x000000060c007c11 */ /* 0x000fe2000f8208ff */
[----:B------:R-:W-:Y:S01]  /*6d00*/  UISETP.NE.AND UP0, UPT, UR44, 0x2, UPT ;  /* 0x000000022c00788c */ /* 0x000fe2000bf05270 */
[----:B------:R-:W-:Y:S01]  /*6d10*/  IMAD.IADD R3, R13, 0x1, R15 ;  /* 0x000000010d037824 */ /* 0x000fe200078e020f */
[----:B------:R-:W-:-:S02]  /*6d20*/  ULDC UR5, c[0x0][0xc] ;  /* 0x0000030000057ab9 */ /* 0x000fc40000000800 */
[----:B------:R-:W-:Y:S01]  /*6d30*/  USEL UR6, URZ, 0x1, UP0 ;  /* 0x000000013f067887 */ /* 0x000fe20008000000 */
[----:B-1----:R0:W1:Y:S01]  /*6d40*/  SHFL.IDX PT, R14, R0, RZ, 0x1c1f ;  /* 0x001c1fff000e7589 */ /* 0x00206200000e0000 */
[----:B------:R-:W-:Y:S01]  /*6d50*/  LEA.HI.X R26, R12, UR7, R3, 0x1, P1 ;  /* 0x000000070c1a7c11 */ /* 0x000fe200088f0c03 */
[----:B------:R-:W-:Y:S02]  /*6d60*/  UIADD3 UR36, UR5, UR36, URZ ;  /* 0x0000002405247290 */ /* 0x000fe4000fffe03f */
[----:B------:R-:W-:Y:S02]  /*6d70*/  USEL UR44, UR44, URZ, UP0 ;  /* 0x0000003f2c2c7287 */ /* 0x000fe40008000000 */
[----:B------:R-:W-:Y:S01]  /*6d80*/  ULOP3.LUT UR45, UR45, UR6, URZ, 0x3c, !UPT ;  /* 0x000000062d2d7292 */ /* 0x000fe2000f8e3c3f */
[----:B------:R0:W2:Y:S01]  /*6d90*/  SHFL.IDX PT, R15, R26, RZ, 0x1c1f ;  /* 0x001c1fff1a0f7589 */ /* 0x0000a200000e0000 */
[----:B------:R-:W-:Y:S01]  /*6da0*/  SYNCS.ARRIVE.TRANS64.RED.A1T0 RZ, [UR4], RZ ;  /* 0x000000ffffff79a7 */ /* 0x000fe20008100404 */
[----:B------:R-:W-:Y:S09]  /*6db0*/  @P0 BRA `(.L_x_32) ;  /* 0x0000000000300947 */ /* 0x000ff20003800000 */
[----:B------:R-:W-:Y:S02]  /*6dc0*/  ULDC UR4, c[0x0][0xac8] ;  /* 0x0002b20000047ab9 */ /* 0x000fe40000000800 */
[----:B------:R-:W-:Y:S02]  /*6dd0*/  ISETP.GE.AND P1, PT, R136, UR4, PT ;  /* 0x0000000488007c0c */ /* 0x000fe4000bf26270 */
[----:B------:R-:W-:Y:S02]  /*6de0*/  ISETP.GE.AND P2, PT, R23, UR4, PT ;  /* 0x0000000417007c0c */ /* 0x000fe4000bf46270 */
[----:B------:R-:W-:-:S09]  /*6df0*/  ISETP.GE.AND P0, PT, R22, UR4, PT ;  /* 0x0000000416007c0c */ /* 0x000fd2000bf06270 */
[-C--:B01----:R-:W-:Y:S02]  /*6e00*/  @!P1 LEA R20, P3, R136, R14.reuse, 0x1 ;  /* 0x0000000e88149211 */ /* 0x083fe400078608ff */
[C---:B------:R-:W-:Y:S02]  /*6e10*/  @!P2 LEA R24, P4, R23.reuse, R14, 0x1 ;  /* 0x0000000e1718a211 */ /* 0x040fe400078808ff */
[----:B--2---:R-:W-:Y:S01]  /*6e20*/  @!P0 IMAD.WIDE R12, R22, 0x2, R14 ;  /* 0x00000002160c8825 */ /* 0x004fe200078e020e */
[-C--:B------:R-:W-:Y:S02]  /*6e30*/  @!P1 LEA.HI.X R21, R136, R15.reuse, R147, 0x1, P3 ;  /* 0x0000000f88159211 */ /* 0x080fe400018f0c93 */
[----:B------:R-:W-:Y:S02]  /*6e40*/  @!P2 LEA.HI.X R25, R23, R15, R146, 0x1, P4 ;  /* 0x0000000f1719a211 */ /* 0x000fe400020f0c92 */
[----:B-----5:R3:W-:Y:S04]  /*6e50*/  @!P0 ST.E.128 desc[UR48][R12.64], R48 ;  /* 0x000000300c008985 */ /* 0x0207e8000c101d30 */
[----:B------:R3:W-:Y:S04]  /*6e60*/  @!P1 ST.E.128 desc[UR48][R20.64], R52 ;  /* 0x0000003414009985 */ /* 0x0007e8000c101d30 */
[----:B------:R3:W-:Y:S02]  /*6e70*/  @!P2 ST.E.128 desc[UR48][R24.64], R56 ;  /* 0x000000381800a985 */ /* 0x0007e4000c101d30 */
.L_x_32:
[----:B------:R-:W-:Y:S05]  /*6e80*/  BSYNC B0 ;  /* 0x0000000000007941 */ /* 0x000fea0003800000 */
.L_x_31:
[----:B------:R-:W-:Y:S01]  /*6e90*/  VIADD R3, R61, 0x60 ;  /* 0x000000603d037836 */ /* 0x000fe20000000000 */
[----:B--2---:R2:W4:Y:S01]  /*6ea0*/  SHFL.IDX PT, R15, R26, 0x1, 0x1c1f ;  /* 0x003c1f001a0f7f89 */ /* 0x00452200000e0000 */
[----:B------:R-:W-:Y:S01]  /*6eb0*/  UIADD3 UR46, UR46, 0x1, URZ ;  /* 0x000000012e2e7890 */ /* 0x000fe2000fffe03f */
[----:B------:R-:W-:Y:S02]  /*6ec0*/  BSSY B0, `(.L_x_33) ;  /* 0x0000010000007945 */ /* 0x000fe40003800000 */
[----:B------:R-:W-:Y:S01]  /*6ed0*/  ISETP.GE.AND P0, PT, R3, R62, PT ;  /* 0x0000003e0300720c */ /* 0x000fe20003f06270 */
[----:B-1----:R2:W1:-:S12]  /*6ee0*/  SHFL.IDX PT, R14, R0, 0x1, 0x1c1f ;  /* 0x003c1f00000e7f89 */ /* 0x00245800000e0000 */
[----:B--2---:R-:W-:Y:S05]  /*6ef0*/  @P0 BRA `(.L_x_34) ;  /* 0x0000000000300947 */ /* 0x004fea0003800000 */
[----:B------:R-:W-:Y:S02]  /*6f00*/  ULDC UR4, c[0x0][0xac8] ;  /* 0x0002b20000047ab9 */ /* 0x000fe40000000800 */
[----:B------:R-:W-:Y:S02]  /*6f10*/  ISETP.GE.AND P3, PT, R136, UR4, PT ;  /* 0x0000000488007c0c */ /* 0x000fe4000bf66270 */
[----:B------:R-:W-:Y:S02]  /*6f20*/  ISETP.GE.AND P4, PT, R23, UR4, PT ;  /* 0x0000000417007c0c */ /* 0x000fe4000bf86270 */
[----:B------:R-:W-:-:S09]  /*6f30*/  ISETP.GE.AND P2, PT, R22, UR4, PT ;  /* 0x0000000416007c0c */ /* 0x000fd2000bf46270 */
[-C--:B01-3--:R-:W-:Y:S02]  /*6f40*/  @!P3 LEA R20, P0, R136, R14.reuse, 0x1 ;  /* 0x0000000e8814b211 */ /* 0x08bfe400078008ff */
[C---:B------:R-:W-:Y:S02]  /*6f50*/  @!P4 LEA R24, P1, R23.reuse, R14, 0x1 ;  /* 0x0000000e1718c211 */ /* 0x040fe400078208ff */
[----:B----4-:R-:W-:Y:S01]  /*6f60*/  @!P2 IMAD.WIDE R12, R22, 0x2, R14 ;  /* 0x00000002160ca825 */ /* 0x010fe200078e020e */
[-C--:B------:R-:W-:Y:S02]  /*6f70*/  @!P3 LEA.HI.X R21, R136, R15.reuse, R147, 0x1, P0 ;  /* 0x0000000f8815b211 */ /* 0x080fe400000f0c93 */
[----:B------:R-:W-:Y:S02]  /*6f80*/  @!P4 LEA.HI.X R25, R23, R15, R146, 0x1, P1 ;  /* 0x0000000f1719c211 */ /* 0x000fe400008f0c92 */
[----:B-----5:R2:W-:Y:S04]  /*6f90*/  @!P2 ST.E.128 desc[UR48][R12.64], R44 ;  /* 0x0000002c0c00a985 */ /* 0x0205e8000c101d30 */
[----:B------:R2:W-:Y:S04]  /*6fa0*/  @!P3 ST.E.128 desc[UR48][R20.64], R4 ;  /* 0x000000041400b985 */ /* 0x0005e8000c101d30 */
[----:B------:R2:W-:Y:S02]  /*6fb0*/  @!P4 ST.E.128 desc[UR48][R24.64], R8 ;  /* 0x000000081800c985 */ /* 0x0005e4000c101d30 */
.L_x_34:
[----:B------:R-:W-:Y:S05]  /*6fc0*/  BSYNC B0 ;  /* 0x0000000000007941 */ /* 0x000fea0003800000 */
.L_x_33:
[----:B0-----:R-:W0:Y:S02]  /*6fd0*/  LDC R0, c[0x0][0xc34] ;  /* 0x00030d00ff007b82 */ /* 0x001e240000000800 */
[----:B0-----:R-:W-:-:S13]  /*6fe0*/  ISETP.LE.AND P0, PT, R0, UR36, PT ;  /* 0x0000002400007c0c */ /* 0x001fda000bf03270 */
[----:B------:R-:W-:Y:S05]  /*6ff0*/  @!P0 BRA `(.L_x_35) ;  /* 0xffffff9c00988947 */ /* 0x000fea000383ffff */
[----:B------:R-:W-:Y:S05]  /*7000*/  EXIT ;  /* 0x000000000000794d */ /* 0x000fea0003800000 */
.L_x_5:
[----:B------:R-:W-:-:S08]  /*7010*/  NOP ;  /* 0x0000000000007918 */ /* 0x000fd00000000000 */
[----:B------:R-:W0:-:S00]  /*7020*/  USETMAXREG.DEALLOC.CTAPOOL 0x20 ;  /* 0x00000020000079c8 */ /* 0x000e0000080e0500 */
[----:B------:R-:W1:Y:S01]  /*7030*/  S2UR UR10, SR_CTAID.X ;  /* 0x00000000000a79c3 */ /* 0x000e620000002500 */
[----:B0-----:R-:W-:Y:S02]  /*7040*/  IMAD.MOV.U32 R0, RZ, RZ, 0x1 ;  /* 0x00000001ff007424 */ /* 0x001fe400078e00ff */
[----:B------:R-:W-:Y:S02]  /*7050*/  IMAD.MOV.U32 R23, RZ, RZ, RZ ;  /* 0x000000ffff177224 */ /* 0x000fe400078e00ff */
[----:B------:R-:W-:-:S03]  /*7060*/  IMAD.MOV.U32 R25, RZ, RZ, 0x1 ;  /* 0x00000001ff197424 */ /* 0x000fc600078e00ff */
[----:B------:R-:W1:Y:S02]  /*7070*/  LDC R2, c[0x0][0xc34] ;  /* 0x00030d00ff027b82 */ /* 0x000e640000000800 */
[----:B-1----:R-:W-:-:S13]  /*7080*/  ISETP.LE.AND P0, PT, R2, UR10, PT ;  /* 0x0000000a02007c0c */ /* 0x002fda000bf03270 */
[----:B------:R-:W-:Y:S05]  /*7090*/  @P0 BRA `(.L_x_36) ;  /* 0x00000034001c0947 */ /* 0x000fea0003800000 */
[----:B------:R-:W0:Y:S01]  /*70a0*/  S2R R5, SR_TID.X ;  /* 0x0000000000057919 */ /* 0x000e220000002100 */
[----:B------:R-:W-:Y:S01]  /*70b0*/  ULDC.64 UR6, c[0x0][0x2f0] ;  /* 0x0000bc0000067ab9 */ /* 0x000fe20000000a00 */
[----:B------:R-:W-:Y:S01]  /*70c0*/  ULDC UR9, c[0x0][0x2b8] ;  /* 0x0000ae0000097ab9 */ /* 0x000fe20000000800 */
[----:B------:R-:W-:Y:S01]  /*70d0*/  LOP3.LUT R16, R16, 0xfffffffd, RZ, 0xc0, !PT ;  /* 0xfffffffd10107812 */ /* 0x000fe200078ec0ff */
[----:B------:R-:W-:Y:S01]  /*70e0*/  ULDC.64 UR4, c[0x0][0x418] ;  /* 0x0001060000047ab9 */ /* 0x000fe20000000a00 */
[----:B------:R-:W1:Y:S01]  /*70f0*/  S2UR UR8, SR_CgaCtaId ;  /* 0x00000000000879c3 */ /* 0x000e620000008800 */
[----:B------:R-:W-:Y:S01]  /*7100*/  UISETP.NE.U32.AND UP0, UPT, UR4, URZ, UPT ;  /* 0x0000003f0400728c */ /* 0x000fe2000bf05070 */
[----:B------:R-:W-:Y:S01]  /*7110*/  IMAD.MOV.U32 R25, RZ, RZ, 0x1 ;  /* 0x00000001ff197424 */ /* 0x000fe200078e00ff */
[----:B------:R-:W-:Y:S01]  /*7120*/  UMOV UR37, 0x400 ;  /* 0x0000040000257882 */ /* 0x000fe20000000000 */
[----:B------:R-:W-:Y:S01]  /*7130*/  ULDC UR4, c[0x0][0x424] ;  /* 0x0001090000047ab9 */ /* 0x000fe20000000800 */
[----:B------:R-:W-:Y:S01]  /*7140*/  UISETP.NE.AND.EX UP0, UPT, UR5, URZ, UPT, UP0 ;  /* 0x0000003f0500728c */ /* 0x000fe2000bf05300 */
[----:B------:R-:W-:Y:S01]  /*7150*/  IMAD.MOV.U32 R23, RZ, RZ, RZ ;  /* 0x000000ffff177224 */ /* 0x000fe200078e00ff */
[----:B------:R-:W-:Y:S01]  /*7160*/  ULDC UR38, c[0x0][0x448] ;  /* 0x0001120000267ab9 */ /* 0x000fe20000000800 */
[----:B------:R-:W-:-:S02]  /*7170*/  ULOP3.LUT UR40, UR42, 0x2, URZ, 0xfc, !UPT ;  /* 0x000000022a287892 */ /* 0x000fc4000f8efc3f */
[----:B------:R-:W-:Y:S01]  /*7180*/  USEL UR4, UR4, 0x1, UP0 ;  /* 0x0000000104047887 */ /* 0x000fe20008000000 */
[----:B------:R-:W-:-:S03]  /*7190*/  ULDC UR41, c[0x0][0xc] ;  /* 0x0000030000297ab9 */ /* 0x000fc60000000800 */
[----:B------:R-:W-:-:S03]  /*71a0*/  UIMAD UR36, UR4, UR6, URZ ;  /* 0x00000006042472a4 */ /* 0x000fc6000f8e023f */
[----:B------:R-:W-:Y:S01]  /*71b0*/  ULDC UR4, c[0x0][0x288] ;  /* 0x0000a20000047ab9 */ /* 0x000fe20000000800 */
[----:B------:R-:W-:Y:S02]  /*71c0*/  UIADD3 UR5, UR36, 0x7f, URZ ;  /* 0x0000007f24057890 */ /* 0x000fe4000fffe03f */
[----:B------:R-:W-:Y:S02]  /*71d0*/  UIMAD UR38, UR38, UR4, URZ ;  /* 0x00000004262672a4 */ /* 0x000fe4000f8e023f */
[----:B------:R-:W-:Y:S02]  /*71e0*/  USHF.R.S32.HI UR6, URZ, 0x1f, UR5 ;  /* 0x0000001f3f067899 */ /* 0x000fe40008011405 */
[----:B-1----:R-:W-:Y:S02]  /*71f0*/  ULEA UR37, UR8, UR37, 0x18 ;  /* 0x0000002508257291 */ /* 0x002fe4000f8ec03f */
[----:B------:R-:W-:Y:S01]  /*7200*/  ULEA.HI UR6, UR6, UR5, URZ, 0x7 ;  /* 0x0000000506067291 */ /* 0x000fe2000f8f383f */
[----:B0-----:R-:W-:-:S03]  /*7210*/  IMAD.SHL.U32 R28, R5, 0x8, RZ ;  /* 0x00000008051c7824 */ /* 0x001fc600078e00ff */
[----:B------:R-:W-:Y:S02]  /*7220*/  ULEA.HI.SX32 UR43, UR6, 0xffffffff, 0x19 ;  /* 0xffffffff062b7891 */ /* 0x000fe4000f8fca3f */
[C---:B------:R-:W-:Y:S01]  /*7230*/  LOP3.LUT R0, R28.reuse, 0xd8, RZ, 0xc0, !PT ;  /* 0x000000d81c007812 */ /* 0x040fe200078ec0ff */
[----:B------:R-:W-:Y:S01]  /*7240*/  ULEA.HI.SX32 UR39, UR6, 0xfffffffe, 0x19 ;  /* 0xfffffffe06277891 */ /* 0x000fe2000f8fca3f */
[----:B------:R-:W-:Y:S01]  /*7250*/  LOP3.LUT R4, R28, 0x18, RZ, 0xc0, !PT ;  /* 0x000000181c047812 */ /* 0x000fe200078ec0ff */
[----:B------:R-:W-:Y:S01]  /*7260*/  USHF.L.U32 UR5, UR43, 0x7, URZ ;  /* 0x000000072b057899 */ /* 0x000fe2000800063f */
[----:B------:R-:W-:Y:S02]  /*7270*/  LOP3.LUT R3, R0, 0x18, R5, 0x78, !PT ;  /* 0x0000001800037812 */ /* 0x000fe400078e7805 */
[C---:B------:R-:W-:Y:S02]  /*7280*/  LOP3.LUT R0, R4.reuse, 0x20, RZ, 0xfc, !PT ;  /* 0x0000002004007812 */ /* 0x040fe400078efcff */
[----:B------:R-:W-:-:S02]  /*7290*/  LOP3.LUT R2, R4, 0x40, RZ, 0xfc, !PT ;  /* 0x0000004004027812 */ /* 0x000fc400078efcff */
[C---:B------:R-:W-:Y:S02]  /*72a0*/  ISETP.GE.AND P0, PT, R0.reuse, UR7, PT ;  /* 0x0000000700007c0c */ /* 0x040fe4000bf06270 */
[----:B------:R-:W-:Y:S02]  /*72b0*/  ISETP.GE.AND P1, PT, R0, UR9, PT ;  /* 0x0000000900007c0c */ /* 0x000fe4000bf26270 */
[----:B------:R-:W-:Y:S02]  /*72c0*/  ISETP.GE.AND P2, PT, R2, UR7, PT ;  /* 0x0000000702007c0c */ /* 0x000fe4000bf46270 */
[----:B------:R-:W-:Y:S01]  /*72d0*/  LOP3.LUT R28, R3, 0x320, R28, 0xf8, !PT ;  /* 0x00000320031c7812 */ /* 0x000fe200078ef81c */
[----:B------:R-:W-:-:S05]  /*72e0*/  IMAD.U32 R3, RZ, RZ, UR10 ;  /* 0x0000000aff037e24 */ /* 0x000fca000f8e00ff */
[----:B------:R0:W-:Y:S01]  /*72f0*/  STL [R1+0xc], R3 ;  /* 0x00000c0301007387 */ /* 0x0001e20000100800 */
[----:B------:R-:W-:Y:S02]  /*7300*/  @P0 LOP3.LUT R16, R16, 0x2, RZ, 0xfc, !PT ;  /* 0x0000000210100812 */ /* 0x000fe400078efcff */
[----:B------:R-:W-:Y:S01]  /*7310*/  ISETP.GE.AND P0, PT, R0, UR7, PT ;  /* 0x0000000700007c0c */ /* 0x000fe2000bf06270 */
[----:B------:R1:W-:Y:S01]  /*7320*/  STL [R1+0x10], RZ ;  /* 0x000010ff01007387 */ /* 0x0003e20000100800 */
[----:B------:R-:W-:Y:S02]  /*7330*/  LOP3.LUT R16, R16, 0xfffffdff, RZ, 0xc0, !PT ;  /* 0xfffffdff10107812 */ /* 0x000fe400078ec0ff */
[----:B------:R-:W-:Y:S02]  /*7340*/  SHF.R.U32.HI R0, RZ, 0x2, R5 ;  /* 0x00000002ff007819 */ /* 0x000fe40000011605 */
[----:B------:R-:W-:Y:S02]  /*7350*/  @P1 LOP3.LUT R16, R16, 0x200, RZ, 0xfc, !PT ;  /* 0x0000020010101812 */ /* 0x000fe400078efcff */
[----:B------:R-:W-:-:S02]  /*7360*/  ISETP.GE.AND P1, PT, R2, UR9, PT ;  /* 0x0000000902007c0c */ /* 0x000fc4000bf26270 */
[----:B------:R-:W-:Y:S02]  /*7370*/  LOP3.LUT R16, R16, 0xffffffef, RZ, 0xc0, !PT ;  /* 0xffffffef10107812 */ /* 0x000fe400078ec0ff */
[----:B0-----:R-:W-:Y:S01]  /*7380*/  LOP3.LUT R3, R0, 0x1f, RZ, 0xc0, !PT ;  /* 0x0000001f00037812 */ /* 0x001fe200078ec0ff */
[----:B------:R-:W-:Y:S01]  /*7390*/  IMAD.U32 R0, RZ, RZ, UR5 ;  /* 0x00000005ff007e24 */ /* 0x000fe2000f8e00ff */
[----:B------:R-:W-:Y:S02]  /*73a0*/  @P0 LOP3.LUT R16, R16, 0x10, RZ, 0xfc, !PT ;  /* 0x0000001010100812 */ /* 0x000fe400078efcff */
[----:B------:R-:W-:Y:S02]  /*73b0*/  ISETP.GE.AND P0, PT, R2, UR7, PT ;  /* 0x0000000702007c0c */ /* 0x000fe4000bf06270 */
[----:B------:R-:W-:Y:S02]  /*73c0*/  LOP3.LUT R16, R16, 0xfffffffe, RZ, 0xc0, !PT ;  /* 0xfffffffe10107812 */ /* 0x000fe400078ec0ff */
[----:B------:R-:W-:-:S02]  /*73d0*/  SHF.L.U32 R2, R5, 0x5, RZ ;  /* 0x0000000505027819 */ /* 0x000fc400000006ff */
[----:B------:R-:W-:Y:S02]  /*73e0*/  @P2 LOP3.LUT R16, R16, 0x1, RZ, 0xfc, !PT ;  /* 0x0000000110102812 */ /* 0x000fe400078efcff */
[----:B------:R-:W-:Y:S02]  /*73f0*/  LOP3.LUT R2, R2, 0x60, RZ, 0xc0, !PT ;  /* 0x0000006002027812 */ /* 0x000fe400078ec0ff */
[----:B------:R-:W-:Y:S02]  /*7400*/  LOP3.LUT R16, R16, 0xfffffeff, RZ, 0xc0, !PT ;  /* 0xfffffeff10107812 */ /* 0x000fe400078ec0ff */
[----:B------:R-:W-:Y:S02]  /*7410*/  LOP3.LUT R5, R3, R2, RZ, 0xfc, !PT ;  /* 0x0000000203057212 */ /* 0x000fe400078efcff */
[----:B------:R-:W-:Y:S02]  /*7420*/  @P1 LOP3.LUT R16, R16, 0x100, RZ, 0xfc, !PT ;  /* 0x0000010010101812 */ /* 0x000fe400078efcff */
[----:B------:R-:W-:-:S02]  /*7430*/  ISETP.GE.AND P1, PT, R4, UR7, PT ;  /* 0x0000000704007c0c */ /* 0x000fc4000bf26270 */
[----:B------:R-:W-:Y:S02]  /*7440*/  LOP3.LUT R16, R16, 0xfffffff7, RZ, 0xc0, !PT ;  /* 0xfffffff710107812 */ /* 0x000fe400078ec0ff */
[----:B------:R-:W-:Y:S02]  /*7450*/  LEA R5, R28, UR37, 0x1 ;  /* 0x000000251c057c11 */ /* 0x000fe4000f8e08ff */
[----:B------:R-:W-:Y:S02]  /*7460*/  @P0 LOP3.LUT R16, R16, 0x8, RZ, 0xfc, !PT ;  /* 0x0000000810100812 */ /* 0x000fe400078efcff */
[----:B------:R-:W-:Y:S02]  /*7470*/  ISETP.GE.AND P0, PT, R4, UR7, PT ;  /* 0x0000000704007c0c */ /* 0x000fe4000bf06270 */
[----:B------:R-:W-:Y:S02]  /*7480*/  LOP3.LUT R16, R16, 0xfffffffb, RZ, 0xc0, !PT ;  /* 0xfffffffb10107812 */ /* 0x000fe400078ec0ff */
[----:B------:R-:W-:-:S02]  /*7490*/  LOP3.LUT R2, R3, UR5, R2, 0xfe, !PT ;  /* 0x0000000503027c12 */ /* 0x000fc4000f8efe02 */
[----:B------:R-:W-:-:S07]  /*74a0*/  IADD3 R0, -R3, UR36, -R0 ;  /* 0x0000002403007c10 */ /* 0x000fce000fffe900 */
[----:B------:R-:W-:Y:S02]  /*74b0*/  @P0 LOP3.LUT R16, R16, 0x4, RZ, 0xfc, !PT ;  /* 0x0000000410100812 */ /* 0x000fe400078efcff */
[----:B------:R-:W-:Y:S02]  /*74c0*/  ISETP.GE.AND P0, PT, R4, UR9, PT ;  /* 0x0000000904007c0c */ /* 0x000fe4000bf06270 */
[----:B------:R-:W-:-:S04]  /*74d0*/  LOP3.LUT R16, R16, 0xfffffbff, RZ, 0xc0, !PT ;  /* 0xfffffbff10107812 */ /* 0x000fc800078ec0ff */
[----:B------:R-:W-:-:S04]  /*74e0*/  LOP3.LUT R16, R16, 0xffffffdf, RZ, 0xc0, !PT ;  /* 0xffffffdf10107812 */ /* 0x000fc800078ec0ff */
[----:B------:R-:W-:-:S04]  /*74f0*/  @P1 LOP3.LUT R16, R16, 0x20, RZ, 0xfc, !PT ;  /* 0x0000002010101812 */ /* 0x000fc800078efcff */
[----:B-1----:R-:W-:-:S07]  /*7500*/  @P0 LOP3.LUT R16, R16, 0x400, RZ, 0xfc, !PT ;  /* 0x0000040010100812 */ /* 0x002fce00078efcff */
.L_x_71:
[----:B------:R-:W2:Y:S01]  /*7510*/  LDL R2, [R1+0xc] ;  /* 0x00000c0001027983 */ /* 0x000ea20000100800 */
[----:B------:R-:W0:Y:S01]  /*7520*/  LDC R0, c[0x0][0xc38] ;  /* 0x00030e00ff007b82 */ /* 0x000e220000000800 */
[----:B------:R-:W-:Y:S05]  /*7530*/  YIELD ;  /* 0x0000000000007946 */ /* 0x000fea0003800000 */
[----:B------:R-:W-:Y:S01]  /*7540*/  ULDC.64 UR4, c[0x0][0xa28] ;  /* 0x00028a0000047ab9 */ /* 0x000fe20000000a00 */
[----:B------:R-:W-:Y:S01]  /*7550*/  IMAD.MOV.U32 R18, RZ, RZ, RZ ;  /* 0x000000ffff127224 */ /* 0x000fe200078e00ff */
[----:B0-----:R-:W-:-:S13]  /*7560*/  ISETP.NE.AND P0, PT, R0, 0x1, PT ;  /* 0x000000010000780c */ /* 0x001fda0003f05270 */
[----:B------:R-:W2:Y:S08]  /*7570*/  @P0 LDC R0, c[0x0][0xc3c] ;  /* 0x00030f00ff000b82 */ /* 0x000eb00000000800 */
[----:B------:R-:W0:Y:S01]  /*7580*/  @P0 LDC R3, c[0x0][0xc40] ;  /* 0x00031000ff030b82 */ /* 0x000e220000000800 */
[----:B--2---:R-:W-:-:S04]  /*7590*/  @P0 IMAD.HI.U32 R0, R2, R0, RZ ;  /* 0x0000000002000227 */ /* 0x004fc800078e00ff */
[----:B------:R-:W-:Y:S01]  /*75a0*/  IMAD.MOV.U32 R24, RZ, RZ, R2 ;  /* 0x000000ffff187224 */ /* 0x000fe200078e0002 */
[----:B0-----:R-:W-:Y:S02]  /*75b0*/  @P0 SHF.R.U32.HI R24, RZ, R3, R0 ;  /* 0x00000003ff180219 */ /* 0x001fe40000011600 */
[----:B------:R-:W0:Y:S03]  /*75c0*/  LDC R0, c[0x0][0xc44] ;  /* 0x00031100ff007b82 */ /* 0x000e260000000800 */
[----:B------:R-:W-:Y:S01]  /*75d0*/  IMAD.MOV.U32 R19, RZ, RZ, R24 ;  /* 0x000000ffff137224 */ /* 0x000fe200078e0018 */
[----:B0-----:R-:W-:-:S13]  /*75e0*/  ISETP.NE.AND P0, PT, R0, 0x1, PT ;  /* 0x000000010000780c */ /* 0x001fda0003f05270 */
[----:B------:R-:W0:Y:S02]  /*75f0*/  @P0 LDC.64 R2, c[0x0][0xc48] ;  /* 0x00031200ff020b82 */ /* 0x000e240000000a00 */
[----:B0-----:R-:W-:-:S05]  /*7600*/  @P0 IMAD.HI.U32 R2, R24, R2, RZ ;  /* 0x0000000218020227 */ /* 0x001fca00078e00ff */
[----:B------:R-:W-:Y:S02]  /*7610*/  @P0 SHF.R.U32.HI R19, RZ, R3, R2 ;  /* 0x00000003ff130219 */ /* 0x000fe40000011602 */
[----:B------:R-:W-:-:S04]  /*7620*/  ISETP.NE.U32.AND P0, PT, RZ, UR4, PT ;  /* 0x00000004ff007c0c */ /* 0x000fc8000bf05070 */
[----:B------:R-:W-:-:S13]  /*7630*/  ISETP.NE.AND.EX P0, PT, RZ, UR5, PT, P0 ;  /* 0x00000005ff007c0c */ /* 0x000fda000bf05300 */
[----:B------:R-:W0:Y:S02]  /*7640*/  @P0 LDC.64 R2, c[0x0][0xa28] ;  /* 0x00028a00ff020b82 */ /* 0x000e240000000a00 */
[----:B0-----:R-:W-:-:S05]  /*7650*/  @P0 IMAD.WIDE R2, R19, 0x4, R2 ;  /* 0x0000000413020825 */ /* 0x001fca00078e0202 */
[----:B------:R-:W2:Y:S01]  /*7660*/  @P0 LDG.E R18, desc[UR48][R2.64] ;  /* 0x0000003002120981 */ /* 0x000ea2000c1e1900 */
[----:B------:R-:W-:-:S04]  /*7670*/  UIADD3 UR4, UR37, 0x15400, URZ ;  /* 0x0001540025047890 */ /* 0x000fc8000fffe03f */
[----:B------:R-:W-:-:S06]  /*7680*/  ULOP3.LUT UP0, URZ, UR4, 0x1bf, URZ, 0xc0, !UPT ;  /* 0x000001bf043f7892 */ /* 0x000fcc000f80c03f */
[----:B------:R-:W-:Y:S01]  /*7690*/  PLOP3.LUT P0, PT, PT, PT, UP0, 0x80, 0x0 ;  /* 0x000000000000781c */ /* 0x000fe20003f0f008 */
[----:B--2---:R0:W-:-:S12]  /*76a0*/  STL [R1+0x8], R18 ;  /* 0x0000081201007387 */ /* 0x0041d80000100800 */
[----:B------:R-:W-:Y:S05]  /*76b0*/  @!P0 BRA `(.L_x_37) ;  /* 0x0000000000408947 */ /* 0x000fea0003800000 */
[----:B------:R-:W-:Y:S01]  /*76c0*/  MOV R2, 0x0 ;  /* 0x0000000000027802 */ /* 0x000fe20000000f00 */
[----:B------:R-:W-:Y:S01]  /*76d0*/  ULDC.64 UR6, c[0x4][0x88] ;  /* 0x0100220000067ab9 */ /* 0x000fe20000000a00 */
[----:B------:R-:W-:Y:S01]  /*76e0*/  ULDC.64 UR8, c[0x4][0x90] ;  /* 0x0100240000087ab9 */ /* 0x000fe20000000a00 */
[----:B------:R-:W-:Y:S01]  /*76f0*/  ULDC.64 UR4, c[0x4][0x8] ;  /* 0x0100020000047ab9 */ /* 0x000fe20000000a00 */
[----:B------:R-:W-:Y:S01]  /*7700*/  IMAD.U32 R4, RZ, RZ, UR6 ;  /* 0x00000006ff047e24 */ /* 0x000fe2000f8e00ff */
[----:B------:R-:W-:Y:S01]  /*7710*/  MOV R8, 0x70 ;  /* 0x0000007000087802 */ /* 0x000fe20000000f00 */
[----:B------:R-:W1:Y:S01]  /*7720*/  LDC.64 R2, c[0x4][R2] ;  /* 0x0100000002027b82 */ /* 0x000e620000000a00 */
[----:B------:R-:W-:Y:S02]  /*7730*/  IMAD.U32 R5, RZ, RZ, UR7 ;  /* 0x00000007ff057e24 */ /* 0x000fe4000f8e00ff */
[----:B------:R-:W-:Y:S02]  /*7740*/  IMAD.U32 R6, RZ, RZ, UR8 ;  /* 0x00000008ff067e24 */ /* 0x000fe4000f8e00ff */
[----:B------:R-:W-:-:S02]  /*7750*/  IMAD.U32 R7, RZ, RZ, UR9 ;  /* 0x00000009ff077e24 */ /* 0x000fc4000f8e00ff */
[----:B------:R-:W-:Y:S02]  /*7760*/  IMAD.U32 R10, RZ, RZ, UR4 ;  /* 0x00000004ff0a7e24 */ /* 0x000fe4000f8e00ff */
[----:B------:R-:W-:Y:S02]  /*7770*/  IMAD.U32 R11, RZ, RZ, UR5 ;  /* 0x00000005ff0b7e24 */ /* 0x000fe4000f8e00ff */
[----:B------:R-:W-:Y:S02]  /*7780*/  IMAD.MOV.U32 R12, RZ, RZ, 0x1 ;  /* 0x00000001ff0c7424 */ /* 0x000fe400078e00ff */
[----:B------:R-:W-:-:S07]  /*7790*/  IMAD.MOV.U32 R13, RZ, RZ, RZ ;  /* 0x000000ffff0d7224 */ /* 0x000fce00078e00ff */
[----:B------:R-:W-:-:S07]  /*77a0*/  LEPC R20, `(.L_x_37) ;  /* 0x000000001014794e */ /* 0x000fce0000000000 */
[----:B01----:R-:W-:Y:S05]  /*77b0*/  CALL.ABS.NOINC R2 ;  /* 0x0000000002007343 */ /* 0x003fea0003c00000 */
.L_x_37:
[----:B------:R-:W-:-:S04]  /*77c0*/  UIADD3 UR4, UR37, 0x400, URZ ;  /* 0x0000040025047890 */ /* 0x000fc8000fffe03f */
[----:B------:R-:W-:-:S06]  /*77d0*/  ULOP3.LUT UP0, URZ, UR4, 0x1bf, URZ, 0xc0, !UPT ;  /* 0x000001bf043f7892 */ /* 0x000fcc000f80c03f */
[----:B------:R-:W-:-:S13]  /*77e0*/  PLOP3.LUT P0, PT, PT, PT, UP0, 0x80, 0x0 ;  /* 0x000000000000781c */ /* 0x000fda0003f0f008 */
[----:B------:R-:W-:Y:S05]  /*77f0*/  @!P0 BRA `(.L_x_38) ;  /* 0x00000000007c8947 */ /* 0x000fea0003800000 */
[----:B------:R-:W-:Y:S01]  /*7800*/  MOV R17, 0x0 ;  /* 0x0000000000117802 */ /* 0x000fe20000000f00 */
[----:B------:R-:W-:Y:S01]  /*7810*/  ULDC.64 UR6, c[0x4][0x88] ;  /* 0x0100220000067ab9 */ /* 0x000fe20000000a00 */
[----:B------:R-:W-:Y:S01]  /*7820*/  ULDC.64 UR8, c[0x4][0x90] ;  /* 0x0100240000087ab9 */ /* 0x000fe20000000a00 */
[----:B------:R-:W-:Y:S01]  /*7830*/  ULDC.64 UR4, c[0x4][0x10] ;  /* 0x0100040000047ab9 */ /* 0x000fe20000000a00 */
[----:B------:R1:W2:Y:S01]  /*7840*/  LDC.64 R2, c[0x4][R17] ;  /* 0x0100000011027b82 */ /* 0x0002a20000000a00 */
[----:B------:R-:W-:Y:S02]  /*7850*/  IMAD.U32 R4, RZ, RZ, UR6 ;  /* 0x00000006ff047e24 */ /* 0x000fe4000f8e00ff */
[----:B------:R-:W-:Y:S02]  /*7860*/  IMAD.U32 R5, RZ, RZ, UR7 ;  /* 0x00000007ff057e24 */ /* 0x000fe4000f8e00ff */
[----:B------:R-:W-:Y:S02]  /*7870*/  IMAD.U32 R6, RZ, RZ, UR8 ;  /* 0x00000008ff067e24 */ /* 0x000fe4000f8e00ff */
[----:B------:R-:W-:-:S02]  /*7880*/  IMAD.U32 R7, RZ, RZ, UR9 ;  /* 0x00000009ff077e24 */ /* 0x000fc4000f8e00ff */
[----:B------:R-:W-:Y:S02]  /*7890*/  IMAD.U32 R10, RZ, RZ, UR4 ;  /* 0x00000004ff0a7e24 */ /* 0x000fe4000f8e00ff */
[----:B------:R-:W-:Y:S02]  /*78a0*/  IMAD.U32 R11, RZ, RZ, UR5 ;  /* 0x00000005ff0b7e24 */ /* 0x000fe4000f8e00ff */
[----:B------:R-:W-:Y:S02]  /*78b0*/  IMAD.MOV.U32 R8, RZ, RZ, 0x70 ;  /* 0x00000070ff087424 */ /* 0x000fe400078e00ff */
[----:B------:R-:W-:Y:S02]  /*78c0*/  IMAD.MOV.U32 R12, RZ, RZ, 0x1 ;  /* 0x00000001ff0c7424 */ /* 0x000fe400078e00ff */
[----:B-1----:R-:W-:-:S07]  /*78d0*/  IMAD.MOV.U32 R13, RZ, RZ, RZ ;  /* 0x000000ffff0d7224 */ /* 0x002fce00078e00ff */
[----:B------:R-:W-:-:S07]  /*78e0*/  LEPC R20, `(.L_x_39) ;  /* 0x000000001014794e */ /* 0x000fce0000000000 */
[----:B0-2---:R-:W-:Y:S05]  /*78f0*/  CALL.ABS.NOINC R2 ;  /* 0x0000000002007343 */ /* 0x005fea0003c00000 */
.L_x_39:
[----:B------:R0:W1:Y:S01]  /*7900*/  LDC.64 R2, c[0x4][R17] ;  /* 0x0100000011027b82 */ /* 0x0000620000000a00 */
[----:B------:R-:W-:Y:S01]  /*7910*/  ULDC.64 UR6, c[0x4][0x88] ;  /* 0x0100220000067ab9 */ /* 0x000fe20000000a00 */
[----:B------:R-:W-:Y:S01]  /*7920*/  ULDC.64 UR8, c[0x4][0x90] ;  /* 0x0100240000087ab9 */ /* 0x000fe20000000a00 */
[----:B------:R-:W-:Y:S01]  /*7930*/  ULDC.64 UR4, c[0x4][0x18] ;  /* 0x0100060000047ab9 */ /* 0x000fe20000000a00 */
[----:B------:R-:W-:Y:S01]  /*7940*/  IMAD.U32 R4, RZ, RZ, UR6 ;  /* 0x00000006ff047e24 */ /* 0x000fe2000f8e00ff */
[----:B------:R-:W-:Y:S01]  /*7950*/  MOV R6, UR8 ;  /* 0x0000000800067c02 */ /* 0x000fe20008000f00 */
        /* <DEDUP_REMOVED lines=9> */
.L_x_38:
[----:B------:R-:W-:Y:S01]  /*79f0*/  ULDC.64 UR4, c[0x0][0x9f8] ;  /* 0x00027e0000047ab9 */ /* 0x000fe20000000a00 */
[--C-:B------:R-:W-:Y:S01]  /*7a00*/  IMAD.MOV.U32 R6, RZ, RZ, R19.reuse ;  /* 0x000000ffff067224 */ /* 0x100fe200078e0013 */
[----:B------:R-:W-:Y:S01]  /*7a10*/  ISETP.NE.U32.AND P0, PT, RZ, UR4, PT ;  /* 0x00000004ff007c0c */ /* 0x000fe2000bf05070 */
[----:B------:R-:W1:Y:S01]  /*7a20*/  LDC R9, c[0x0][0x430] ;  /* 0x00010c00ff097b82 */ /* 0x000e620000000800 */
[----:B------:R-:W-:Y:S01]  /*7a30*/  IMAD.MOV R5, RZ, RZ, -R19 ;  /* 0x000000ffff057224 */ /* 0x000fe200078e0a13 */
[----:B------:R-:W-:Y:S01]  /*7a40*/  ULDC UR4, c[0x0][0xc44] ;  /* 0x0003110000047ab9 */ /* 0x000fe20000000800 */
[----:B------:R-:W-:-:S13]  /*7a50*/  ISETP.NE.AND.EX P0, PT, RZ, UR5, PT, P0 ;  /* 0x00000005ff007c0c */ /* 0x000fda000bf05300 */
[----:B------:R-:W2:Y:S02]  /*7a60*/  @P0 LDC.64 R2, c[0x0][0x9f8] ;  /* 0x00027e00ff020b82 */ /* 0x000ea40000000a00 */
[----:B--2---:R-:W-:-:S05]  /*7a70*/  @P0 IMAD.WIDE R2, R19, 0x4, R2 ;  /* 0x0000000413020825 */ /* 0x004fca00078e0202 */
[----:B------:R-:W2:Y:S01]  /*7a80*/  @P0 LDG.E R6, desc[UR48][R2.64] ;  /* 0x0000003002060981 */ /* 0x000ea2000c1e1900 */
[----:B------:R-:W-:Y:S01]  /*7a90*/  UMOV UR5, 0xffffffff ;  /* 0xffffffff00057882 */ /* 0x000fe20000000000 */
[----:B------:R-:W-:Y:S02]  /*7aa0*/  IMAD R22, R5, UR4, R24 ;  /* 0x0000000405167c24 */ /* 0x000fe4000f8e0218 */
[----:B--2---:R2:W-:Y:S01]  /*7ab0*/  STL [R1], R6 ;  /* 0x0000000601007387 */ /* 0x0045e20000100800 */
[----:B-1----:R-:W-:Y:S05]  /*7ac0*/  BRA.DIV UR5, `(.L_x_40) ;  /* 0x0000002e05d87947 */ /* 0x002fea000b800000 */
.L_x_88:
[----:B------:R-:W1:Y:S01]  /*7ad0*/  S2R R2, SR_TID.X ;  /* 0x0000000000027919 */ /* 0x000e620000002100 */
[----:B------:R-:W-:Y:S01]  /*7ae0*/  USHF.L.U32 UR4, UR43, 0x7, URZ ;  /* 0x000000072b047899 */ /* 0x000fe2000800063f */
[----:B------:R-:W-:Y:S02]  /*7af0*/  ISETP.NE.AND P1, PT, R9, 0x1, PT ;  /* 0x000000010900780c */ /* 0x000fe40003f25270 */
[----:B------:R-:W-:Y:S02]  /*7b00*/  SHF.R.S32.HI R10, RZ, 0x1f, R6 ;  /* 0x0000001fff0a7819 */ /* 0x000fe40000011406 */
[----:B------:R-:W-:-:S03]  /*7b10*/  LOP3.LUT R16, R16, 0xffffffbf, RZ, 0xc0, !PT ;  /* 0xffffffbf10107812 */ /* 0x000fc600078ec0ff */
[----:B------:R3:W-:Y:S06]  /*7b20*/  STL [R1+0x4], R10 ;  /* 0x0000040a01007387 */ /* 0x0007ec0000100800 */
[----:B------:R-:W4:Y:S01]  /*7b30*/  @P1 LDC R3, c[0x0][0x434] ;  /* 0x00010d00ff031b82 */ /* 0x000f220000000800 */
[----:B------:R-:W-:-:S07]  /*7b40*/  @P1 LOP3.LUT R16, R16, 0x40, RZ, 0xfc, !PT ;  /* 0x0000004010101812 */ /* 0x000fce00078efcff */
[----:B------:R-:W0:Y:S01]  /*7b50*/  @P1 LDC R7, c[0x0][0x438] ;  /* 0x00010e00ff071b82 */ /* 0x000e220000000800 */
[----:B-1----:R-:W-:Y:S01]  /*7b60*/  SHF.R.U32.HI R0, RZ, 0x2, R2 ;  /* 0x00000002ff007819 */ /* 0x002fe20000011602 */
[----:B------:R-:W-:-:S03]  /*7b70*/  IMAD.SHL.U32 R2, R2, 0x20, RZ ;  /* 0x0000002002027824 */ /* 0x000fc600078e00ff */
[----:B------:R-:W-:Y:S02]  /*7b80*/  LOP3.LUT R0, R0, 0x1f, RZ, 0xc0, !PT ;  /* 0x0000001f00007812 */ /* 0x000fe400078ec0ff */
[----:B------:R-:W-:-:S04]  /*7b90*/  LOP3.LUT R2, R2, 0x60, RZ, 0xc0, !PT ;  /* 0x0000006002027812 */ /* 0x000fc800078ec0ff */
[----:B------:R-:W-:-:S04]  /*7ba0*/  LOP3.LUT R0, R0, UR4, R2, 0xfe, !PT ;  /* 0x0000000400007c12 */ /* 0x000fc8000f8efe02 */
[C---:B------:R-:W-:Y:S01]  /*7bb0*/  ISETP.GE.AND P0, PT, R0.reuse, UR36, PT ;  /* 0x0000002400007c0c */ /* 0x040fe2000bf06270 */
[----:B------:R-:W-:-:S04]  /*7bc0*/  IMAD.IADD R0, R0, 0x1, R18 ;  /* 0x0000000100007824 */ /* 0x000fc800078e0212 */
[----:B----4-:R-:W-:-:S04]  /*7bd0*/  @P1 IMAD.HI.U32 R2, R0, R3, RZ ;  /* 0x0000000300021227 */ /* 0x010fc800078e00ff */
[----:B------:R-:W-:Y:S01]  /*7be0*/  IMAD.MOV.U32 R8, RZ, RZ, R0 ;  /* 0x000000ffff087224 */ /* 0x000fe200078e0000 */
[----:B0-----:R-:W-:-:S03]  /*7bf0*/  @P1 SHF.R.U32.HI R8, RZ, R7, R2 ;  /* 0x00000007ff081219 */ /* 0x001fc60000011602 */
[----:B------:R-:W0:Y:S01]  /*7c00*/  @!P0 LDC.64 R4, c[0x0][0x428] ;  /* 0x00010a00ff048b82 */ /* 0x000e220000000a00 */
[----:B------:R-:W-:Y:S01]  /*7c10*/  @!P0 SHF.R.S32.HI R3, RZ, 0x1f, R8 ;  /* 0x0000001fff038819 */ /* 0x000fe20000011408 */
[----:B0-----:R-:W-:-:S04]  /*7c20*/  @!P0 IMAD R2, R10, R4, RZ ;  /* 0x000000040a028224 */ /* 0x001fc800078e02ff */
[----:B------:R-:W-:Y:S02]  /*7c30*/  @!P0 IMAD R5, R6, R5, R2 ;  /* 0x0000000506058224 */ /* 0x000fe400078e0202 */
[----:B------:R-:W-:-:S04]  /*7c40*/  @!P0 IMAD.MOV.U32 R2, RZ, RZ, R8 ;  /* 0x000000ffff028224 */ /* 0x000fc800078e0008 */
[----:B------:R-:W-:Y:S01]  /*7c50*/  @!P0 IMAD.WIDE.U32 R2, R6, R4, R2 ;  /* 0x0000000406028225 */ /* 0x000fe200078e0002 */
[----:B------:R-:W-:Y:S01]  /*7c60*/  MOV R4, RZ ;  /* 0x000000ff00047202 */ /* 0x000fe20000000f00 */
[----:B--2---:R-:W0:Y:S02]  /*7c70*/  @!P0 LDC.64 R6, c[0x0][0x418] ;  /* 0x00010600ff068b82 */ /* 0x004e240000000a00 */
[----:B------:R-:W-:Y:S01]  /*7c80*/  @!P0 IMAD.IADD R5, R3, 0x1, R5 ;  /* 0x0000000103058824 */ /* 0x000fe200078e0205 */
[----:B------:R-:W-:Y:S02]  /*7c90*/  LOP3.LUT R16, R16, 0xffffff7f, RZ, 0xc0, !PT ;  /* 0xffffff7f10107812 */ /* 0x000fe400078ec0ff */
[----:B0-----:R-:W-:-:S04]  /*7ca0*/  @!P0 LEA R6, P1, R2, R6, 0x2 ;  /* 0x0000000602068211 */ /* 0x001fc800078210ff */
[----:B------:R-:W-:Y:S01]  /*7cb0*/  @!P0 LEA.HI.X R7, R2, R7, R5, 0x2, P1 ;  /* 0x0000000702078211 */ /* 0x000fe200008f1405 */
[----:B------:R-:W-:Y:S02]  /*7cc0*/  IMAD.U32 R2, RZ, RZ, UR40 ;  /* 0x00000028ff027e24 */ /* 0x000fe4000f8e00ff */
[----:B------:R-:W-:Y:S01]  /*7cd0*/  IMAD.MOV R3, RZ, RZ, -R8 ;  /* 0x000000ffff037224 */ /* 0x000fe200078e0a08 */
[----:B------:R-:W-:Y:S01]  /*7ce0*/  SHF.R.S32.HI R29, RZ, 0x1f, R22 ;  /* 0x0000001fff1d7819 */ /* 0x000fe20000011416 */
[----:B------:R0:W5:Y:S01]  /*7cf0*/  @!P0 LDG.E R4, desc[UR48][R6.64] ;  /* 0x0000003006048981 */ /* 0x000162000c1e1900 */
[----:B------:R-:W-:Y:S01]  /*7d00*/  ISETP.NE.AND P2, PT, R2, 0x3, PT ;  /* 0x000000030200780c */ /* 0x000fe20003f45270 */
[----:B0-----:R-:W-:-:S12]  /*7d10*/  IMAD R6, R9, R3, R0 ;  /* 0x0000000309067224 */ /* 0x001fd800078e0200 */
[----:B------:R-:W-:Y:S01]  /*7d20*/  @P2 LOP3.LUT R16, R16, 0x80, RZ, 0xfc, !PT ;  /* 0x0000008010102812 */ /* 0x000fe200078efcff */
[----:B---3--:R-:W-:Y:S06]  /*7d30*/  @!P2 BRA `(.L_x_41) ;  /* 0x000000000004a947 */ /* 0x008fec0003800000 */
[----:B------:R-:W-:Y:S01]  /*7d40*/  BPT.TRAP 0x1 ;  /* 0x000000040000795c */ /* 0x000fe20000300000 */
.L_x_41:
[----:B------:R-:W-:Y:S01]  /*7d50*/  SHF.R.S32.HI R7, RZ, 0x1f, R6 ;  /* 0x0000001fff077819 */ /* 0x000fe20000011406 */
[----:B------:R-:W-:Y:S01]  /*7d60*/  ULDC.64 UR4, c[0x0][0x328] ;  /* 0x0000ca0000047ab9 */ /* 0x000fe20000000a00 */
[----:B------:R-:W-:Y:S03]  /*7d70*/  BSSY B0, `(.L_x_42) ;  /* 0x0000017000007945 */ /* 0x000fe60003800000 */
[----:B------:R-:W-:-:S04]  /*7d80*/  IMAD R3, R7, UR4, RZ ;  /* 0x0000000407037c24 */ /* 0x000fc8000f8e02ff */
[C---:B------:R-:W-:Y:S02]  /*7d90*/  IMAD R5, R6.reuse, UR5, R3 ;  /* 0x0000000506057c24 */ /* 0x040fe4000f8e0203 */
[----:B------:R-:W-:Y:S01]  /*7da0*/  IMAD.WIDE.U32 R2, R6, UR4, RZ ;  /* 0x0000000406027c25 */ /* 0x000fe2000f8e00ff */
[----:B------:R-:W-:-:S03]  /*7db0*/  ULDC.64 UR4, c[0x0][0x338] ;  /* 0x0000ce0000047ab9 */ /* 0x000fc60000000a00 */
[----:B------:R-:W-:Y:S01]  /*7dc0*/  IMAD.IADD R3, R3, 0x1, R5 ;  /* 0x0000000103037824 */ /* 0x000fe200078e0205 */
[----:B-----5:R-:W-:Y:S01]  /*7dd0*/  SHF.R.S32.HI R5, RZ, 0x1f, R4 ;  /* 0x0000001fff057819 */ /* 0x020fe20000011404 */
[----:B------:R-:W-:-:S04]  /*7de0*/  IMAD.WIDE.U32 R2, R4, UR4, R2 ;  /* 0x0000000404027c25 */ /* 0x000fc8000f8e0002 */
[----:B------:R-:W-:-:S04]  /*7df0*/  IMAD R0, R5, UR4, RZ ;  /* 0x0000000405007c24 */ /* 0x000fc8000f8e02ff */
[----:B------:R-:W-:Y:S01]  /*7e00*/  IMAD R0, R4, UR5, R0 ;  /* 0x0000000504007c24 */ /* 0x000fe2000f8e0200 */
[----:B------:R-:W-:-:S03]  /*7e10*/  ULDC.64 UR4, c[0x0][0x330] ;  /* 0x0000cc0000047ab9 */ /* 0x000fc60000000a00 */
[----:B------:R-:W-:Y:S02]  /*7e20*/  IMAD.IADD R3, R3, 0x1, R0 ;  /* 0x0000000103037824 */ /* 0x000fe400078e0200 */
[----:B------:R-:W-:Y:S02]  /*7e30*/  IMAD R0, R29, UR4, RZ ;  /* 0x000000041d007c24 */ /* 0x000fe4000f8e02ff */
[----:B------:R-:W-:-:S04]  /*7e40*/  IMAD.WIDE.U32 R2, R22, UR4, R2 ;  /* 0x0000000416027c25 */ /* 0x000fc8000f8e0002 */
[----:B------:R-:W-:Y:S01]  /*7e50*/  IMAD R0, R22, UR5, R0 ;  /* 0x0000000516007c24 */ /* 0x000fe2000f8e0200 */
[----:B------:R-:W-:Y:S02]  /*7e60*/  ULDC.64 UR4, c[0x0][0x318] ;  /* 0x0000c60000047ab9 */ /* 0x000fe40000000a00 */
[----:B------:R-:W-:Y:S01]  /*7e70*/  LEA R17, P0, R2, UR4, 0x1 ;  /* 0x0000000402117c11 */ /* 0x000fe2000f8008ff */
[----:B------:R-:W-:-:S05]  /*7e80*/  IMAD.IADD R0, R3, 0x1, R0 ;  /* 0x0000000103007824 */ /* 0x000fca00078e0200 */
[----:B------:R-:W-:Y:S02]  /*7e90*/  LEA.HI.X R18, R2, UR5, R0, 0x1, P0 ;  /* 0x0000000502127c11 */ /* 0x000fe400080f0c00 */
[----:B------:R-:W-:Y:S02]  /*7ea0*/  LEA R0, R23, UR37, 0x3 ;  /* 0x0000002517007c11 */ /* 0x000fe4000f8e18ff */
[----:B------:R-:W-:-:S04]  /*7eb0*/  SHF.L.U32 R2, R25, 0x1f, RZ ;  /* 0x0000001f19027819 */ /* 0x000fc800000006ff */
[----:B------:R-:W0:Y:S02]  /*7ec0*/  SYNCS.PHASECHK.TRANS64.TRYWAIT P0, [R0+URZ+0x2d840], R2 ;  /* 0x02d84002000075a7 */ /* 0x000e24000800017f */
[----:B0-----:R-:W-:Y:S05]  /*7ed0*/  @!P0 BRA `(.L_x_43) ;  /* 0x0000002c00088947 */ /* 0x001fea0003800000 */
.L_x_89:
[----:B------:R-:W-:Y:S05]  /*7ee0*/  BSYNC B0 ;  /* 0x0000000000007941 */ /* 0x000fea0003800000 */
.L_x_42:
[----:B------:R-:W1:Y:S01]  /*7ef0*/  S2R R9, SR_TID.X ;  /* 0x0000000000097919 */ /* 0x000e620000002100 */
[----:B------:R-:W-:Y:S01]  /*7f00*/  ULDC.64 UR4, c[0x0][0x300] ;  /* 0x0000c00000047ab9 */ /* 0x000fe20000000a00 */
[----:B------:R-:W-:Y:S01]  /*7f10*/  USHF.L.U32 UR6, UR43, 0x7, URZ ;  /* 0x000000072b067899 */ /* 0x000fe2000800063f */
[----:B------:R-:W-:Y:S01]  /*7f20*/  IMAD R7, R7, UR4, RZ ;  /* 0x0000000407077c24 */ /* 0x000fe2000f8e02ff */
[----:B------:R-:W-:Y:S01]  /*7f30*/  LOP3.LUT P4, RZ, R16, 0x4, RZ, 0xc0, !PT ;  /* 0x0000000410ff7812 */ /* 0x000fe2000788c0ff */
[----:B0-----:R-:W-:Y:S01]  /*7f40*/  IMAD.WIDE.U32 R2, R6, UR4, RZ ;  /* 0x0000000406027c25 */ /* 0x001fe2000f8e00ff */
[C---:B------:R-:W-:Y:S02]  /*7f50*/  LOP3.LUT P3, RZ, R16.reuse, 0x2, RZ, 0xc0, !PT ;  /* 0x0000000210ff7812 */ /* 0x040fe4000786c0ff */
[----:B------:R-:W-:Y:S01]  /*7f60*/  LOP3.LUT P2, RZ, R16, 0x1, RZ, 0xc0, !PT ;  /* 0x0000000110ff7812 */ /* 0x000fe2000784c0ff */
[----:B------:R-:W-:Y:S01]  /*7f70*/  IMAD R7, R6, UR5, R7 ;  /* 0x0000000506077c24 */ /* 0x000fe2000f8e0207 */
[----:B------:R-:W-:-:S02]  /*7f80*/  ULDC.64 UR4, c[0x0][0x310] ;  /* 0x0000c40000047ab9 */ /* 0x000fc40000000a00 */
[----:B------:R-:W-:Y:S02]  /*7f90*/  IMAD R5, R5, UR4, RZ ;  /* 0x0000000405057c24 */ /* 0x000fe4000f8e02ff */
[----:B------:R-:W-:Y:S02]  /*7fa0*/  IMAD.IADD R3, R3, 0x1, R7 ;  /* 0x0000000103037824 */ /* 0x000fe400078e0207 */
[C---:B------:R-:W-:Y:S02]  /*7fb0*/  IMAD R5, R4.reuse, UR5, R5 ;  /* 0x0000000504057c24 */ /* 0x040fe4000f8e0205 */
[----:B------:R-:W-:Y:S01]  /*7fc0*/  IMAD.WIDE.U32 R2, R4, UR4, R2 ;  /* 0x0000000404027c25 */ /* 0x000fe2000f8e0002 */
[----:B------:R-:W-:-:S03]  /*7fd0*/  ULDC.64 UR4, c[0x0][0x308] ;  /* 0x0000c20000047ab9 */ /* 0x000fc60000000a00 */
[----:B------:R-:W-:Y:S02]  /*7fe0*/  IMAD.IADD R3, R3, 0x1, R5 ;  /* 0x0000000103037824 */ /* 0x000fe400078e0205 */
[----:B------:R-:W-:Y:S02]  /*7ff0*/  IMAD R5, R29, UR4, RZ ;  /* 0x000000041d057c24 */ /* 0x000fe4000f8e02ff */
[----:B------:R-:W-:-:S04]  /*8000*/  IMAD.WIDE.U32 R2, R22, UR4, R2 ;  /* 0x0000000416027c25 */ /* 0x000fc8000f8e0002 */
[----:B------:R-:W-:Y:S01]  /*8010*/  IMAD R4, R22, UR5, R5 ;  /* 0x0000000516047c24 */ /* 0x000fe2000f8e0205 */
[----:B------:R-:W-:Y:S01]  /*8020*/  ULDC.64 UR4, c[0x0][0x2e8] ;  /* 0x0000ba0000047ab9 */ /* 0x000fe20000000a00 */
[----:B-1----:R-:W-:Y:S01]  /*8030*/  SHF.R.U32.HI R10, RZ, 0x2, R9 ;  /* 0x00000002ff0a7819 */ /* 0x002fe20000011609 */
[----:B------:R-:W-:Y:S01]  /*8040*/  IMAD.SHL.U32 R8, R9, 0x8, RZ ;  /* 0x0000000809087824 */ /* 0x000fe200078e00ff */
[----:B------:R-:W-:Y:S01]  /*8050*/  LEA R5, P0, R2, UR4, 0x1 ;  /* 0x0000000402057c11 */ /* 0x000fe2000f8008ff */
[----:B------:R-:W-:Y:S01]  /*8060*/  IMAD.IADD R4, R3, 0x1, R4 ;  /* 0x0000000103047824 */ /* 0x000fe200078e0204 */
[----:B------:R-:W-:Y:S01]  /*8070*/  UMOV UR4, 0xffffffff ;  /* 0xffffffff00047882 */ /* 0x000fe20000000000 */
[----:B------:R-:W-:Y:S01]  /*8080*/  IMAD.U32 R9, RZ, RZ, UR6 ;  /* 0x00000006ff097e24 */ /* 0x000fe2000f8e00ff */
[----:B------:R-:W-:Y:S02]  /*8090*/  LOP3.LUT R10, R10, 0x1f, RZ, 0xc0, !PT ;  /* 0x0000001f0a0a7812 */ /* 0x000fe400078ec0ff */
[----:B------:R-:W-:Y:S01]  /*80a0*/  LEA.HI.X R6, R2, UR5, R4, 0x1, P0 ;  /* 0x0000000502067c11 */ /* 0x000fe200080f0c04 */
[----:B------:R-:W-:Y:S01]  /*80b0*/  IMAD R4, R23, 0x3000, R28 ;  /* 0x0000300017047824 */ /* 0x000fe200078e021c */
[----:B------:R-:W-:-:S02]  /*80c0*/  LOP3.LUT R8, R8, 0x18, RZ, 0xc0, !PT ;  /* 0x0000001808087812 */ /* 0x000fc400078ec0ff */
[----:B------:R-:W-:Y:S01]  /*80d0*/  IADD3 R9, -R10, UR36, -R9 ;  /* 0x000000240a097c10 */ /* 0x000fe2000fffe909 */
[----:B------:R-:W-:Y:S06]  /*80e0*/  BRA.DIV UR4, `(.L_x_44) ;  /* 0x0000002a04987947 */ /* 0x000fec000b800000 */
[----:B------:R-:W0:Y:S01]  /*80f0*/  SHFL.IDX PT, R3, R5, RZ, 0x1c1f ;  /* 0x001c1fff05037589 */ /* 0x000e2200000e0000 */
[----:B------:R-:W-:-:S03]  /*8100*/  ISETP.GE.AND P0, PT, R9, 0x1, PT ;  /* 0x000000010900780c */ /* 0x000fc60003f06270 */
[----:B------:R-:W1:Y:S04]  /*8110*/  SHFL.IDX PT, R2, R6, RZ, 0x1c1f ;  /* 0x001c1fff06027589 */ /* 0x000e6800000e0000 */
[----:B------:R-:W-:Y:S06]  /*8120*/  SHFL.IDX PT, R14, R5, 0x3, 0x1c1f ;  /* 0x007c1f00050e7f89 */ /* 0x000fec00000e0000 */
[----:B------:R-:W-:-:S02]  /*8130*/  @P0 LEA R7, R4, UR37, 0x1 ;  /* 0x0000002504070c11 */ /* 0x000fc4000f8e08ff */
[----:B0-----:R-:W-:-:S05]  /*8140*/  @P0 LEA R3, P1, R8, R3, 0x1 ;  /* 0x0000000308030211 */ /* 0x001fca00078208ff */
[----:B-1----:R-:W-:-:S05]  /*8150*/  @P0 IMAD.X R2, RZ, RZ, R2, P1 ;  /* 0x000000ffff020224 */ /* 0x002fca00008e0602 */
[----:B------:R-:W-:-:S04]  /*8160*/  @P0 LOP3.LUT R3, R3, R2, RZ, 0x3c, !PT ;  /* 0x0000000203030212 */ /* 0x000fc800078e3cff */
[----:B------:R-:W-:-:S04]  /*8170*/  @P0 LOP3.LUT R2, R3, R2, RZ, 0x3c, !PT ;  /* 0x0000000203020212 */ /* 0x000fc800078e3cff */
[----:B------:R-:W-:-:S05]  /*8180*/  @P0 LOP3.LUT R3, R3, R2, RZ, 0x3c, !PT ;  /* 0x0000000203030212 */ /* 0x000fca00078e3cff */
[----:B------:R-:W-:Y:S04]  /*8190*/  @P0 LDGSTS.E.BYPASS.LTC128B.128 [R7+0x15400], desc[UR48][R2.64], !P4 ;  /* 0x1540000002070fae */ /* 0x000fe8000e101d70 */
[----:B------:R-:W-:Y:S04]  /*81a0*/  @P0 LDGSTS.E.BYPASS.LTC128B.128 [R7+0x17400], desc[UR48][R2.64+0x40], !P3 ;  /* 0x1740004002070fae */ /* 0x000fe8000d901d70 */
[----:B------:R0:W-:Y:S01]  /*81b0*/  @P0 LDGSTS.E.BYPASS.LTC128B.128 [R7+0x19400], desc[UR48][R2.64+0x80], !P2 ;  /* 0x1940008002070fae */ /* 0x0001e2000d101d70 */
[----:B------:R-:W-:-:S03]  /*81c0*/  ISETP.GE.AND P0, PT, R9, 0x21, PT ;  /* 0x000000210900780c */ /* 0x000fc60003f06270 */
[----:B0-----:R-:W0:Y:S10]  /*81d0*/  SHFL.IDX PT, R3, R5, 0x1, 0x1c1f ;  /* 0x003c1f0005037f89 */ /* 0x001e3400000e0000 */
[----:B------:R-:W-:Y:S01]  /*81e0*/  @P0 LEA R7, R4, UR37, 0x1 ;  /* 0x0000002504070c11 */ /* 0x000fe2000f8e08ff */
[----:B------:R-:W1:Y:S01]  /*81f0*/  SHFL.IDX PT, R2, R6, 0x1, 0x1c1f ;  /* 0x003c1f0006027f89 */ /* 0x000e6200000e0000 */
        /* <DEDUP_REMOVED lines=11> */
[----:B------:R-:W1:Y:S04]  /*82b0*/  SHFL.IDX PT, R2, R6, 0x2, 0x1c1f ;  /* 0x005c1f0006027f89 */ /* 0x000e6800000e0000 */
[----:B------:R-:W2:Y:S01]  /*82c0*/  SHFL.IDX PT, R6, R6, 0x3, 0x1c1f ;  /* 0x007c1f0006067f89 */ /* 0x000ea200000e0000 */
[----:B0-----:R-:W-:-:S05]  /*82d0*/  @P0 LEA R3, P1, R8, R3, 0x1 ;  /* 0x0000000308030211 */ /* 0x001fca00078208ff */
[----:B-1----:R-:W-:-:S05]  /*82e0*/  @P0 IMAD.X R2, RZ, RZ, R2, P1 ;  /* 0x000000ffff020224 */ /* 0x002fca00008e0602 */
[----:B------:R-:W-:-:S04]  /*82f0*/  @P0 LOP3.LUT R3, R3, R2, RZ, 0x3c, !PT ;  /* 0x0000000203030212 */ /* 0x000fc800078e3cff */
[----:B------:R-:W-:-:S04]  /*8300*/  @P0 LOP3.LUT R2, R3, R2, RZ, 0x3c, !PT ;  /* 0x0000000203020212 */ /* 0x000fc800078e3cff */
[----:B------:R-:W-:-:S05]  /*8310*/  @P0 LOP3.LUT R3, R3, R2, RZ, 0x3c, !PT ;  /* 0x0000000203030212 */ /* 0x000fca00078e3cff */
[----:B------:R0:W-:Y:S04]  /*8320*/  @P0 LDGSTS.E.BYPASS.LTC128B.128 [R7+0x16400], desc[UR48][R2.64], !P4 ;  /* 0x1640000002070fae */ /* 0x0001e8000e101d70 */
[----:B------:R0:W-:Y:S04]  /*8330*/  @P0 LDGSTS.E.BYPASS.LTC128B.128 [R7+0x18400], desc[UR48][R2.64+0x40], !P3 ;  /* 0x1840004002070fae */ /* 0x0001e8000d901d70 */
[----:B--2---:R0:W-:Y:S02]  /*8340*/  @P0 LDGSTS.E.BYPASS.LTC128B.128 [R7+0x1a400], desc[UR48][R2.64+0x80], !P2 ;  /* 0x1a40008002070fae */ /* 0x0041e4000d101d70 */
.L_x_99:
[----:B------:R-:W-:-:S13]  /*8350*/  ISETP.GE.AND P0, PT, R9, 0x61, PT ;  /* 0x000000610900780c */ /* 0x000fda0003f06270 */
[----:B0-----:R-:W-:Y:S02]  /*8360*/  @P0 LEA R2, P1, R8, R14, 0x1 ;  /* 0x0000000e08020211 */ /* 0x001fe400078208ff */
[----:B------:R-:W-:Y:S02]  /*8370*/  @P0 LEA R5, R4, UR37, 0x1 ;  /* 0x0000002504050c11 */ /* 0x000fe4000f8e08ff */
[----:B------:R-:W-:-:S05]  /*8380*/  @P0 IADD3.X R3, RZ, R6, RZ, P1, !PT ;  /* 0x00000006ff030210 */ /* 0x000fca0000ffe4ff */
[----:B------:R-:W-:Y:S01]  /*8390*/  @!PT LDS RZ, [RZ] ;  /* 0x00000000fffff984 */ /* 0x000fe20000000800 */
[----:B------:R-:W-:Y:S01]  /*83a0*/  @!PT LDS RZ, [RZ] ;  /* 0x00000000fffff984 */ /* 0x000fe20000000800 */
[----:B------:R-:W-:Y:S01]  /*83b0*/  @!PT LDS RZ, [RZ] ;  /* 0x00000000fffff984 */ /* 0x000fe20000000800 */
[----:B------:R0:W-:Y:S04]  /*83c0*/  @P0 LDGSTS.E.BYPASS.LTC128B.128 [R5+0x16c00], desc[UR48][R2.64], !P4 ;  /* 0x16c0000002050fae */ /* 0x0001e8000e101d70 */
[----:B------:R0:W-:Y:S04]  /*83d0*/  @P0 LDGSTS.E.BYPASS.LTC128B.128 [R5+0x18c00], desc[UR48][R2.64+0x40], !P3 ;  /* 0x18c0004002050fae */ /* 0x0001e8000d901d70 */
[----:B------:R0:W-:Y:S01]  /*83e0*/  @P0 LDGSTS.E.BYPASS.LTC128B.128 [R5+0x1ac00], desc[UR48][R2.64+0x80], !P2 ;  /* 0x1ac0008002050fae */ /* 0x0001e2000d101d70 */
[----:B------:R-:W-:Y:S01]  /*83f0*/  PLOP3.LUT P0, PT, PT, PT, PT, 0x80, 0x0 ;  /* 0x000000000000781c */ /* 0x000fe20003f0f070 */
[----:B------:R-:W-:-:S12]  /*8400*/  NOP ;  /* 0x0000000000007918 */ /* 0x000fd80000000000 */
.L_x_45:
[----:B------:R-:W-:Y:S02]  /*8410*/  PLOP3.LUT P1, PT, P1, P0, PT, 0xa2, 0x0 ;  /* 0x000000000000781c */ /* 0x000fe40000f21472 */
[----:B------:R-:W-:-:S08]  /*8420*/  @P0 R2UR P1, UR4, R0 ;  /* 0x00000000000402ca */ /* 0x000fd00000020000 */
[----:B------:R-:W-:-:S05]  /*8430*/  @P0 PLOP3.LUT P0, PT, P1, PT, PT, 0x80, 0x0 ;  /* 0x000000000000081c */ /* 0x000fca0000f0f070 */
[----:B------:R-:W-:Y:S01]  /*8440*/  @!P1 SYNCS.ARRIVE.TRANS64.RED.A0T1 RZ, [UR4+0x2d830], RZ ;  /* 0x02d830ffffff99a7 */ /* 0x000fe20008200404 */
[----:B------:R-:W-:Y:S07]  /*8450*/  @!P1 ARRIVES.LDGSTSBAR.64.TRANSCNT [UR4+0x2d830] ;  /* 0x02d83000ff0099b0 */ /* 0x000fee0008000a84 */
[----:B------:R-:W-:Y:S05]  /*8460*/  @P0 BRA.U.ANY `(.L_x_45) ;  /* 0xfffffffd00e80947 */ /* 0x000fea000393ffff */
[----:B------:R-:W-:Y:S01]  /*8470*/  NOP ;  /* 0x0000000000007918 */ /* 0x000fe20000000000 */
[----:B0-----:R-:W-:-:S05]  /*8480*/  IMAD.U32 R2, RZ, RZ, UR40 ;  /* 0x00000028ff027e24 */ /* 0x001fca000f8e00ff */
[----:B------:R-:W-:-:S13]  /*8490*/  ISETP.NE.AND P2, PT, R2, 0x3, PT ;  /* 0x000000030200780c */ /* 0x000fda0003f45270 */
[----:B------:R-:W-:Y:S05]  /*84a0*/  @!P2 BRA `(.L_x_46) ;  /* 0x000000000004a947 */ /* 0x000fea0003800000 */
[----:B------:R-:W-:Y:S01]  /*84b0*/  BPT.TRAP 0x1 ;  /* 0x000000040000795c */ /* 0x000fe20000300000 */
.L_x_46:
[----:B------:R0:W-:Y:S02]  /*84c0*/  SYNCS.ARRIVE.TRANS64.A1T0 RZ, [R0+URZ+0x2d830], RZ ;  /* 0x02d830ff00ff79a7 */ /* 0x0001e4000810003f */
[----:B------:R-:W-:Y:S05]  /*84d0*/  WARPSYNC.ALL ;  /* 0x0000000000007948 */ /* 0x000fea0003800000 */
[----:B------:R-:W-:-:S04]  /*84e0*/  UIADD3 UR4, UR37, 0xc400, URZ ;  /* 0x0000c40025047890 */ /* 0x000fc8000fffe03f */
[----:B------:R-:W-:Y:S01]  /*84f0*/  ULOP3.LUT UP0, URZ, UR4, 0x1bf, URZ, 0xc0, !UPT ;  /* 0x000001bf043f7892 */ /* 0x000fe2000f80c03f */
[----:B------:R-:W-:Y:S05]  /*8500*/  BAR.SYNC.DEFER_BLOCKING 0x8, 0x200 ;  /* 0x0208000000007b1d */ /* 0x000fea0000010000 */
[----:B------:R-:W-:-:S13]  /*8510*/  PLOP3.LUT P0, PT, PT, PT, UP0, 0x80, 0x0 ;  /* 0x000000000000781c */ /* 0x000fda0003f0f008 */
[----:B------:R-:W-:Y:S05]  /*8520*/  @!P0 BRA `(.L_x_47) ;  /* 0x0000000000408947 */ /* 0x000fea0003800000 */
[----:B------:R-:W-:Y:S01]  /*8530*/  MOV R2, 0x0 ;  /* 0x0000000000027802 */ /* 0x000fe20000000f00 */
[----:B------:R-:W-:Y:S01]  /*8540*/  ULDC.64 UR6, c[0x4][0x88] ;  /* 0x0100220000067ab9 */ /* 0x000fe20000000a00 */
[----:B------:R-:W-:Y:S01]  /*8550*/  ULDC.64 UR8, c[0x4][0x90] ;  /* 0x0100240000087ab9 */ /* 0x000fe20000000a00 */
[----:B------:R-:W-:Y:S01]  /*8560*/  ULDC.64 UR4, c[0x4][0x20] ;  /* 0x0100080000047ab9 */ /* 0x000fe20000000a00 */
[----:B------:R-:W-:Y:S02]  /*8570*/  IMAD.U32 R4, RZ, RZ, UR6 ;  /* 0x00000006ff047e24 */ /* 0x000fe4000f8e00ff */
[----:B------:R-:W1:Y:S01]  /*8580*/  LDC.64 R2, c[0x4][R2] ;  /* 0x0100000002027b82 */ /* 0x000e620000000a00 */
[----:B------:R-:W-:Y:S02]  /*8590*/  IMAD.U32 R5, RZ, RZ, UR7 ;  /* 0x00000007ff057e24 */ /* 0x000fe4000f8e00ff */
[----:B------:R-:W-:Y:S02]  /*85a0*/  IMAD.U32 R6, RZ, RZ, UR8 ;  /* 0x00000008ff067e24 */ /* 0x000fe4000f8e00ff */
[----:B------:R-:W-:-:S02]  /*85b0*/  IMAD.U32 R7, RZ, RZ, UR9 ;  /* 0x00000009ff077e24 */ /* 0x000fc4000f8e00ff */
[----:B------:R-:W-:Y:S02]  /*85c0*/  IMAD.U32 R10, RZ, RZ, UR4 ;  /* 0x00000004ff0a7e24 */ /* 0x000fe4000f8e00ff */
[----:B------:R-:W-:Y:S02]  /*85d0*/  IMAD.U32 R11, RZ, RZ, UR5 ;  /* 0x00000005ff0b7e24 */ /* 0x000fe4000f8e00ff */
[----:B------:R-:W-:Y:S02]  /*85e0*/  IMAD.MOV.U32 R8, RZ, RZ, 0x70 ;  /* 0x00000070ff087424 */ /* 0x000fe400078e00ff */
[----:B------:R-:W-:Y:S02]  /*85f0*/  IMAD.MOV.U32 R12, RZ, RZ, 0x1 ;  /* 0x00000001ff0c7424 */ /* 0x000fe400078e00ff */
[----:B------:R-:W-:-:S07]  /*8600*/  IMAD.MOV.U32 R13, RZ, RZ, RZ ;  /* 0x000000ffff0d7224 */ /* 0x000fce00078e00ff */
[----:B------:R-:W-:-:S07]  /*8610*/  LEPC R20, `(.L_x_47) ;  /* 0x000000001014794e */ /* 0x000fce0000000000 */
[----:B01----:R-:W-:Y:S05]  /*8620*/  CALL.ABS.NOINC R2 ;  /* 0x0000000002007343 */ /* 0x003fea0003c00000 */
.L_x_47:
[----:B------:R-:W2:Y:S01]  /*8630*/  LDL R21, [R1+0xc] ;  /* 0x00000c0001157983 */ /* 0x000ea20000100800 */
[----:B------:R-:W1:Y:S01]  /*8640*/  LDC R10, c[0x0][0x448] ;  /* 0x00011200ff0a7b82 */ /* 0x000e620000000800 */
[----:B------:R-:W-:Y:S01]  /*8650*/  ULDC.64 UR4, c[0x0][0x2d8] ;  /* 0x0000b60000047ab9 */ /* 0x000fe20000000a00 */
[----:B0-----:R-:W-:Y:S01]  /*8660*/  SHF.R.S32.HI R0, RZ, 0x1f, R19 ;  /* 0x0000001fff007819 */ /* 0x001fe20000011413 */
[----:B------:R-:W0:Y:S01]  /*8670*/  S2R R26, SR_TID.X ;  /* 0x00000000001a7919 */ /* 0x000e220000002100 */
[----:B------:R-:W-:Y:S01]  /*8680*/  IMAD R3, R29, UR4, RZ ;  /* 0x000000041d037c24 */ /* 0x000fe2000f8e02ff */
[----:B------:R-:W-:Y:S01]  /*8690*/  ULDC.64 UR6, c[0x0][0x2c8] ;  /* 0x0000b20000067ab9 */ /* 0x000fe20000000a00 */
[----:B------:R-:W-:Y:S01]  /*86a0*/  IMAD.MOV R6, RZ, RZ, -R24 ;  /* 0x000000ffff067224 */ /* 0x000fe200078e0a18 */
[----:B------:R-:W-:Y:S01]  /*86b0*/  ULDC.64 UR8, c[0x0][0x280] ;  /* 0x0000a00000087ab9 */ /* 0x000fe20000000a00 */
[C---:B------:R-:W-:Y:S01]  /*86c0*/  IMAD R4, R22.reuse, UR5, R3 ;  /* 0x0000000516047c24 */ /* 0x040fe2000f8e0203 */
[----:B------:R-:W3:Y:S01]  /*86d0*/  S2R R11, SR_TID.X ;  /* 0x00000000000b7919 */ /* 0x000ee20000002100 */
[----:B------:R-:W-:Y:S01]  /*86e0*/  IMAD.WIDE.U32 R2, R22, UR4, RZ ;  /* 0x0000000416027c25 */ /* 0x000fe2000f8e00ff */
[----:B------:R-:W-:Y:S01]  /*86f0*/  ULDC.64 UR4, c[0x0][0x2e0] ;  /* 0x0000b80000047ab9 */ /* 0x000fe20000000a00 */
[----:B------:R-:W-:-:S02]  /*8700*/  LOP3.LUT P3, RZ, R16, 0x400, RZ, 0xc0, !PT ;  /* 0x0000040010ff7812 */ /* 0x000fc4000786c0ff */
[----:B------:R-:W-:Y:S01]  /*8710*/  IMAD R0, R0, UR4, RZ ;  /* 0x0000000400007c24 */ /* 0x000fe2000f8e02ff */
[C---:B------:R-:W-:Y:S01]  /*8720*/  LOP3.LUT P4, RZ, R16.reuse, 0x200, RZ, 0xc0, !PT ;  /* 0x0000020010ff7812 */ /* 0x040fe2000788c0ff */
[----:B------:R-:W-:Y:S01]  /*8730*/  IMAD.IADD R3, R3, 0x1, R4 ;  /* 0x0000000103037824 */ /* 0x000fe200078e0204 */
[----:B------:R-:W-:Y:S01]  /*8740*/  LOP3.LUT P5, RZ, R16, 0x100, RZ, 0xc0, !PT ;  /* 0x0000010010ff7812 */ /* 0x000fe200078ac0ff */
[C---:B------:R-:W-:Y:S02]  /*8750*/  IMAD R5, R19.reuse, UR5, R0 ;  /* 0x0000000513057c24 */ /* 0x040fe4000f8e0200 */
[----:B------:R-:W-:Y:S01]  /*8760*/  IMAD.WIDE.U32 R2, R19, UR4, R2 ;  /* 0x0000000413027c25 */ /* 0x000fe2000f8e0002 */
[----:B------:R-:W-:Y:S01]  /*8770*/  ULDC UR4, c[0x0][0xc38] ;  /* 0x00030e0000047ab9 */ /* 0x000fe20000000800 */
[----:B------:R-:W-:Y:S02]  /*8780*/  LEA R19, R28, UR37, 0x1 ;  /* 0x000000251c137c11 */ /* 0x000fe4000f8e08ff */
[----:B-1----:R-:W-:-:S02]  /*8790*/  ISETP.NE.AND P0, PT, R10, 0x1, PT ;  /* 0x000000010a00780c */ /* 0x002fc40003f05270 */
[----:B------:R-:W-:Y:S02]  /*87a0*/  IADD3 R3, R3, R5, RZ ;  /* 0x0000000503037210 */ /* 0x000fe40007ffe0ff */
[----:B0-----:R-:W-:Y:S01]  /*87b0*/  SHF.R.U32.HI R20, RZ, 0x2, R26 ;  /* 0x00000002ff147819 */ /* 0x001fe2000001161a */
[----:B------:R-:W-:-:S08]  /*87c0*/  IMAD.SHL.U32 R26, R26, 0x20, RZ ;  /* 0x000000201a1a7824 */ /* 0x000fd000078e00ff */
[----:B------:R-:W0:Y:S01]  /*87d0*/  @P0 LDC R0, c[0x0][0x44c] ;  /* 0x00011300ff000b82 */ /* 0x000e220000000800 */
[----:B------:R-:W-:Y:S02]  /*87e0*/  LOP3.LUT R20, R20, 0x1f, RZ, 0xc0, !PT ;  /* 0x0000001f14147812 */ /* 0x000fe400078ec0ff */
[----:B------:R-:W-:-:S05]  /*87f0*/  LOP3.LUT R26, R26, 0x60, RZ, 0xc0, !PT ;  /* 0x000000601a1a7812 */ /* 0x000fca00078ec0ff */
[----:B------:R-:W1:Y:S01]  /*8800*/  @P0 LDC R4, c[0x0][0x450] ;  /* 0x00011400ff040b82 */ /* 0x000e620000000800 */
[----:B------:R-:W-:-:S07]  /*8810*/  LOP3.LUT R20, R20, R26, RZ, 0xfc, !PT ;  /* 0x0000001a14147212 */ /* 0x000fce00078efcff */
[----:B------:R-:W4:Y:S01]  /*8820*/  @P0 LDC R9, c[0x0][0x44c] ;  /* 0x00011300ff090b82 */ /* 0x000f220000000800 */
[----:B--2---:R-:W-:Y:S01]  /*8830*/  IMAD R6, R6, UR4, R21 ;  /* 0x0000000406067c24 */ /* 0x004fe2000f8e0215 */
[----:B------:R-:W-:Y:S01]  /*8840*/  ULDC.64 UR4, c[0x0][0x2d0] ;  /* 0x0000b40000047ab9 */ /* 0x000fe20000000a00 */
[----:B---3--:R-:W-:Y:S02]  /*8850*/  SHF.R.U32.HI R21, RZ, 0x2, R11 ;  /* 0x00000002ff157819 */ /* 0x008fe4000001160b */
[----:B------:R-:W-:Y:S02]  /*8860*/  IMAD R7, R6, 0xc0, R20 ;  /* 0x000000c006077824 */ /* 0x000fe400078e0214 */
[----:B------:R-:W-:Y:S01]  /*8870*/  IMAD.SHL.U32 R20, R11, 0x8, RZ ;  /* 0x000000080b147824 */ /* 0x000fe200078e00ff */
[----:B------:R-:W-:Y:S01]  /*8880*/  LOP3.LUT R21, R21, 0x1f, RZ, 0xc0, !PT ;  /* 0x0000001f15157812 */ /* 0x000fe200078ec0ff */
[----:B0-----:R-:W-:-:S03]  /*8890*/  @P0 IMAD.HI.U32 R0, R7, R0, RZ ;  /* 0x0000000007000227 */ /* 0x001fc600078e00ff */
[----:B------:R-:W-:Y:S01]  /*88a0*/  LOP3.LUT R20, R20, 0x18, RZ, 0xc0, !PT ;  /* 0x0000001814147812 */ /* 0x000fe200078ec0ff */
[----:B------:R-:W-:Y:S01]  /*88b0*/  IMAD.MOV.U32 R5, RZ, RZ, R7 ;  /* 0x000000ffff057224 */ /* 0x000fe200078e0007 */
[----:B-1----:R-:W-:-:S04]  /*88c0*/  @P0 SHF.R.U32.HI R5, RZ, R4, R0 ;  /* 0x00000004ff050219 */ /* 0x002fc80000011600 */
[----:B------:R-:W-:-:S05]  /*88d0*/  SHF.R.S32.HI R0, RZ, 0x1f, R5 ;  /* 0x0000001fff007819 */ /* 0x000fca0000011405 */
[----:B------:R-:W-:-:S04]  /*88e0*/  IMAD R0, R0, UR4, RZ ;  /* 0x0000000400007c24 */ /* 0x000fc8000f8e02ff */
[C---:B------:R-:W-:Y:S02]  /*88f0*/  IMAD R8, R5.reuse, UR5, R0 ;  /* 0x0000000505087c24 */ /* 0x040fe4000f8e0200 */
[----:B------:R-:W-:Y:S02]  /*8900*/  IMAD.MOV R0, RZ, RZ, -R5 ;  /* 0x000000ffff007224 */ /* 0x000fe400078e0a05 */
[----:B------:R-:W-:-:S04]  /*8910*/  IMAD.WIDE.U32 R4, R5, UR4, R2 ;  /* 0x0000000405047c25 */ /* 0x000fc8000f8e0002 */
[----:B------:R-:W-:Y:S02]  /*8920*/  IMAD R0, R10, R0, R7 ;  /* 0x000000000a007224 */ /* 0x000fe400078e0207 */
[----:B------:R-:W-:-:S03]  /*8930*/  IMAD.IADD R5, R5, 0x1, R8 ;  /* 0x0000000105057824 */ /* 0x000fc600078e0208 */
[----:B------:R-:W-:Y:S01]  /*8940*/  SHF.R.S32.HI R8, RZ, 0x1f, R0 ;  /* 0x0000001fff087819 */ /* 0x000fe20000011400 */
[----:B------:R-:W-:-:S04]  /*8950*/  IMAD.WIDE.U32 R4, R0, UR6, R4 ;  /* 0x0000000600047c25 */ /* 0x000fc8000f8e0004 */
[----:B------:R-:W-:-:S04]  /*8960*/  IMAD R8, R8, UR6, RZ ;  /* 0x0000000608087c24 */ /* 0x000fc8000f8e02ff */
[----:B------:R-:W-:Y:S01]  /*8970*/  IMAD R8, R0, UR7, R8 ;  /* 0x0000000700087c24 */ /* 0x000fe2000f8e0208 */
[----:B------:R-:W-:-:S03]  /*8980*/  LEA R0, P1, R4, UR8, 0x1 ;  /* 0x0000000804007c11 */ /* 0x000fc6000f8208ff */
[----:B------:R-:W-:Y:S02]  /*8990*/  IMAD.IADD R5, R5, 0x1, R8 ;  /* 0x0000000105057824 */ /* 0x000fe400078e0208 */
[----:B------:R-:W-:-:S03]  /*89a0*/  VIADD R8, R7, 0x80 ;  /* 0x0000008007087836 */ /* 0x000fc60000000000 */
[----:B------:R-:W-:Y:S01]  /*89b0*/  LEA.HI.X R4, R4, UR9, R5, 0x1, P1 ;  /* 0x0000000904047c11 */ /* 0x000fe200088f0c05 */
[----:B----4-:R-:W-:Y:S01]  /*89c0*/  @P0 IMAD.HI.U32 R9, R8, R9, RZ ;  /* 0x0000000908090227 */ /* 0x010fe200078e00ff */
[----:B------:R-:W0:Y:S03]  /*89d0*/  @P0 LDC R5, c[0x0][0x450] ;  /* 0x00011400ff050b82 */ /* 0x000e260000000800 */
[----:B------:R-:W-:Y:S01]  /*89e0*/  IMAD.MOV.U32 R7, RZ, RZ, R8 ;  /* 0x000000ffff077224 */ /* 0x000fe200078e0008 */
[----:B0-----:R-:W-:-:S05]  /*89f0*/  @P0 SHF.R.U32.HI R7, RZ, R5, R9 ;  /* 0x00000005ff070219 */ /* 0x001fca0000011609 */
[----:B------:R-:W-:Y:S02]  /*8a00*/  IMAD.MOV R5, RZ, RZ, -R7 ;  /* 0x000000ffff057224 */ /* 0x000fe400078e0a07 */
[----:B------:R-:W-:-:S04]  /*8a10*/  IMAD.WIDE.U32 R2, R7, UR4, R2 ;  /* 0x0000000407027c25 */ /* 0x000fc8000f8e0002 */
[----:B------:R-:W-:Y:S01]  /*8a20*/  IMAD R5, R10, R5, R8 ;  /* 0x000000050a057224 */ /* 0x000fe200078e0208 */
[----:B------:R-:W-:-:S05]  /*8a30*/  SHF.R.S32.HI R8, RZ, 0x1f, R7 ;  /* 0x0000001fff087819 */ /* 0x000fca0000011407 */
[----:B------:R-:W-:Y:S01]  /*8a40*/  IMAD R8, R8, UR4, RZ ;  /* 0x0000000408087c24 */ /* 0x000fe2000f8e02ff */
[----:B------:R-:W-:-:S03]  /*8a50*/  UMOV UR4, 0xffffffff ;  /* 0xffffffff00047882 */ /* 0x000fc60000000000 */
[----:B------:R-:W-:Y:S01]  /*8a60*/  IMAD R8, R7, UR5, R8 ;  /* 0x0000000507087c24 */ /* 0x000fe2000f8e0208 */
[----:B------:R-:W-:-:S03]  /*8a70*/  SHF.R.S32.HI R7, RZ, 0x1f, R5 ;  /* 0x0000001fff077819 */ /* 0x000fc60000011405 */
[----:B------:R-:W-:Y:S02]  /*8a80*/  IMAD.IADD R3, R3, 0x1, R8 ;  /* 0x0000000103037824 */ /* 0x000fe400078e0208 */
[----:B------:R-:W-:Y:S02]  /*8a90*/  IMAD R7, R7, UR6, RZ ;  /* 0x0000000607077c24 */ /* 0x000fe4000f8e02ff */
[----:B------:R-:W-:-:S04]  /*8aa0*/  IMAD.WIDE.U32 R2, R5, UR6, R2 ;  /* 0x0000000605027c25 */ /* 0x000fc8000f8e0002 */
[----:B------:R-:W-:Y:S01]  /*8ab0*/  IMAD R7, R5, UR7, R7 ;  /* 0x0000000705077c24 */ /* 0x000fe2000f8e0207 */
[----:B------:R-:W-:-:S03]  /*8ac0*/  LEA R8, P0, R2, UR8, 0x1 ;  /* 0x0000000802087c11 */ /* 0x000fc6000f8008ff */
[----:B------:R-:W-:-:S05]  /*8ad0*/  IMAD.IADD R7, R3, 0x1, R7 ;  /* 0x0000000103077824 */ /* 0x000fca00078e0207 */
[----:B------:R-:W-:Y:S01]  /*8ae0*/  LEA.HI.X R7, R2, UR9, R7, 0x1, P0 ;  /* 0x0000000902077c11 */ /* 0x000fe200080f0c07 */
[----:B------:R-:W-:Y:S06]  /*8af0*/  BRA.DIV UR4, `(.L_x_48) ;  /* 0x00000026047c7947 */ /* 0x000fec000b800000 */
[----:B------:R-:W0:Y:S01]  /*8b00*/  SHFL.IDX PT, R3, R0, RZ, 0x1c1f ;  /* 0x001c1fff00037589 */ /* 0x000e2200000e0000 */
[----:B------:R-:W-:-:S03]  /*8b10*/  IMAD R5, R6, 0xc0, R21 ;  /* 0x000000c006057824 */ /* 0x000fc600078e0215 */
[----:B------:R-:W1:Y:S01]  /*8b20*/  SHFL.IDX PT, R2, R4, RZ, 0x1c1f ;  /* 0x001c1fff04027589 */ /* 0x000e6200000e0000 */
[C---:B------:R-:W-:Y:S01]  /*8b30*/  VIADD R6, R5.reuse, 0x20 ;  /* 0x0000002005067836 */ /* 0x040fe20000000000 */
[----:B------:R-:W-:Y:S02]  /*8b40*/  ISETP.GE.AND P0, PT, R5, UR38, PT ;  /* 0x0000002605007c0c */ /* 0x000fe4000bf06270 */
[----:B------:R-:W-:Y:S11]  /*8b50*/  SHFL.IDX PT, R14, R0, 0x3, 0x1c1f ;  /* 0x007c1f00000e7f89 */ /* 0x000ff600000e0000 */
[----:B0-----:R-:W-:-:S05]  /*8b60*/  @!P0 LEA R3, P1, R20, R3, 0x1 ;  /* 0x0000000314038211 */ /* 0x001fca00078208ff */
[----:B-1----:R-:W-:-:S05]  /*8b70*/  @!P0 IMAD.X R2, RZ, RZ, R2, P1 ;  /* 0x000000ffff028224 */ /* 0x002fca00008e0602 */
[----:B------:R-:W-:-:S04]  /*8b80*/  @!P0 LOP3.LUT R3, R3, R2, RZ, 0x3c, !PT ;  /* 0x0000000203038212 */ /* 0x000fc800078e3cff */
[----:B------:R-:W-:-:S04]  /*8b90*/  @!P0 LOP3.LUT R2, R3, R2, RZ, 0x3c, !PT ;  /* 0x0000000203028212 */ /* 0x000fc800078e3cff */
[----:B------:R-:W-:-:S05]  /*8ba0*/  @!P0 LOP3.LUT R3, R3, R2, RZ, 0x3c, !PT ;  /* 0x0000000203038212 */ /* 0x000fca00078e3cff */
[----:B------:R-:W-:Y:S04]  /*8bb0*/  @!P0 LDGSTS.E.BYPASS.LTC128B.128 [R19+0xc400], desc[UR48][R2.64], !P3 ;  /* 0x0c40000002138fae */ /* 0x000fe8000d901d70 */
[----:B------:R-:W-:Y:S04]  /*8bc0*/  @!P0 LDGSTS.E.BYPASS.LTC128B.128 [R19+0xf400], desc[UR48][R2.64+0x40], !P4 ;  /* 0x0f40004002138fae */ /* 0x000fe8000e101d70 */
[----:B------:R0:W-:Y:S01]  /*8bd0*/  @!P0 LDGSTS.E.BYPASS.LTC128B.128 [R19+0x12400], desc[UR48][R2.64+0x80], !P5 ;  /* 0x1240008002138fae */ /* 0x0001e2000e901d70 */
[----:B------:R-:W-:Y:S02]  /*8be0*/  ISETP.GE.AND P0, PT, R6, UR38, PT ;  /* 0x0000002606007c0c */ /* 0x000fe4000bf06270 */
[----:B------:R-:W-:Y:S01]  /*8bf0*/  IADD3 R6, R5, 0x40, RZ ;  /* 0x0000004005067810 */ /* 0x000fe20007ffe0ff */
[----:B0-----:R-:W0:Y:S04]  /*8c00*/  SHFL.IDX PT, R3, R0, 0x1, 0x1c1f ;  /* 0x003c1f0000037f89 */ /* 0x001e2800000e0000 */
[----:B------:R-:W1:Y:S06]  /*8c10*/  SHFL.IDX PT, R2, R4, 0x1, 0x1c1f ;  /* 0x003c1f0004027f89 */ /* 0x000e6c00000e0000 */
        /* <DEDUP_REMOVED lines=8> */
[----:B------:R-:W-:Y:S01]  /*8ca0*/  ISETP.GE.AND P0, PT, R6, UR38, PT ;  /* 0x0000002606007c0c */ /* 0x000fe2000bf06270 */
[----:B------:R-:W-:-:S02]  /*8cb0*/  VIADD R6, R5, 0x60 ;  /* 0x0000006005067836 */ /* 0x000fc40000000000 */
[----:B0-----:R-:W0:Y:S04]  /*8cc0*/  SHFL.IDX PT, R3, R0, 0x2, 0x1c1f ;  /* 0x005c1f0000037f89 */ /* 0x001e2800000e0000 */
[----:B------:R-:W1:Y:S04]  /*8cd0*/  SHFL.IDX PT, R2, R4, 0x2, 0x1c1f ;  /* 0x005c1f0004027f89 */ /* 0x000e6800000e0000 */
[----:B------:R-:W2:Y:S04]  /*8ce0*/  SHFL.IDX PT, R4, R4, 0x3, 0x1c1f ;  /* 0x007c1f0004047f89 */ /* 0x000ea800000e0000 */
[----:B------:R-:W-:Y:S04]  /*8cf0*/  SHFL.IDX PT, R0, R7, RZ, 0x1c1f ;  /* 0x001c1fff07007589 */ /* 0x000fe800000e0000 */
[----:B------:R-:W-:Y:S01]  /*8d00*/  SHFL.IDX PT, R7, R7, 0x1, 0x1c1f ;  /* 0x003c1f0007077f89 */ /* 0x000fe200000e0000 */
        /* <DEDUP_REMOVED lines=8> */
[----:B------:R-:W-:-:S13]  /*8d90*/  ISETP.GE.AND P0, PT, R6, UR38, PT ;  /* 0x0000002606007c0c */ /* 0x000fda000bf06270 */
[----:B------:R-:W-:-:S05]  /*8da0*/  @!P0 LEA R14, P1, R20, R14, 0x1 ;  /* 0x0000000e140e8211 */ /* 0x000fca00078208ff */
[----:B--2---:R-:W-:Y:S02]  /*8db0*/  @!P0 IMAD.X R9, RZ, RZ, R4, P1 ;  /* 0x000000ffff098224 */ /* 0x004fe400008e0604 */
[----:B0-----:R-:W-:Y:S02]  /*8dc0*/  @!P0 IMAD.MOV.U32 R2, RZ, RZ, R14 ;  /* 0x000000ffff028224 */ /* 0x001fe400078e000e */
[----:B------:R-:W0:Y:S01]  /*8dd0*/  SHFL.IDX PT, R14, R8, RZ, 0x1c1f ;  /* 0x001c1fff080e7589 */ /* 0x000e2200000e0000 */
[----:B------:R-:W-:Y:S02]  /*8de0*/  @!P0 IMAD.MOV.U32 R3, RZ, RZ, R9 ;  /* 0x000000ffff038224 */ /* 0x000fe400078e0009 */
[----:B------:R-:W-:-:S03]  /*8df0*/  VIADD R4, R5, 0x80 ;  /* 0x0000008005047836 */ /* 0x000fc60000000000 */
[----:B------:R-:W-:Y:S04]  /*8e00*/  @!P0 LDGSTS.E.BYPASS.LTC128B.128 [R19+0xdc00], desc[UR48][R2.64], !P3 ;  /* 0x0dc0000002138fae */ /* 0x000fe8000d901d70 */
[----:B------:R-:W-:Y:S04]  /*8e10*/  @!P0 LDGSTS.E.BYPASS.LTC128B.128 [R19+0x10c00], desc[UR48][R2.64+0x40], !P4 ;  /* 0x10c0004002138fae */ /* 0x000fe8000e101d70 */
[----:B------:R1:W-:Y:S01]  /*8e20*/  @!P0 LDGSTS.E.BYPASS.LTC128B.128 [R19+0x13c00], desc[UR48][R2.64+0x80], !P5 ;  /* 0x13c0008002138fae */ /* 0x0003e2000e901d70 */
[----:B------:R-:W-:-:S13]  /*8e30*/  ISETP.GE.AND P0, PT, R4, UR38, PT ;  /* 0x0000002604007c0c */ /* 0x000fda000bf06270 */
[----:B0-----:R-:W-:-:S05]  /*8e40*/  @!P0 LEA R14, P1, R20, R14, 0x1 ;  /* 0x0000000e140e8211 */ /* 0x001fca00078208ff */
[----:B------:R-:W-:Y:S02]  /*8e50*/  @!P0 IMAD.X R9, RZ, RZ, R0, P1 ;  /* 0x000000ffff098224 */ /* 0x000fe400008e0600 */
[----:B-1----:R-:W-:Y:S02]  /*8e60*/  @!P0 IMAD.MOV.U32 R2, RZ, RZ, R14 ;  /* 0x000000ffff028224 */ /* 0x002fe400078e000e */
[----:B------:R-:W-:Y:S01]  /*8e70*/  @!P0 IMAD.MOV.U32 R3, RZ, RZ, R9 ;  /* 0x000000ffff038224 */ /* 0x000fe200078e0009 */
[----:B------:R0:W1:Y:S04]  /*8e80*/  SHFL.IDX PT, R14, R8, 0x1, 0x1c1f ;  /* 0x003c1f00080e7f89 */ /* 0x00006800000e0000 */
[----:B------:R0:W-:Y:S04]  /*8e90*/  @!P0 LDGSTS.E.BYPASS.LTC128B.128 [R19+0xe400], desc[UR48][R2.64], !P3 ;  /* 0x0e40000002138fae */ /* 0x0001e8000d901d70 */
[----:B------:R0:W-:Y:S04]  /*8ea0*/  @!P0 LDGSTS.E.BYPASS.LTC128B.128 [R19+0x11400], desc[UR48][R2.64+0x40], !P4 ;  /* 0x1140004002138fae */ /* 0x0001e8000e101d70 */
[----:B------:R0:W-:Y:S02]  /*8eb0*/  @!P0 LDGSTS.E.BYPASS.LTC128B.128 [R19+0x14400], desc[UR48][R2.64+0x80], !P5 ;  /* 0x1440008002138fae */ /* 0x0001e4000e901d70 */
.L_x_112:
[----:B------:R-:W2:Y:S01]  /*8ec0*/  LDL R0, [R1+0x10] ;  /* 0x0000100001007983 */ /* 0x000ea20000100800 */
[----:B------:R-:W-:-:S05]  /*8ed0*/  VIADD R5, R5, 0xa0 ;  /* 0x000000a005057836 */ /* 0x000fca0000000000 */
[----:B------:R-:W-:-:S13]  /*8ee0*/  ISETP.GE.AND P0, PT, R5, UR38, PT ;  /* 0x0000002605007c0c */ /* 0x000fda000bf06270 */
[----:B01----:R-:W-:-:S05]  /*8ef0*/  @!P0 LEA R2, P1, R20, R14, 0x1 ;  /* 0x0000000e14028211 */ /* 0x003fca00078208ff */
[----:B------:R-:W-:-:S05]  /*8f00*/  @!P0 IMAD.X R3, RZ, RZ, R7, P1 ;  /* 0x000000ffff038224 */ /* 0x000fca00008e0607 */
[----:B------:R-:W-:Y:S01]  /*8f10*/  @!PT LDS RZ, [RZ] ;  /* 0x00000000fffff984 */ /* 0x000fe20000000800 */
[----:B------:R-:W-:Y:S01]  /*8f20*/  @!PT LDS RZ, [RZ] ;  /* 0x00000000fffff984 */ /* 0x000fe20000000800 */
[----:B------:R-:W-:Y:S01]  /*8f30*/  @!PT LDS RZ, [RZ] ;  /* 0x00000000fffff984 */ /* 0x000fe20000000800 */
[----:B------:R0:W-:Y:S04]  /*8f40*/  @!P0 LDGSTS.E.BYPASS.LTC128B.128 [R19+0xec00], desc[UR48][R2.64], !P3 ;  /* 0x0ec0000002138fae */ /* 0x0001e8000d901d70 */
[----:B------:R0:W-:Y:S04]  /*8f50*/  @!P0 LDGSTS.E.BYPASS.LTC128B.128 [R19+0x11c00], desc[UR48][R2.64+0x40], !P4 ;  /* 0x11c0004002138fae */ /* 0x0001e8000e101d70 */
[----:B------:R0:W-:Y:S01]  /*8f60*/  @!P0 LDGSTS.E.BYPASS.LTC128B.128 [R19+0x14c00], desc[UR48][R2.64+0x80], !P5 ;  /* 0x14c0008002138fae */ /* 0x0001e2000e901d70 */
[----:B------:R-:W-:Y:S01]  /*8f70*/  NOP ;  /* 0x0000000000007918 */ /* 0x000fe20000000000 */
[----:B------:R-:W-:Y:S02]  /*8f80*/  SYNCS.ARRIVE.TRANS64.RED.A0T1 RZ, [UR37+0x2d800], RZ ;  /* 0x02d800ffffff79a7 */ /* 0x000fe40008200425 */
[----:B------:R-:W-:Y:S01]  /*8f90*/  ARRIVES.LDGSTSBAR.64.TRANSCNT [UR37+0x2d800] ;  /* 0x02d80000ff0079b0 */ /* 0x000fe20008000aa5 */
[----:B--2---:R-:W-:-:S04]  /*8fa0*/  LOP3.LUT R0, R0, 0x1, RZ, 0xc, !PT ;  /* 0x0000000100007812 */ /* 0x004fc800078e0cff */
[----:B------:R-:W-:Y:S01]  /*8fb0*/  SHF.L.U32 R0, R0, 0x1f, RZ ;  /* 0x0000001f00007819 */ /* 0x000fe200000006ff */
[----:B------:R-:W-:Y:S01]  /*8fc0*/  NOP ;  /* 0x0000000000007918 */ /* 0x000fe20000000000 */
[----:B------:R-:W-:Y:S01]  /*8fd0*/  SYNCS.ARRIVE.TRANS64.A1T0 RZ, [UR37+0x2d800], RZ ;  /* 0x02d800ffffff79a7 */ /* 0x000fe20008100025 */
[----:B------:R-:W-:Y:S01]  /*8fe0*/  BSSY B0, `(.L_x_49) ;  /* 0x0000003000007945 */ /* 0x000fe20003800000 */
[----:B------:R-:W1:Y:S03]  /*8ff0*/  SYNCS.PHASECHK.TRANS64.TRYWAIT P0, [UR37+0x2d820], R0 ;  /* 0x02d82000ff0075a7 */ /* 0x000e660008000165 */
[----:B01----:R-:W-:Y:S05]  /*9000*/  @!P0 BRA `(.L_x_50) ;  /* 0x00000028003c8947 */ /* 0x003fea0003800000 */
.L_x_113:
[----:B------:R-:W-:Y:S05]  /*9010*/  BSYNC B0 ;  /* 0x0000000000007941 */ /* 0x000fea0003800000 */
.L_x_49:
[----:B------:R-:W-:Y:S01]  /*9020*/  UISETP.GE.AND UP0, UPT, UR36, 0x81, UPT ;  /* 0x000000812400788c */ /* 0x000fe2000bf06270 */
[----:B------:R-:W-:-:S05]  /*9030*/  IMAD.U32 R10, RZ, RZ, UR43 ;  /* 0x0000002bff0a7e24 */ /* 0x000fca000f8e00ff */
[----:B------:R-:W-:-:S13]  /*9040*/  PLOP3.LUT P0, PT, PT, PT, UP0, 0x40, 0x0 ;  /* 0x000000000000781c */ /* 0x000fda0003f0e808 */
[----:B------:R-:W-:Y:S05]  /*9050*/  @P0 BRA `(.L_x_51) ;  /* 0x0000000c00a00947 */ /* 0x000fea0003800000 */
[----:B------:R-:W-:Y:S01]  /*9060*/  BSSY B0, `(.L_x_51) ;  /* 0x00000e7000007945 */ /* 0x000fe20003800000 */
[----:B------:R-:W-:Y:S01]  /*9070*/  IMAD.MOV.U32 R20, RZ, RZ, R25 ;  /* 0x000000ffff147224 */ /* 0x000fe200078e0019 */
[----:B------:R-:W-:Y:S01]  /*9080*/  MOV R7, R23 ;  /* 0x0000001700077202 */ /* 0x000fe20000000f00 */
[----:B0-----:R-:W-:Y:S02]  /*9090*/  IMAD.U32 R0, RZ, RZ, UR39 ;  /* 0x00000027ff007e24 */ /* 0x001fe4000f8e00ff */
[----:B------:R-:W-:-:S07]  /*90a0*/  IMAD.U32 R26, RZ, RZ, UR43 ;  /* 0x0000002bff1a7e24 */ /* 0x000fce000f8e00ff */
.L_x_64:
[----:B------:R-:W2:Y:S01]  /*90b0*/  LDL R9, [R1+0x8] ;  /* 0x0000080001097983 */ /* 0x000ea20000100800 */
[----:B------:R-:W0:Y:S01]  /*90c0*/  LDC R3, c[0x0][0x430] ;  /* 0x00010c00ff037b82 */ /* 0x000e220000000800 */
[----:B------:R-:W-:Y:S02]  /*90d0*/  ULDC.64 UR4, c[0x0][0x428] ;  /* 0x00010a0000047ab9 */ /* 0x000fe40000000a00 */
[----:B------:R-:W3:Y:S04]  /*90e0*/  LDL R6, [R1+0x4] ;  /* 0x0000040001067983 */ /* 0x000ee80000100800 */
[----:B------:R-:W4:Y:S01]  /*90f0*/  LDL R8, [R1] ;  /* 0x0000000001087983 */ /* 0x000f220000100800 */
[----:B------:R-:W1:Y:S01]  /*9100*/  S2R R2, SR_TID.X ;  /* 0x0000000000027919 */ /* 0x000e620000002100 */
[----:B0-----:R-:W-:-:S13]  /*9110*/  ISETP.NE.AND P0, PT, R3, 0x1, PT ;  /* 0x000000010300780c */ /* 0x001fda0003f05270 */
[----:B------:R-:W0:Y:S01]  /*9120*/  @P0 LDC R4, c[0x0][0x434] ;  /* 0x00010d00ff040b82 */ /* 0x000e220000000800 */
[----:B-1----:R-:W-:Y:S01]  /*9130*/  IMAD.SHL.U32 R3, R2, 0x20, RZ ;  /* 0x0000002002037824 */ /* 0x002fe200078e00ff */
[----:B------:R-:W-:-:S06]  /*9140*/  SHF.R.U32.HI R5, RZ, 0x2, R2 ;  /* 0x00000002ff057819 */ /* 0x000fcc0000011602 */
[----:B------:R-:W1:Y:S01]  /*9150*/  @P0 LDC R2, c[0x0][0x438] ;  /* 0x00010e00ff020b82 */ /* 0x000e620000000800 */
[----:B------:R-:W-:Y:S02]  /*9160*/  LOP3.LUT R5, R5, 0x1f, RZ, 0xc0, !PT ;  /* 0x0000001f05057812 */ /* 0x000fe400078ec0ff */
[----:B------:R-:W-:-:S03]  /*9170*/  LOP3.LUT R3, R3, 0x60, RZ, 0xc0, !PT ;  /* 0x0000006003037812 */ /* 0x000fc600078ec0ff */
[----:B------:R-:W-:-:S05]  /*9180*/  IMAD R5, R0, 0x80, R5 ;  /* 0x0000008000057824 */ /* 0x000fca00078e0205 */
[----:B--2---:R-:W-:-:S05]  /*9190*/  IADD3 R5, R3, R5, R9 ;  /* 0x0000000503057210 */ /* 0x004fca0007ffe009 */
[----:B0-----:R-:W-:-:S04]  /*91a0*/  @P0 IMAD.HI.U32 R3, R5, R4, RZ ;  /* 0x0000000405030227 */ /* 0x001fc800078e00ff */
[----:B------:R-:W-:Y:S01]  /*91b0*/  IMAD.MOV.U32 R4, RZ, RZ, R5 ;  /* 0x000000ffff047224 */ /* 0x000fe200078e0005 */
[----:B-1----:R-:W-:Y:S01]  /*91c0*/  @P0 SHF.R.U32.HI R4, RZ, R2, R3 ;  /* 0x00000002ff040219 */ /* 0x002fe20000011603 */
[----:B---3--:R-:W-:-:S03]  /*91d0*/  IMAD R6, R6, UR4, RZ ;  /* 0x0000000406067c24 */ /* 0x008fc6000f8e02ff */
[--C-:B------:R-:W-:Y:S01]  /*91e0*/  SHF.R.S32.HI R3, RZ, 0x1f, R4.reuse ;  /* 0x0000001fff037819 */ /* 0x100fe20000011404 */
[----:B------:R-:W-:Y:S02]  /*91f0*/  IMAD.MOV.U32 R2, RZ, RZ, R4 ;  /* 0x000000ffff027224 */ /* 0x000fe400078e0004 */
[C---:B----4-:R-:W-:Y:S02]  /*9200*/  IMAD R6, R8.reuse, UR5, R6 ;  /* 0x0000000508067c24 */ /* 0x050fe4000f8e0206 */
[----:B------:R-:W-:Y:S01]  /*9210*/  IMAD.WIDE.U32 R2, R8, UR4, R2 ;  /* 0x0000000408027c25 */ /* 0x000fe2000f8e0002 */
[----:B------:R-:W-:-:S03]  /*9220*/  ULDC.64 UR4, c[0x0][0x418] ;  /* 0x0001060000047ab9 */ /* 0x000fc60000000a00 */
[----:B------:R-:W-:Y:S01]  /*9230*/  IMAD.IADD R6, R6, 0x1, R3 ;  /* 0x0000000106067824 */ /* 0x000fe200078e0203 */
[C---:B------:R-:W-:Y:S01]  /*9240*/  LEA R8, P0, R2.reuse, UR4, 0x2 ;  /* 0x0000000402087c11 */ /* 0x040fe2000f8010ff */
[----:B------:R-:W-:Y:S01]  /*9250*/  IMAD.U32 R10, RZ, RZ, UR40 ;  /* 0x00000028ff0a7e24 */ /* 0x000fe2000f8e00ff */
[----:B------:R-:W-:Y:S02]  /*9260*/  ULDC UR4, c[0x0][0x430] ;  /* 0x00010c0000047ab9 */ /* 0x000fe40000000800 */
[----:B------:R-:W-:Y:S01]  /*9270*/  LEA.HI.X R9, R2, UR5, R6, 0x2, P0 ;  /* 0x0000000502097c11 */ /* 0x000fe200080f1406 */
[----:B------:R-:W-:-:S04]  /*9280*/  IMAD.MOV R2, RZ, RZ, -R4 ;  /* 0x000000ffff027224 */ /* 0x000fc800078e0a04 */
[----:B------:R-:W2:Y:S01]  /*9290*/  LDG.E R4, desc[UR48][R8.64] ;  /* 0x0000003008047981 */ /* 0x000ea2000c1e1900 */
[----:B------:R-:W-:Y:S01]  /*92a0*/  ISETP.NE.AND P1, PT, R10, 0x3, PT ;  /* 0x000000030a00780c */ /* 0x000fe20003f25270 */
[----:B------:R-:W-:-:S05]  /*92b0*/  VIADD R23, R7, 0x1 ;  /* 0x0000000107177836 */ /* 0x000fca0000000000 */
[----:B------:R-:W-:Y:S01]  /*92c0*/  ISETP.NE.AND P0, PT, R23, 0x2, PT ;  /* 0x000000021700780c */ /* 0x000fe20003f05270 */
[----:B------:R-:W-:-:S03]  /*92d0*/  IMAD R5, R2, UR4, R5 ;  /* 0x0000000402057c24 */ /* 0x000fc6000f8e0205 */
[----:B------:R-:W-:Y:S01]  /*92e0*/  SEL R25, RZ, 0x1, P0 ;  /* 0x00000001ff197807 */ /* 0x000fe20000000000 */
[----:B------:R-:W-:Y:S01]  /*92f0*/  IMAD.MOV.U32 R10, RZ, RZ, R0 ;  /* 0x000000ffff0a7224 */ /* 0x000fe200078e0000 */
[----:B------:R-:W-:Y:S02]  /*9300*/  SEL R23, R23, RZ, P0 ;  /* 0x000000ff17177207 */ /* 0x000fe40000000000 */
[----:B------:R-:W-:Y:S02]  /*9310*/  LOP3.LUT R25, R20, R25, RZ, 0x3c, !PT ;  /* 0x0000001914197212 */ /* 0x000fe400078e3cff */
[----:B--2---:R-:W-:Y:S01]  /*9320*/  SHF.R.S32.HI R24, RZ, 0x1f, R4 ;  /* 0x0000001fff187819 */ /* 0x004fe20000011404 */
[----:B------:R-:W-:Y:S06]  /*9330*/  @!P1 BRA `(.L_x_52) ;  /* 0x0000000000049947 */ /* 0x000fec0003800000 */
[----:B------:R-:W-:Y:S01]  /*9340*/  BPT.TRAP 0x1 ;  /* 0x000000040000795c */ /* 0x000fe20000300000 */
.L_x_52:
[----:B------:R-:W-:Y:S01]  /*9350*/  LEA R6, R23, UR37, 0x3 ;  /* 0x0000002517067c11 */ /* 0x000fe2000f8e18ff */
[----:B------:R-:W-:Y:S01]  /*9360*/  BSSY B1, `(.L_x_53) ;  /* 0x0000004000017945 */ /* 0x000fe20003800000 */
[----:B------:R-:W-:-:S04]  /*9370*/  SHF.L.U32 R0, R25, 0x1f, RZ ;  /* 0x0000001f19007819 */ /* 0x000fc800000006ff */
[----:B------:R-:W0:Y:S02]  /*9380*/  SYNCS.PHASECHK.TRANS64.TRYWAIT P0, [R6+URZ+0x2d840], R0 ;  /* 0x02d84000060075a7 */ /* 0x000e24000800017f */
[----:B0-----:R-:W-:Y:S05]  /*9390*/  @!P0 BRA `(.L_x_54) ;  /* 0x0000002400708947 */ /* 0x001fea0003800000 */
.L_x_114:
[----:B------:R-:W-:Y:S05]  /*93a0*/  BSYNC B1 ;  /* 0x0000000000017941 */ /* 0x000fea0003800000 */
.L_x_53:
[----:B------:R-:W-:Y:S01]  /*93b0*/  SHF.R.S32.HI R21, RZ, 0x1f, R5 ;  /* 0x0000001fff157819 */ /* 0x000fe20000011405 */
[----:B------:R-:W-:Y:S01]  /*93c0*/  ULDC.64 UR4, c[0x0][0x300] ;  /* 0x0000c00000047ab9 */ /* 0x000fe20000000a00 */
[C---:B------:R-:W-:Y:S01]  /*93d0*/  LOP3.LUT P3, RZ, R16.reuse, 0x4, RZ, 0xc0, !PT ;  /* 0x0000000410ff7812 */ /* 0x040fe2000786c0ff */
[----:B------:R-:W-:Y:S01]  /*93e0*/  IMAD.WIDE.U32 R2, R5, UR4, RZ ;  /* 0x0000000405027c25 */ /* 0x000fe2000f8e00ff */
[C---:B------:R-:W-:Y:S02]  /*93f0*/  LOP3.LUT P2, RZ, R16.reuse, 0x2, RZ, 0xc0, !PT ;  /* 0x0000000210ff7812 */ /* 0x040fe4000784c0ff */
[----:B------:R-:W-:Y:S01]  /*9400*/  LOP3.LUT P1, RZ, R16, 0x1, RZ, 0xc0, !PT ;  /* 0x0000000110ff7812 */ /* 0x000fe2000782c0ff */
[----:B0-----:R-:W-:Y:S02]  /*9410*/  IMAD R0, R21, UR4, RZ ;  /* 0x0000000415007c24 */ /* 0x001fe4000f8e02ff */
[----:B------:R-:W-:Y:S02]  /*9420*/  IMAD R9, R23, 0x3000, R28 ;  /* 0x0000300017097824 */ /* 0x000fe400078e021c */
[----:B------:R-:W-:Y:S01]  /*9430*/  IMAD R0, R5, UR5, R0 ;  /* 0x0000000505007c24 */ /* 0x000fe2000f8e0200 */
[----:B------:R-:W-:-:S03]  /*9440*/  ULDC.64 UR4, c[0x0][0x310] ;  /* 0x0000c40000047ab9 */ /* 0x000fc60000000a00 */
[----:B------:R-:W-:Y:S02]  /*9450*/  IMAD.IADD R3, R3, 0x1, R0 ;  /* 0x0000000103037824 */ /* 0x000fe400078e0200 */
[----:B------:R-:W-:Y:S02]  /*9460*/  IMAD R0, R24, UR4, RZ ;  /* 0x0000000418007c24 */ /* 0x000fe4000f8e02ff */
[----:B------:R-:W-:-:S04]  /*9470*/  IMAD.WIDE.U32 R2, R4, UR4, R2 ;  /* 0x0000000404027c25 */ /* 0x000fc8000f8e0002 */
[----:B------:R-:W-:Y:S01]  /*9480*/  IMAD R0, R4, UR5, R0 ;  /* 0x0000000504007c24 */ /* 0x000fe2000f8e0200 */
[----:B------:R-:W-:-:S04]  /*9490*/  ULDC.64 UR4, c[0x0][0x308] ;  /* 0x0000c20000047ab9 */ /* 0x000fc80000000a00 */
[----:B------:R-:W-:Y:S01]  /*94a0*/  IADD3 R3, R3, R0, RZ ;  /* 0x0000000003037210 */ /* 0x000fe20007ffe0ff */
[----:B------:R-:W-:-:S04]  /*94b0*/  IMAD R0, R29, UR4, RZ ;  /* 0x000000041d007c24 */ /* 0x000fc8000f8e02ff */
[C---:B------:R-:W-:Y:S02]  /*94c0*/  IMAD R0, R22.reuse, UR5, R0 ;  /* 0x0000000516007c24 */ /* 0x040fe4000f8e0200 */
[----:B------:R-:W-:Y:S01]  /*94d0*/  IMAD.WIDE.U32 R2, R22, UR4, R2 ;  /* 0x0000000416027c25 */ /* 0x000fe2000f8e0002 */
[----:B------:R-:W-:-:S03]  /*94e0*/  ULDC.64 UR4, c[0x0][0x2e8] ;  /* 0x0000ba0000047ab9 */ /* 0x000fc60000000a00 */
[----:B------:R-:W-:Y:S01]  /*94f0*/  IMAD.IADD R0, R0, 0x1, R3 ;  /* 0x0000000100007824 */ /* 0x000fe200078e0203 */
[----:B------:R-:W-:Y:S01]  /*9500*/  LEA R8, P0, R2, UR4, 0x1 ;  /* 0x0000000402087c11 */ /* 0x000fe2000f8008ff */
[----:B------:R-:W-:-:S03]  /*9510*/  UMOV UR4, 0xffffffff ;  /* 0xffffffff00047882 */ /* 0x000fc60000000000 */
[----:B------:R-:W-:Y:S01]  /*9520*/  LEA.HI.X R19, R2, UR5, R0, 0x1, P0 ;  /* 0x0000000502137c11 */ /* 0x000fe200080f0c00 */
[----:B------:R-:W-:Y:S08]  /*9530*/  BRA.DIV UR4, `(.L_x_55) ;  /* 0x00000026041c7947 */ /* 0x000ff0000b800000 */
[----:B------:R-:W0:Y:S01]  /*9540*/  S2R R3, SR_TID.X ;  /* 0x0000000000037919 */ /* 0x000e220000002100 */
[----:B------:R-:W-:Y:S01]  /*9550*/  LEA R9, R9, UR37, 0x1 ;  /* 0x0000002509097c11 */ /* 0x000fe2000f8e08ff */
[----:B------:R-:W1:Y:S04]  /*9560*/  SHFL.IDX PT, R2, R8, RZ, 0x1c1f ;  /* 0x001c1fff08027589 */ /* 0x000e6800000e0000 */
[----:B------:R-:W-:Y:S01]  /*9570*/  SHFL.IDX PT, R27, R19, 0x2, 0x1c1f ;  /* 0x005c1f00131b7f89 */ /* 0x000fe200000e0000 */
[----:B0-----:R-:W-:-:S03]  /*9580*/  IMAD.SHL.U32 R11, R3, 0x8, RZ ;  /* 0x00000008030b7824 */ /* 0x001fc600078e00ff */
[----:B------:R-:W0:Y:S02]  /*9590*/  SHFL.IDX PT, R3, R19, RZ, 0x1c1f ;  /* 0x001c1fff13037589 */ /* 0x000e2400000e0000 */
[----:B------:R-:W-:-:S05]  /*95a0*/  LOP3.LUT R11, R11, 0x18, RZ, 0xc0, !PT ;  /* 0x000000180b0b7812 */ /* 0x000fca00078ec0ff */
[----:B------:R-:W-:-:S05]  /*95b0*/  IMAD.SHL.U32 R0, R11, 0x2, RZ ;  /* 0x000000020b007824 */ /* 0x000fca00078e00ff */
[----:B-1----:R-:W-:-:S05]  /*95c0*/  IADD3 R2, P0, R2, R0, RZ ;  /* 0x0000000002027210 */ /* 0x002fca0007f1e0ff */
[----:B0-----:R-:W-:-:S05]  /*95d0*/  IMAD.X R3, RZ, RZ, R3, P0 ;  /* 0x000000ffff037224 */ /* 0x001fca00000e0603 */
[----:B------:R-:W-:Y:S04]  /*95e0*/  LDGSTS.E.BYPASS.LTC128B.128 [R9+0x15400], desc[UR48][R2.64], !P3 ;  /* 0x1540000002097fae */ /* 0x000fe8000d901d70 */
[----:B------:R-:W-:Y:S04]  /*95f0*/  LDGSTS.E.BYPASS.LTC128B.128 [R9+0x17400], desc[UR48][R2.64+0x40], !P2 ;  /* 0x1740004002097fae */ /* 0x000fe8000d101d70 */
[----:B------:R0:W-:Y:S04]  /*9600*/  LDGSTS.E.BYPASS.LTC128B.128 [R9+0x19400], desc[UR48][R2.64+0x80], !P1 ;  /* 0x1940008002097fae */ /* 0x0001e8000c901d70 */
[----:B0-----:R-:W0:Y:S04]  /*9610*/  SHFL.IDX PT, R2, R8, 0x1, 0x1c1f ;  /* 0x003c1f0008027f89 */ /* 0x001e2800000e0000 */
[----:B------:R-:W1:Y:S01]  /*9620*/  SHFL.IDX PT, R3, R19, 0x1, 0x1c1f ;  /* 0x003c1f0013037f89 */ /* 0x000e6200000e0000 */
[----:B0-----:R-:W-:-:S05]  /*9630*/  IADD3 R2, P0, R2, R0, RZ ;  /* 0x0000000002027210 */ /* 0x001fca0007f1e0ff */
[----:B-1----:R-:W-:-:S05]  /*9640*/  IMAD.X R3, RZ, RZ, R3, P0 ;  /* 0x000000ffff037224 */ /* 0x002fca00000e0603 */
[----:B------:R-:W-:Y:S04]  /*9650*/  LDGSTS.E.BYPASS.LTC128B.128 [R9+0x15c00], desc[UR48][R2.64], !P3 ;  /* 0x15c0000002097fae */ /* 0x000fe8000d901d70 */
[----:B------:R-:W-:Y:S04]  /*9660*/  LDGSTS.E.BYPASS.LTC128B.128 [R9+0x17c00], desc[UR48][R2.64+0x40], !P2 ;  /* 0x17c0004002097fae */ /* 0x000fe8000d101d70 */
[----:B------:R0:W-:Y:S04]  /*9670*/  LDGSTS.E.BYPASS.LTC128B.128 [R9+0x19c00], desc[UR48][R2.64+0x80], !P1 ;  /* 0x19c0008002097fae */ /* 0x0001e8000c901d70 */
[----:B0-----:R-:W0:Y:S02]  /*9680*/  SHFL.IDX PT, R2, R8, 0x2, 0x1c1f ;  /* 0x005c1f0008027f89 */ /* 0x001e2400000e0000 */
[----:B0-----:R-:W-:-:S05]  /*9690*/  IADD3 R2, P0, R2, R0, RZ ;  /* 0x0000000002027210 */ /* 0x001fca0007f1e0ff */
[----:B------:R-:W-:Y:S02]  /*96a0*/  IMAD.X R3, RZ, RZ, R27, P0 ;  /* 0x000000ffff037224 */ /* 0x000fe400000e061b */
[----:B------:R0:W1:Y:S04]  /*96b0*/  SHFL.IDX PT, R27, R19, 0x3, 0x1c1f ;  /* 0x007c1f00131b7f89 */ /* 0x00006800000e0000 */
[----:B------:R-:W-:Y:S04]  /*96c0*/  LDGSTS.E.BYPASS.LTC128B.128 [R9+0x16400], desc[UR48][R2.64], !P3 ;  /* 0x1640000002097fae */ /* 0x000fe8000d901d70 */
[----:B------:R-:W-:Y:S04]  /*96d0*/  LDGSTS.E.BYPASS.LTC128B.128 [R9+0x18400], desc[UR48][R2.64+0x40], !P2 ;  /* 0x1840004002097fae */ /* 0x000fe8000d101d70 */
[----:B------:R2:W-:Y:S04]  /*96e0*/  LDGSTS.E.BYPASS.LTC128B.128 [R9+0x1a400], desc[UR48][R2.64+0x80], !P1 ;  /* 0x1a40008002097fae */ /* 0x0005e8000c901d70 */
[----:B-12---:R0:W2:Y:S02]  /*96f0*/  SHFL.IDX PT, R2, R8, 0x3, 0x1c1f ;  /* 0x007c1f0008027f89 */ /* 0x0060a400000e0000 */
.L_x_124:
[----:B--2---:R-:W-:-:S05]  /*9700*/  IADD3 R2, P0, R2, R0, RZ ;  /* 0x0000000002027210 */ /* 0x004fca0007f1e0ff */
[----:B------:R-:W-:Y:S01]  /*9710*/  IMAD.X R3, RZ, RZ, R27, P0 ;  /* 0x000000ffff037224 */ /* 0x000fe200000e061b */
[----:B------:R-:W-:-:S04]  /*9720*/  PLOP3.LUT P0, PT, PT, PT, PT, 0x80, 0x0 ;  /* 0x000000000000781c */ /* 0x000fc80003f0f070 */
[----:B------:R-:W-:Y:S01]  /*9730*/  @!PT LDS RZ, [RZ] ;  /* 0x00000000fffff984 */ /* 0x000fe20000000800 */
[----:B------:R-:W-:Y:S01]  /*9740*/  @!PT LDS RZ, [RZ] ;  /* 0x00000000fffff984 */ /* 0x000fe20000000800 */
[----:B------:R-:W-:Y:S01]  /*9750*/  @!PT LDS RZ, [RZ] ;  /* 0x00000000fffff984 */ /* 0x000fe20000000800 */
[----:B------:R1:W-:Y:S04]  /*9760*/  LDGSTS.E.BYPASS.LTC128B.128 [R9+0x16c00], desc[UR48][R2.64], !P3 ;  /* 0x16c0000002097fae */ /* 0x0003e8000d901d70 */
[----:B------:R1:W-:Y:S04]  /*9770*/  LDGSTS.E.BYPASS.LTC128B.128 [R9+0x18c00], desc[UR48][R2.64+0x40], !P2 ;  /* 0x18c0004002097fae */ /* 0x0003e8000d101d70 */
[----:B------:R1:W-:Y:S01]  /*9780*/  LDGSTS.E.BYPASS.LTC128B.128 [R9+0x1ac00], desc[UR48][R2.64+0x80], !P1 ;  /* 0x1ac0008002097fae */ /* 0x0003e2000c901d70 */
[----:B------:R-:W-:Y:S01]  /*9790*/  NOP ;  /* 0x0000000000007918 */ /* 0x000fe20000000000 */
.L_x_56:
[----:B------:R-:W-:Y:S02]  /*97a0*/  PLOP3.LUT P1, PT, P1, P0, PT, 0xa2, 0x0 ;  /* 0x000000000000781c */ /* 0x000fe40000f21472 */
[----:B------:R-:W-:-:S08]  /*97b0*/  @P0 R2UR P1, UR4, R6 ;  /* 0x00000000060402ca */ /* 0x000fd00000020000 */
[----:B------:R-:W-:-:S05]  /*97c0*/  @P0 PLOP3.LUT P0, PT, P1, PT, PT, 0x80, 0x0 ;  /* 0x000000000000081c */ /* 0x000fca0000f0f070 */
[----:B------:R-:W-:Y:S01]  /*97d0*/  @!P1 SYNCS.ARRIVE.TRANS64.RED.A0T1 RZ, [UR4+0x2d830], RZ ;  /* 0x02d830ffffff99a7 */ /* 0x000fe20008200404 */
[----:B------:R-:W-:Y:S07]  /*97e0*/  @!P1 ARRIVES.LDGSTSBAR.64.TRANSCNT [UR4+0x2d830] ;  /* 0x02d83000ff0099b0 */ /* 0x000fee0008000a84 */
[----:B------:R-:W-:Y:S05]  /*97f0*/  @P0 BRA.U.ANY `(.L_x_56) ;  /* 0xfffffffd00e80947 */ /* 0x000fea000393ffff */
[----:B------:R-:W-:Y:S01]  /*9800*/  NOP ;  /* 0x0000000000007918 */ /* 0x000fe20000000000 */
[----:B-1----:R-:W-:-:S05]  /*9810*/  IMAD.U32 R2, RZ, RZ, UR40 ;  /* 0x00000028ff027e24 */ /* 0x002fca000f8e00ff */
[----:B------:R-:W-:-:S13]  /*9820*/  ISETP.NE.AND P2, PT, R2, 0x3, PT ;  /* 0x000000030200780c */ /* 0x000fda0003f45270 */
[----:B------:R-:W-:Y:S05]  /*9830*/  @!P2 BRA `(.L_x_57) ;  /* 0x000000000004a947 */ /* 0x000fea0003800000 */
[----:B------:R-:W-:Y:S01]  /*9840*/  BPT.TRAP 0x1 ;  /* 0x000000040000795c */ /* 0x000fe20000300000 */
.L_x_57:
[----:B------:R1:W-:Y:S01]  /*9850*/  SYNCS.ARRIVE.TRANS64.A1T0 RZ, [R6+URZ+0x2d830], RZ ;  /* 0x02d830ff06ff79a7 */ /* 0x0003e2000810003f */
[----:B------:R-:W-:Y:S05]  /*9860*/  @!P2 BRA `(.L_x_58) ;  /* 0x000000000004a947 */ /* 0x000fea0003800000 */
[----:B------:R-:W-:Y:S01]  /*9870*/  BPT.TRAP 0x1 ;  /* 0x000000040000795c */ /* 0x000fe20000300000 */
.L_x_58:
[----:B------:R-:W-:Y:S01]  /*9880*/  SHF.L.U32 R2, R20, 0x1f, RZ ;  /* 0x0000001f14027819 */ /* 0x000fe200000006ff */
[----:B------:R-:W-:Y:S01]  /*9890*/  BSSY B1, `(.L_x_59) ;  /* 0x0000004000017945 */ /* 0x000fe20003800000 */
[----:B-1----:R-:W-:-:S04]  /*98a0*/  LEA R6, R7, UR37, 0x3 ;  /* 0x0000002507067c11 */ /* 0x002fc8000f8e18ff */
[----:B------:R-:W1:Y:S02]  /*98b0*/  SYNCS.PHASECHK.TRANS64.TRYWAIT P0, [R6+URZ+0x2d860], R2 ;  /* 0x02d86002060075a7 */ /* 0x000e64000800017f */
[----:B-1----:R-:W-:Y:S05]  /*98c0*/  @!P0 BRA `(.L_x_60) ;  /* 0x00000024007c8947 */ /* 0x002fea0003800000 */
.L_x_125:
[----:B------:R-:W-:Y:S05]  /*98d0*/  BSYNC B1 ;  /* 0x0000000000017941 */ /* 0x000fea0003800000 */
.L_x_59:
[----:B------:R-:W2:Y:S01]  /*98e0*/  S2R R3, SR_TID.X ;  /* 0x0000000000037919 */ /* 0x000ea20000002100 */
[----:B-1----:R-:W-:Y:S01]  /*98f0*/  IMAD.MOV.U32 R2, RZ, RZ, -0x80 ;  /* 0xffffff80ff027424 */ /* 0x002fe200078e00ff */
[----:B------:R-:W-:Y:S01]  /*9900*/  UMOV UR4, 0xffffffff ;  /* 0xffffffff00047882 */ /* 0x000fe20000000000 */
[C---:B------:R-:W-:Y:S01]  /*9910*/  LOP3.LUT P3, RZ, R16.reuse, 0x20, RZ, 0xc0, !PT ;  /* 0x0000002010ff7812 */ /* 0x040fe2000786c0ff */
[----:B------:R-:W-:Y:S01]  /*9920*/  IMAD R7, R7, 0x3000, R28 ;  /* 0x0000300007077824 */ /* 0x000fe200078e021c */
[----:B------:R-:W-:Y:S01]  /*9930*/  LOP3.LUT P2, RZ, R16, 0x10, RZ, 0xc0, !PT ;  /* 0x0000001010ff7812 */ /* 0x000fe2000784c0ff */
[----:B------:R-:W-:Y:S01]  /*9940*/  IMAD R2, R26, R2, UR36 ;  /* 0x000000241a027e24 */ /* 0x000fe2000f8e0202 */
[----:B------:R-:W-:Y:S02]  /*9950*/  LOP3.LUT P1, RZ, R16, 0x8, RZ, 0xc0, !PT ;  /* 0x0000000810ff7812 */ /* 0x000fe4000782c0ff */
[----:B--2---:R-:W-:-:S04]  /*9960*/  SHF.R.U32.HI R3, RZ, 0x2, R3 ;  /* 0x00000002ff037819 */ /* 0x004fc80000011603 */
[----:B------:R-:W-:-:S05]  /*9970*/  LOP3.LUT R3, R3, 0x1f, RZ, 0xc0, !PT ;  /* 0x0000001f03037812 */ /* 0x000fca00078ec0ff */
[----:B0-----:R-:W-:Y:S01]  /*9980*/  IMAD.IADD R8, R2, 0x1, -R3 ;  /* 0x0000000102087824 */ /* 0x001fe200078e0a03 */
[----:B------:R-:W-:Y:S06]  /*9990*/  BRA.DIV UR4, `(.L_x_61) ;  /* 0x00000026045c7947 */ /* 0x000fec000b800000 */
[----:B------:R-:W0:Y:S01]  /*99a0*/  SHFL.IDX PT, R2, R17, RZ, 0x1c1f ;  /* 0x001c1fff11027589 */ /* 0x000e2200000e0000 */
[----:B------:R-:W-:-:S03]  /*99b0*/  LEA R7, R7, UR37, 0x1 ;  /* 0x0000002507077c11 */ /* 0x000fc6000f8e08ff */
[----:B------:R-:W1:Y:S01]  /*99c0*/  SHFL.IDX PT, R3, R18, RZ, 0x1c1f ;  /* 0x001c1fff12037589 */ /* 0x000e6200000e0000 */
[----:B0-----:R-:W-:-:S05]  /*99d0*/  IADD3 R2, P0, R2, R0, RZ ;  /* 0x0000000002027210 */ /* 0x001fca0007f1e0ff */
[----:B-1----:R-:W-:Y:S01]  /*99e0*/  IMAD.X R3, RZ, RZ, R3, P0 ;  /* 0x000000ffff037224 */ /* 0x002fe200000e0603 */
[----:B------:R-:W-:-:S13]  /*99f0*/  ISETP.LT.OR P0, PT, R8, 0x1, P3 ;  /* 0x000000010800780c */ /* 0x000fda0001f01670 */
[----:B------:R-:W-:Y:S01]  /*9a00*/  @!PT LDS RZ, [RZ] ;  /* 0x00000000fffff984 */ /* 0x000fe20000000800 */
[----:B------:R-:W-:Y:S01]  /*9a10*/  LDGSTS.E.BYPASS.LTC128B.128 [R7+0x400], desc[UR48][R2.64], !P0 ;  /* 0x0040000002077fae */ /* 0x000fe2000c101d70 */
[----:B------:R-:W-:-:S13]  /*9a20*/  ISETP.LT.OR P0, PT, R8, 0x1, P2 ;  /* 0x000000010800780c */ /* 0x000fda0001701670 */
[----:B------:R-:W-:Y:S01]  /*9a30*/  LDGSTS.E.BYPASS.LTC128B.128 [R7+0x2400], desc[UR48][R2.64+0x40], !P0 ;  /* 0x0240004002077fae */ /* 0x000fe2000c101d70 */
[----:B------:R-:W-:-:S13]  /*9a40*/  ISETP.LT.OR P0, PT, R8, 0x1, P1 ;  /* 0x000000010800780c */ /* 0x000fda0000f01670 */
[----:B------:R0:W-:Y:S04]  /*9a50*/  LDGSTS.E.BYPASS.LTC128B.128 [R7+0x4400], desc[UR48][R2.64+0x80], !P0 ;  /* 0x0440008002077fae */ /* 0x0001e8000c101d70 */
[----:B0-----:R-:W0:Y:S04]  /*9a60*/  SHFL.IDX PT, R2, R17, 0x1, 0x1c1f ;  /* 0x003c1f0011027f89 */ /* 0x001e2800000e0000 */
[----:B------:R-:W1:Y:S01]  /*9a70*/  SHFL.IDX PT, R3, R18, 0x1, 0x1c1f ;  /* 0x003c1f0012037f89 */ /* 0x000e6200000e0000 */
[----:B0-----:R-:W-:-:S05]  /*9a80*/  IADD3 R2, P0, R2, R0, RZ ;  /* 0x0000000002027210 */ /* 0x001fca0007f1e0ff */
[----:B-1----:R-:W-:Y:S01]  /*9a90*/  IMAD.X R3, RZ, RZ, R3, P0 ;  /* 0x000000ffff037224 */ /* 0x002fe200000e0603 */
[----:B------:R-:W-:-:S13]  /*9aa0*/  ISETP.LT.OR P0, PT, R8, 0x21, P3 ;  /* 0x000000210800780c */ /* 0x000fda0001f01670 */
[----:B------:R-:W-:Y:S01]  /*9ab0*/  LDGSTS.E.BYPASS.LTC128B.128 [R7+0xc00], desc[UR48][R2.64], !P0 ;  /* 0x00c0000002077fae */ /* 0x000fe2000c101d70 */
[----:B------:R-:W-:-:S13]  /*9ac0*/  ISETP.LT.OR P0, PT, R8, 0x21, P2 ;  /* 0x000000210800780c */ /* 0x000fda0001701670 */
[----:B------:R-:W-:Y:S01]  /*9ad0*/  LDGSTS.E.BYPASS.LTC128B.128 [R7+0x2c00], desc[UR48][R2.64+0x40], !P0 ;  /* 0x02c0004002077fae */ /* 0x000fe2000c101d70 */
[----:B------:R-:W-:-:S13]  /*9ae0*/  ISETP.LT.OR P0, PT, R8, 0x21, P1 ;  /* 0x000000210800780c */ /* 0x000fda0000f01670 */
[----:B------:R0:W-:Y:S04]  /*9af0*/  LDGSTS.E.BYPASS.LTC128B.128 [R7+0x4c00], desc[UR48][R2.64+0x80], !P0 ;  /* 0x04c0008002077fae */ /* 0x0001e8000c101d70 */
[----:B0-----:R-:W0:Y:S04]  /*9b00*/  SHFL.IDX PT, R2, R17, 0x2, 0x1c1f ;  /* 0x005c1f0011027f89 */ /* 0x001e2800000e0000 */
[----:B------:R-:W1:Y:S04]  /*9b10*/  SHFL.IDX PT, R3, R18, 0x2, 0x1c1f ;  /* 0x005c1f0012037f89 */ /* 0x000e6800000e0000 */
[----:B------:R-:W2:Y:S01]  /*9b20*/  SHFL.IDX PT, R18, R18, 0x3, 0x1c1f ;  /* 0x007c1f0012127f89 */ /* 0x000ea200000e0000 */
[----:B0-----:R-:W-:-:S04]  /*9b30*/  IADD3 R2, P0, R2, R0, RZ ;  /* 0x0000000002027210 */ /* 0x001fc80007f1e0ff */
[----:B-1----:R-:W-:Y:S02]  /*9b40*/  IADD3.X R3, RZ, R3, RZ, P0, !PT ;  /* 0x00000003ff037210 */ /* 0x002fe400007fe4ff */
[----:B------:R-:W-:-:S13]  /*9b50*/  ISETP.LT.OR P0, PT, R8, 0x41, P3 ;  /* 0x000000410800780c */ /* 0x000fda0001f01670 */
[----:B------:R-:W-:Y:S01]  /*9b60*/  LDGSTS.E.BYPASS.LTC128B.128 [R7+0x1400], desc[UR48][R2.64], !P0 ;  /* 0x0140000002077fae */ /* 0x000fe2000c101d70 */
[----:B------:R-:W-:-:S13]  /*9b70*/  ISETP.LT.OR P0, PT, R8, 0x41, P2 ;  /* 0x000000410800780c */ /* 0x000fda0001701670 */
[----:B------:R-:W-:Y:S01]  /*9b80*/  LDGSTS.E.BYPASS.LTC128B.128 [R7+0x3400], desc[UR48][R2.64+0x40], !P0 ;  /* 0x0340004002077fae */ /* 0x000fe2000c101d70 */
[----:B------:R-:W-:-:S13]  /*9b90*/  ISETP.LT.OR P0, PT, R8, 0x41, P1 ;  /* 0x000000410800780c */ /* 0x000fda0000f01670 */
[----:B------:R0:W-:Y:S04]  /*9ba0*/  LDGSTS.E.BYPASS.LTC128B.128 [R7+0x5400], desc[UR48][R2.64+0x80], !P0 ;  /* 0x0540008002077fae */ /* 0x0001e8000c101d70 */
[----:B0-2---:R0:W1:Y:S02]  /*9bb0*/  SHFL.IDX PT, R2, R17, 0x3, 0x1c1f ;  /* 0x007c1f0011027f89 */ /* 0x00506400000e0000 */
.L_x_135:
[----:B-1----:R-:W-:Y:S01]  /*9bc0*/  IADD3 R2, P0, R2, R0, RZ ;  /* 0x0000000002027210 */ /* 0x002fe20007f1e0ff */
[----:B------:R-:W-:Y:S02]  /*9bd0*/  ULDC.64 UR4, c[0x0][0x328] ;  /* 0x0000ca0000047ab9 */ /* 0x000fe40000000a00 */
[----:B------:R-:W-:Y:S02]  /*9be0*/  IMAD R0, R21, UR4, RZ ;  /* 0x0000000415007c24 */ /* 0x000fe4000f8e02ff */
[----:B------:R-:W-:Y:S01]  /*9bf0*/  IMAD.X R3, RZ, RZ, R18, P0 ;  /* 0x000000ffff037224 */ /* 0x000fe200000e0612 */
[----:B------:R-:W-:Y:S01]  /*9c00*/  ISETP.LT.OR P0, PT, R8, 0x61, P3 ;  /* 0x000000610800780c */ /* 0x000fe20001f01670 */
[----:B------:R-:W-:-:S12]  /*9c10*/  IMAD R9, R5, UR5, R0 ;  /* 0x0000000505097c24 */ /* 0x000fd8000f8e0200 */
[----:B------:R-:W-:Y:S01]  /*9c20*/  @!PT LDS RZ, [RZ] ;  /* 0x00000000fffff984 */ /* 0x000fe20000000800 */
[----:B------:R-:W-:Y:S01]  /*9c30*/  @!PT LDS RZ, [RZ] ;  /* 0x00000000fffff984 */ /* 0x000fe20000000800 */
[----:B------:R-:W-:Y:S01]  /*9c40*/  @!PT LDS RZ, [RZ] ;  /* 0x00000000fffff984 */ /* 0x000fe20000000800 */
[----:B------:R-:W-:Y:S01]  /*9c50*/  LDGSTS.E.BYPASS.LTC128B.128 [R7+0x1c00], desc[UR48][R2.64], !P0 ;  /* 0x01c0000002077fae */ /* 0x000fe2000c101d70 */
[----:B------:R-:W-:-:S13]  /*9c60*/  ISETP.LT.OR P0, PT, R8, 0x61, P2 ;  /* 0x000000610800780c */ /* 0x000fda0001701670 */
[----:B------:R-:W-:Y:S01]  /*9c70*/  LDGSTS.E.BYPASS.LTC128B.128 [R7+0x3c00], desc[UR48][R2.64+0x40], !P0 ;  /* 0x03c0004002077fae */ /* 0x000fe2000c101d70 */
[----:B------:R-:W-:-:S13]  /*9c80*/  ISETP.LT.OR P0, PT, R8, 0x61, P1 ;  /* 0x000000610800780c */ /* 0x000fda0000f01670 */
[----:B------:R1:W-:Y:S01]  /*9c90*/  LDGSTS.E.BYPASS.LTC128B.128 [R7+0x5c00], desc[UR48][R2.64+0x80], !P0 ;  /* 0x05c0008002077fae */ /* 0x0003e2000c101d70 */
[----:B------:R-:W-:Y:S01]  /*9ca0*/  NOP ;  /* 0x0000000000007918 */ /* 0x000fe20000000000 */
[----:B-1----:R-:W-:Y:S01]  /*9cb0*/  IMAD.WIDE.U32 R2, R5, UR4, RZ ;  /* 0x0000000405027c25 */ /* 0x002fe2000f8e00ff */
[----:B------:R-:W-:-:S03]  /*9cc0*/  ULDC.64 UR4, c[0x0][0x338] ;  /* 0x0000ce0000047ab9 */ /* 0x000fc60000000a00 */
[----:B------:R-:W-:Y:S02]  /*9cd0*/  IMAD.IADD R3, R3, 0x1, R9 ;  /* 0x0000000103037824 */ /* 0x000fe400078e0209 */
[----:B------:R-:W-:Y:S02]  /*9ce0*/  IMAD R5, R24, UR4, RZ ;  /* 0x0000000418057c24 */ /* 0x000fe4000f8e02ff */
[----:B------:R-:W-:-:S04]  /*9cf0*/  IMAD.WIDE.U32 R2, R4, UR4, R2 ;  /* 0x0000000404027c25 */ /* 0x000fc8000f8e0002 */
[----:B------:R-:W-:Y:S01]  /*9d00*/  IMAD R5, R4, UR5, R5 ;  /* 0x0000000504057c24 */ /* 0x000fe2000f8e0205 */
[----:B------:R-:W-:-:S03]  /*9d10*/  ULDC.64 UR4, c[0x0][0x330] ;  /* 0x0000cc0000047ab9 */ /* 0x000fc60000000a00 */
[----:B------:R-:W-:Y:S02]  /*9d20*/  IMAD.IADD R3, R3, 0x1, R5 ;  /* 0x0000000103037824 */ /* 0x000fe400078e0205 */
[----:B------:R-:W-:Y:S02]  /*9d30*/  IMAD R5, R29, UR4, RZ ;  /* 0x000000041d057c24 */ /* 0x000fe4000f8e02ff */
[----:B------:R-:W-:-:S04]  /*9d40*/  IMAD.WIDE.U32 R2, R22, UR4, R2 ;  /* 0x0000000416027c25 */ /* 0x000fc8000f8e0002 */
[----:B------:R-:W-:Y:S01]  /*9d50*/  IMAD R5, R22, UR5, R5 ;  /* 0x0000000516057c24 */ /* 0x000fe2000f8e0205 */
[----:B------:R-:W-:Y:S02]  /*9d60*/  ULDC.64 UR4, c[0x0][0x318] ;  /* 0x0000c60000047ab9 */ /* 0x000fe40000000a00 */
[----:B0-----:R-:W-:Y:S01]  /*9d70*/  LEA R17, P0, R2, UR4, 0x1 ;  /* 0x0000000402117c11 */ /* 0x001fe2000f8008ff */
[----:B------:R-:W-:-:S05]  /*9d80*/  IMAD.IADD R3, R5, 0x1, R3 ;  /* 0x0000000105037824 */ /* 0x000fca00078e0203 */
[----:B------:R-:W-:Y:S02]  /*9d90*/  LEA.HI.X R18, R2, UR5, R3, 0x1, P0 ;  /* 0x0000000502127c11 */ /* 0x000fe400080f0c03 */
[----:B------:R-:W-:-:S13]  /*9da0*/  PLOP3.LUT P0, PT, PT, PT, PT, 0x80, 0x0 ;  /* 0x000000000000781c */ /* 0x000fda0003f0f070 */
.L_x_62:
[----:B------:R-:W-:Y:S02]  /*9db0*/  PLOP3.LUT P1, PT, P1, P0, PT, 0xa2, 0x0 ;  /* 0x000000000000781c */ /* 0x000fe40000f21472 */
[----:B------:R-:W-:-:S08]  /*9dc0*/  @P0 R2UR P1, UR4, R6 ;  /* 0x00000000060402ca */ /* 0x000fd00000020000 */
[----:B------:R-:W-:-:S05]  /*9dd0*/  @P0 PLOP3.LUT P0, PT, P1, PT, PT, 0x80, 0x0 ;  /* 0x000000000000081c */ /* 0x000fca0000f0f070 */
[----:B------:R-:W-:Y:S01]  /*9de0*/  @!P1 SYNCS.ARRIVE.TRANS64.RED.A0T1 RZ, [UR4+0x2d850], RZ ;  /* 0x02d850ffffff99a7 */ /* 0x000fe20008200404 */
[----:B------:R-:W-:Y:S07]  /*9df0*/  @!P1 ARRIVES.LDGSTSBAR.64.TRANSCNT [UR4+0x2d850] ;  /* 0x02d85000ff0099b0 */ /* 0x000fee0008000a84 */
[----:B------:R-:W-:Y:S05]  /*9e00*/  @P0 BRA.U.ANY `(.L_x_62) ;  /* 0xfffffffd00e80947 */ /* 0x000fea000393ffff */
[----:B------:R-:W-:Y:S01]  /*9e10*/  NOP ;  /* 0x0000000000007918 */ /* 0x000fe20000000000 */
[----:B------:R-:W-:-:S05]  /*9e20*/  IMAD.U32 R0, RZ, RZ, UR40 ;  /* 0x00000028ff007e24 */ /* 0x000fca000f8e00ff */
[----:B------:R-:W-:-:S13]  /*9e30*/  ISETP.NE.AND P2, PT, R0, 0x3, PT ;  /* 0x000000030000780c */ /* 0x000fda0003f45270 */
[----:B------:R-:W-:Y:S05]  /*9e40*/  @!P2 BRA `(.L_x_63) ;  /* 0x000000000004a947 */ /* 0x000fea0003800000 */
[----:B------:R-:W-:Y:S01]  /*9e50*/  BPT.TRAP 0x1 ;  /* 0x000000040000795c */ /* 0x000fe20000300000 */
.L_x_63:
[C---:B------:R-:W-:Y:S01]  /*9e60*/  ISETP.GT.AND P0, PT, R10.reuse, RZ, PT ;  /* 0x000000ff0a00720c */ /* 0x040fe20003f04270 */
[----:B------:R0:W-:Y:S01]  /*9e70*/  SYNCS.ARRIVE.TRANS64.A1T0 RZ, [R6+URZ+0x2d850], RZ ;  /* 0x02d850ff06ff79a7 */ /* 0x0001e2000810003f */
[----:B------:R-:W-:Y:S02]  /*9e80*/  VIADD R0, R10, 0xffffffff ;  /* 0xffffffff0a007836 */ /* 0x000fe40000000000 */
[----:B------:R-:W-:Y:S02]  /*9e90*/  IMAD.MOV.U32 R20, RZ, RZ, R25 ;  /* 0x000000ffff147224 */ /* 0x000fe400078e0019 */
[----:B------:R-:W-:Y:S02]  /*9ea0*/  IMAD.MOV.U32 R7, RZ, RZ, R23 ;  /* 0x000000ffff077224 */ /* 0x000fe400078e0017 */
[----:B------:R-:W-:-:S05]  /*9eb0*/  IMAD.MOV.U32 R26, RZ, RZ, R10 ;  /* 0x000000ffff1a7224 */ /* 0x000fca00078e000a */
[----:B0-----:R-:W-:Y:S05]  /*9ec0*/  @P0 BRA `(.L_x_64) ;  /* 0xfffffff000780947 */ /* 0x001fea000383ffff */
[----:B------:R-:W-:Y:S05]  /*9ed0*/  BSYNC B0 ;  /* 0x0000000000007941 */ /* 0x000fea0003800000 */
.L_x_51:
[----:B0-----:R-:W-:-:S05]  /*9ee0*/  IMAD.U32 R0, RZ, RZ, UR40 ;  /* 0x00000028ff007e24 */ /* 0x001fca000f8e00ff */
[----:B------:R-:W-:-:S13]  /*9ef0*/  ISETP.NE.AND P0, PT, R0, 0x3, PT ;  /* 0x000000030000780c */ /* 0x000fda0003f05270 */
[----:B------:R-:W-:Y:S05]  /*9f00*/  @!P0 BRA `(.L_x_65) ;  /* 0x0000000000048947 */ /* 0x000fea0003800000 */
[----:B------:R-:W-:Y:S01]  /*9f10*/  BPT.TRAP 0x1 ;  /* 0x000000040000795c */ /* 0x000fe20000300000 */
.L_x_65:
[----:B------:R-:W-:Y:S01]  /*9f20*/  LEA R4, R23, UR37, 0x3 ;  /* 0x0000002517047c11 */ /* 0x000fe2000f8e18ff */
[----:B------:R-:W-:Y:S01]  /*9f30*/  IMAD.MOV.U32 R5, RZ, RZ, -0x80 ;  /* 0xffffff80ff057424 */ /* 0x000fe200078e00ff */
[----:B------:R-:W-:Y:S01]  /*9f40*/  SHF.L.U32 R3, R25, 0x1f, RZ ;  /* 0x0000001f19037819 */ /* 0x000fe200000006ff */
[----:B------:R-:W-:Y:S02]  /*9f50*/  BSSY B0, `(.L_x_66) ;  /* 0x0000004000007945 */ /* 0x000fe40003800000 */
[----:B------:R-:W-:Y:S01]  /*9f60*/  IMAD R5, R10, R5, UR36 ;  /* 0x000000240a057e24 */ /* 0x000fe2000f8e0205 */
[----:B------:R-:W0:Y:S02]  /*9f70*/  SYNCS.PHASECHK.TRANS64.TRYWAIT P0, [R4+URZ+0x2d860], R3 ;  /* 0x02d86003040075a7 */ /* 0x000e24000800017f */
[----:B0-----:R-:W-:Y:S05]  /*9f80*/  @!P0 BRA `(.L_x_67) ;  /* 0x0000002400448947 */ /* 0x001fea0003800000 */
.L_x_136:
[----:B------:R-:W-:Y:S05]  /*9f90*/  BSYNC B0 ;  /* 0x0000000000007941 */ /* 0x000fea0003800000 */
.L_x_66:
[----:B------:R-:W1:Y:S01]  /*9fa0*/  S2R R0, SR_TID.X ;  /* 0x0000000000007919 */ /* 0x000e620000002100 */
[----:B------:R-:W-:Y:S01]  /*9fb0*/  UMOV UR4, 0xffffffff ;  /* 0xffffffff00047882 */ /* 0x000fe20000000000 */
[C---:B------:R-:W-:Y:S01]  /*9fc0*/  LOP3.LUT P3, RZ, R16.reuse, 0x20, RZ, 0xc0, !PT ;  /* 0x0000002010ff7812 */ /* 0x040fe2000786c0ff */
[----:B------:R-:W-:Y:S01]  /*9fd0*/  IMAD R7, R23, 0x3000, R28 ;  /* 0x0000300017077824 */ /* 0x000fe200078e021c */
[C---:B------:R-:W-:Y:S02]  /*9fe0*/  LOP3.LUT P2, RZ, R16.reuse, 0x10, RZ, 0xc0, !PT ;  /* 0x0000001010ff7812 */ /* 0x040fe4000784c0ff */
[----:B------:R-:W-:Y:S02]  /*9ff0*/  LOP3.LUT P1, RZ, R16, 0x8, RZ, 0xc0, !PT ;  /* 0x0000000810ff7812 */ /* 0x000fe4000782c0ff */
[----:B-1----:R-:W-:-:S04]  /*a000*/  SHF.R.U32.HI R0, RZ, 0x2, R0 ;  /* 0x00000002ff007819 */ /* 0x002fc80000011600 */
[----:B------:R-:W-:-:S05]  /*a010*/  LOP3.LUT R0, R0, 0x1f, RZ, 0xc0, !PT ;  /* 0x0000001f00007812 */ /* 0x000fca00078ec0ff */
[----:B------:R-:W-:Y:S01]  /*a020*/  IMAD.IADD R5, R5, 0x1, -R0 ;  /* 0x0000000105057824 */ /* 0x000fe200078e0a00 */
[----:B------:R-:W-:Y:S06]  /*a030*/  BRA.DIV UR4, `(.L_x_68) ;  /* 0x00000026042c7947 */ /* 0x000fec000b800000 */
[----:B------:R-:W1:Y:S01]  /*a040*/  S2R R2, SR_TID.X ;  /* 0x0000000000027919 */ /* 0x000e620000002100 */
[----:B------:R-:W2:Y:S04]  /*a050*/  SHFL.IDX PT, R14, R17, RZ, 0x1c1f ;  /* 0x001c1fff110e7589 */ /* 0x000ea800000e0000 */
[----:B------:R-:W0:Y:S01]  /*a060*/  SHFL.IDX PT, R0, R18, RZ, 0x1c1f ;  /* 0x001c1fff12007589 */ /* 0x000e2200000e0000 */
[----:B-1----:R-:W-:-:S04]  /*a070*/  SHF.L.U32 R2, R2, 0x3, RZ ;  /* 0x0000000302027819 */ /* 0x002fc800000006ff */
[----:B------:R-:W-:-:S05]  /*a080*/  LOP3.LUT R2, R2, 0x18, RZ, 0xc0, !PT ;  /* 0x0000001802027812 */ /* 0x000fca00078ec0ff */
[----:B------:R-:W-:-:S05]  /*a090*/  IMAD.SHL.U32 R6, R2, 0x2, RZ ;  /* 0x0000000202067824 */ /* 0x000fca00078e00ff */
[----:B--2---:R-:W-:Y:S02]  /*a0a0*/  IADD3 R2, P0, R14, R6, RZ ;  /* 0x000000060e027210 */ /* 0x004fe40007f1e0ff */
[----:B------:R-:W1:Y:S03]  /*a0b0*/  SHFL.IDX PT, R14, R17, 0x1, 0x1c1f ;  /* 0x003c1f00110e7f89 */ /* 0x000e6600000e0000 */
[----:B0-----:R-:W-:Y:S01]  /*a0c0*/  IMAD.X R3, RZ, RZ, R0, P0 ;  /* 0x000000ffff037224 */ /* 0x001fe200000e0600 */
[----:B------:R-:W-:Y:S02]  /*a0d0*/  ISETP.LT.OR P0, PT, R5, 0x1, P3 ;  /* 0x000000010500780c */ /* 0x000fe40001f01670 */
[----:B------:R-:W-:Y:S02]  /*a0e0*/  LEA R0, R7, UR37, 0x1 ;  /* 0x0000002507007c11 */ /* 0x000fe4000f8e08ff */
[----:B------:R-:W-:Y:S09]  /*a0f0*/  SHFL.IDX PT, R7, R18, 0x3, 0x1c1f ;  /* 0x007c1f0012077f89 */ /* 0x000ff200000e0000 */
[----:B------:R-:W-:Y:S01]  /*a100*/  LDGSTS.E.BYPASS.LTC128B.128 [R0+0x400], desc[UR48][R2.64], !P0 ;  /* 0x0040000002007fae */ /* 0x000fe2000c101d70 */
[----:B------:R-:W-:-:S13]  /*a110*/  ISETP.LT.OR P0, PT, R5, 0x1, P2 ;  /* 0x000000010500780c */ /* 0x000fda0001701670 */
[----:B------:R-:W-:Y:S01]  /*a120*/  LDGSTS.E.BYPASS.LTC128B.128 [R0+0x2400], desc[UR48][R2.64+0x40], !P0 ;  /* 0x0240004002007fae */ /* 0x000fe2000c101d70 */
[----:B------:R-:W-:-:S13]  /*a130*/  ISETP.LT.OR P0, PT, R5, 0x1, P1 ;  /* 0x000000010500780c */ /* 0x000fda0000f01670 */
[----:B------:R0:W-:Y:S04]  /*a140*/  LDGSTS.E.BYPASS.LTC128B.128 [R0+0x4400], desc[UR48][R2.64+0x80], !P0 ;  /* 0x0440008002007fae */ /* 0x0001e8000c101d70 */
[----:B0-----:R-:W0:Y:S01]  /*a150*/  SHFL.IDX PT, R3, R18, 0x1, 0x1c1f ;  /* 0x003c1f0012037f89 */ /* 0x001e2200000e0000 */
[----:B-1----:R-:W-:-:S03]  /*a160*/  IADD3 R2, P0, R14, R6, RZ ;  /* 0x000000060e027210 */ /* 0x002fc60007f1e0ff */
[----:B------:R-:W1:Y:S02]  /*a170*/  SHFL.IDX PT, R14, R17, 0x2, 0x1c1f ;  /* 0x005c1f00110e7f89 */ /* 0x000e6400000e0000 */
[----:B0-----:R-:W-:Y:S01]  /*a180*/  IMAD.X R3, RZ, RZ, R3, P0 ;  /* 0x000000ffff037224 */ /* 0x001fe200000e0603 */
[----:B------:R-:W-:-:S13]  /*a190*/  ISETP.LT.OR P0, PT, R5, 0x21, P3 ;  /* 0x000000210500780c */ /* 0x000fda0001f01670 */
[----:B------:R-:W-:Y:S01]  /*a1a0*/  LDGSTS.E.BYPASS.LTC128B.128 [R0+0xc00], desc[UR48][R2.64], !P0 ;  /* 0x00c0000002007fae */ /* 0x000fe2000c101d70 */
[----:B------:R-:W-:-:S13]  /*a1b0*/  ISETP.LT.OR P0, PT, R5, 0x21, P2 ;  /* 0x000000210500780c */ /* 0x000fda0001701670 */
[----:B------:R-:W-:Y:S01]  /*a1c0*/  LDGSTS.E.BYPASS.LTC128B.128 [R0+0x2c00], desc[UR48][R2.64+0x40], !P0 ;  /* 0x02c0004002007fae */ /* 0x000fe2000c101d70 */
[----:B------:R-:W-:-:S13]  /*a1d0*/  ISETP.LT.OR P0, PT, R5, 0x21, P1 ;  /* 0x000000210500780c */ /* 0x000fda0000f01670 */
[----:B------:R0:W-:Y:S04]  /*a1e0*/  LDGSTS.E.BYPASS.LTC128B.128 [R0+0x4c00], desc[UR48][R2.64+0x80], !P0 ;  /* 0x04c0008002007fae */ /* 0x0001e8000c101d70 */
[----:B0-----:R-:W0:Y:S01]  /*a1f0*/  SHFL.IDX PT, R3, R18, 0x2, 0x1c1f ;  /* 0x005c1f0012037f89 */ /* 0x001e2200000e0000 */
[----:B-1----:R-:W-:-:S03]  /*a200*/  IADD3 R2, P0, R14, R6, RZ ;  /* 0x000000060e027210 */ /* 0x002fc60007f1e0ff */
[----:B------:R1:W2:Y:S02]  /*a210*/  SHFL.IDX PT, R14, R17, 0x3, 0x1c1f ;  /* 0x007c1f00110e7f89 */ /* 0x0002a400000e0000 */
[----:B0-----:R-:W-:Y:S01]  /*a220*/  IMAD.X R3, RZ, RZ, R3, P0 ;  /* 0x000000ffff037224 */ /* 0x001fe200000e0603 */
[----:B------:R-:W-:-:S13]  /*a230*/  ISETP.LT.OR P0, PT, R5, 0x41, P3 ;  /* 0x000000410500780c */ /* 0x000fda0001f01670 */
[----:B------:R1:W-:Y:S01]  /*a240*/  LDGSTS.E.BYPASS.LTC128B.128 [R0+0x1400], desc[UR48][R2.64], !P0 ;  /* 0x0140000002007fae */ /* 0x0003e2000c101d70 */
[----:B------:R-:W-:-:S13]  /*a250*/  ISETP.LT.OR P0, PT, R5, 0x41, P2 ;  /* 0x000000410500780c */ /* 0x000fda0001701670 */
[----:B------:R1:W-:Y:S01]  /*a260*/  LDGSTS.E.BYPASS.LTC128B.128 [R0+0x3400], desc[UR48][R2.64+0x40], !P0 ;  /* 0x0340004002007fae */ /* 0x0003e2000c101d70 */
[----:B------:R-:W-:-:S13]  /*a270*/  ISETP.LT.OR P0, PT, R5, 0x41, P1 ;  /* 0x000000410500780c */ /* 0x000fda0000f01670 */
[----:B--2---:R1:W-:Y:S02]  /*a280*/  LDGSTS.E.BYPASS.LTC128B.128 [R0+0x5400], desc[UR48][R2.64+0x80], !P0 ;  /* 0x0540008002007fae */ /* 0x0043e4000c101d70 */
.L_x_146:
[----:B01----:R-:W-:-:S05]  /*a290*/  IADD3 R2, P0, R14, R6, RZ ;  /* 0x000000060e027210 */ /* 0x003fca0007f1e0ff */
[----:B------:R-:W-:Y:S01]  /*a2a0*/  IMAD.X R3, RZ, RZ, R7, P0 ;  /* 0x000000ffff037224 */ /* 0x000fe200000e0607 */
[----:B------:R-:W-:-:S13]  /*a2b0*/  ISETP.LT.OR P0, PT, R5, 0x61, P3 ;  /* 0x000000610500780c */ /* 0x000fda0001f01670 */
[----:B------:R-:W-:Y:S01]  /*a2c0*/  @!PT LDS RZ, [RZ] ;  /* 0x00000000fffff984 */ /* 0x000fe20000000800 */
[----:B------:R-:W-:Y:S01]  /*a2d0*/  @!PT LDS RZ, [RZ] ;  /* 0x00000000fffff984 */ /* 0x000fe20000000800 */
[----:B------:R-:W-:Y:S01]  /*a2e0*/  @!PT LDS RZ, [RZ] ;  /* 0x00000000fffff984 */ /* 0x000fe20000000800 */
[----:B------:R0:W-:Y:S01]  /*a2f0*/  LDGSTS.E.BYPASS.LTC128B.128 [R0+0x1c00], desc[UR48][R2.64], !P0 ;  /* 0x01c0000002007fae */ /* 0x0001e2000c101d70 */
[----:B------:R-:W-:-:S13]  /*a300*/  ISETP.LT.OR P0, PT, R5, 0x61, P2 ;  /* 0x000000610500780c */ /* 0x000fda0001701670 */
[----:B------:R0:W-:Y:S01]  /*a310*/  LDGSTS.E.BYPASS.LTC128B.128 [R0+0x3c00], desc[UR48][R2.64+0x40], !P0 ;  /* 0x03c0004002007fae */ /* 0x0001e2000c101d70 */
[----:B------:R-:W-:-:S13]  /*a320*/  ISETP.LT.OR P0, PT, R5, 0x61, P1 ;  /* 0x000000610500780c */ /* 0x000fda0000f01670 */
[----:B------:R0:W-:Y:S01]  /*a330*/  LDGSTS.E.BYPASS.LTC128B.128 [R0+0x5c00], desc[UR48][R2.64+0x80], !P0 ;  /* 0x05c0008002007fae */ /* 0x0001e2000c101d70 */
[----:B------:R-:W-:Y:S01]  /*a340*/  PLOP3.LUT P0, PT, PT, PT, PT, 0x80, 0x0 ;  /* 0x000000000000781c */ /* 0x000fe20003f0f070 */
[----:B------:R-:W-:-:S12]  /*a350*/  NOP ;  /* 0x0000000000007918 */ /* 0x000fd80000000000 */
.L_x_69:
        /* <DEDUP_REMOVED lines=11> */
.L_x_70:
[----:B------:R-:W2:Y:S01]  /*a410*/  LDL.LU R3, [R1+0xc] ;  /* 0x00000c0001037983 */ /* 0x000ea20000300800 */
[----:B------:R-:W-:Y:S01]  /*a420*/  VIADD R23, R23, 0x1 ;  /* 0x0000000117177836 */ /* 0x000fe20000000000 */
[----:B------:R-:W-:Y:S01]  /*a430*/  ULDC UR4, c[0x0][0xc34] ;  /* 0x00030d0000047ab9 */ /* 0x000fe20000000800 */
[----:B------:R0:W-:Y:S01]  /*a440*/  SYNCS.ARRIVE.TRANS64.A1T0 RZ, [R4+URZ+0x2d850], RZ ;  /* 0x02d850ff04ff79a7 */ /* 0x0001e2000810003f */
[----:B------:R-:W3:Y:S02]  /*a450*/  LDL.LU R2, [R1+0x10] ;  /* 0x0000100001027983 */ /* 0x000ee40000300800 */
[----:B------:R-:W-:-:S04]  /*a460*/  ISETP.NE.AND P0, PT, R23, 0x2, PT ;  /* 0x000000021700780c */ /* 0x000fc80003f05270 */
[----:B------:R-:W-:Y:S02]  /*a470*/  SEL R23, R23, RZ, P0 ;  /* 0x000000ff17177207 */ /* 0x000fe40000000000 */
[----:B------:R-:W-:-:S04]  /*a480*/  SEL R0, RZ, 0x1, P0 ;  /* 0x00000001ff007807 */ /* 0x000fc80000000000 */
[----:B------:R-:W-:Y:S01]  /*a490*/  LOP3.LUT R25, R25, R0, RZ, 0x3c, !PT ;  /* 0x0000000019197212 */ /* 0x000fe200078e3cff */
[----:B--2---:R-:W-:Y:S02]  /*a4a0*/  VIADD R3, R3, UR41 ;  /* 0x0000002903037c36 */ /* 0x004fe40008000000 */
[----:B---3--:R-:W-:-:S03]  /*a4b0*/  VIADD R2, R2, 0x1 ;  /* 0x0000000102027836 */ /* 0x008fc60000000000 */
[----:B------:R0:W-:Y:S01]  /*a4c0*/  STL [R1+0xc], R3 ;  /* 0x00000c0301007387 */ /* 0x0001e20000100800 */
[----:B------:R-:W-:-:S03]  /*a4d0*/  ISETP.GE.AND P0, PT, R3, UR4, PT ;  /* 0x0000000403007c0c */ /* 0x000fc6000bf06270 */
[----:B------:R0:W-:Y:S10]  /*a4e0*/  STL [R1+0x10], R2 ;  /* 0x0000100201007387 */ /* 0x0001f40000100800 */
[----:B0-----:R-:W-:Y:S05]  /*a4f0*/  @!P0 BRA `(.L_x_71) ;  /* 0xffffffd000048947 */ /* 0x001fea000383ffff */
[----:B------:R-:W-:-:S07]  /*a500*/  LOP3.LUT R0, R2, 0x1, RZ, 0xc, !PT ;  /* 0x0000000102007812 */ /* 0x000fce00078e0cff */
.L_x_36:
[----:B------:R-:W0:Y:S01]  /*a510*/  S2R R3, SR_CgaCtaId ;  /* 0x0000000000037919 */ /* 0x000e220000008800 */
[----:B------:R-:W-:Y:S01]  /*a520*/  MOV R2, 0x400 ;  /* 0x0000040000027802 */ /* 0x000fe20000000f00 */
[----:B------:R-:W-:Y:S01]  /*a530*/  BSSY B0, `(.L_x_72) ;  /* 0x0000005000007945 */ /* 0x000fe20003800000 */
[----:B------:R-:W-:Y:S02]  /*a540*/  SHF.L.U32 R0, R0, 0x1f, RZ ;  /* 0x0000001f00007819 */ /* 0x000fe400000006ff */
[----:B0-----:R-:W-:-:S04]  /*a550*/  LEA R4, R3, R2, 0x18 ;  /* 0x0000000203047211 */ /* 0x001fc800078ec0ff */
[----:B------:R-:W0:Y:S02]  /*a560*/  SYNCS.PHASECHK.TRANS64.TRYWAIT P0, [R4+URZ+0x2d820], R0 ;  /* 0x02d82000040075a7 */ /* 0x000e24000800017f */
[----:B0-----:R-:W-:Y:S05]  /*a570*/  @!P0 BRA `(.L_x_73) ;  /* 0x0000002400408947 */ /* 0x001fea0003800000 */
.L_x_147:
[----:B------:R-:W-:Y:S05]  /*a580*/  BSYNC B0 ;  /* 0x0000000000007941 */ /* 0x000fea0003800000 */
.L_x_72:
[----:B------:R-:W-:-:S03]  /*a590*/  UMOV UR4, 0xffffffff ;  /* 0xffffffff00047882 */ /* 0x000fc60000000000 */
[----:B------:R-:W-:Y:S05]  /*a5a0*/  BRA.DIV UR4, `(.L_x_74) ;  /* 0x0000002604487947 */ /* 0x000fea000b800000 */
[----:B0-----:R-:W0:Y:S02]  /*a5b0*/  S2R R0, SR_TID.X ;  /* 0x0000000000007919 */ /* 0x001e240000002100 */
[----:B0-----:R-:W-:-:S04]  /*a5c0*/  SHF.R.U32.HI R0, RZ, 0x5, R0 ;  /* 0x00000005ff007819 */ /* 0x001fc80000011600 */
[----:B------:R-:W-:-:S05]  /*a5d0*/  LOP3.LUT R0, R0, 0x3, RZ, 0xc0, !PT ;  /* 0x0000000300007812 */ /* 0x000fca00078ec0ff */
[----:B------:R0:W1:Y:S02]  /*a5e0*/  SHFL.IDX PT, R14, R0, RZ, 0x1f ;  /* 0x00001fff000e7589 */ /* 0x00006400000e0000 */
.L_x_150:
[----:B-1----:R-:W-:Y:S01]  /*a5f0*/  ISETP.NE.AND P0, PT, R14, RZ, PT ;  /* 0x000000ff0e00720c */ /* 0x002fe20003f05270 */
[----:B------:R-:W-:-:S12]  /*a600*/  BSSY B0, `(.L_x_75) ;  /* 0x0000024000007945 */ /* 0x000fd80003800000 */
[----:B------:R-:W-:Y:S05]  /*a610*/  @P0 BRA `(.L_x_76) ;  /* 0x0000000000880947 */ /* 0x000fea0003800000 */
[----:B------:R-:W-:-:S03]  /*a620*/  UMOV UR4, 0xffffffff ;  /* 0xffffffff00047882 */ /* 0x000fc60000000000 */
[----:B------:R-:W-:Y:S05]  /*a630*/  BRA.DIV UR4, `(.L_x_77) ;  /* 0x0000002604587947 */ /* 0x000fea000b800000 */
[----:B------:R-:W-:-:S13]  /*a640*/  ELECT P6, URZ, PT ;  /* 0x00000000003f782f */ /* 0x000fda00038c0000 */
.L_x_153:
[----:B------:R-:W-:Y:S05]  /*a650*/  @!P6 BRA `(.L_x_76) ;  /* 0x000000000078e947 */ /* 0x000fea0003800000 */
[----:B------:R-:W-:-:S06]  /*a660*/  ULOP3.LUT UR4, UR42, 0x2, URZ, 0xfc, !UPT ;  /* 0x000000022a047892 */ /* 0x000fcc000f8efc3f */
[----:B0-----:R-:W-:-:S05]  /*a670*/  IMAD.U32 R0, RZ, RZ, UR4 ;  /* 0x00000004ff007e24 */ /* 0x001fca000f8e00ff */
[----:B------:R-:W-:-:S13]  /*a680*/  ISETP.NE.AND P0, PT, R0, 0x3, PT ;  /* 0x000000030000780c */ /* 0x000fda0003f05270 */
[----:B------:R-:W-:Y:S05]  /*a690*/  @!P0 BRA `(.L_x_78) ;  /* 0x0000000000048947 */ /* 0x000fea0003800000 */
[----:B------:R-:W-:Y:S01]  /*a6a0*/  BPT.TRAP 0x1 ;  /* 0x000000040000795c */ /* 0x000fe20000300000 */
.L_x_78:
[----:B------:R-:W-:Y:S01]  /*a6b0*/  IMAD R3, R23, 0x8, R4 ;  /* 0x0000000817037824 */ /* 0x000fe200078e0204 */
[----:B------:R-:W-:Y:S01]  /*a6c0*/  SHF.L.U32 R2, R25, 0x1f, RZ ;  /* 0x0000001f19027819 */ /* 0x000fe200000006ff */
[----:B------:R-:W-:-:S03]  /*a6d0*/  VIADD R23, R23, 0x1 ;  /* 0x0000000117177836 */ /* 0x000fc60000000000 */
[----:B------:R-:W0:Y:S02]  /*a6e0*/  SYNCS.PHASECHK.TRANS64.TRYWAIT P1, [R3+URZ+0x2d840], R2 ;  /* 0x02d84002030075a7 */ /* 0x000e24000802017f */
[----:B------:R-:W-:-:S04]  /*a6f0*/  ISETP.NE.AND P2, PT, R23, 0x2, PT ;  /* 0x000000021700780c */ /* 0x000fc80003f45270 */
[----:B------:R-:W-:Y:S01]  /*a700*/  SEL R0, RZ, 0x1, P2 ;  /* 0x00000001ff007807 */ /* 0x000fe20001000000 */
[----:B0-----:R-:W-:Y:S08]  /*a710*/  @!P1 BRA `(.L_x_79) ;  /* 0x0000002400409947 */ /* 0x001ff00003800000 */
.L_x_154:
[----:B------:R-:W-:Y:S02]  /*a720*/  SEL R23, R23, RZ, P2 ;  /* 0x000000ff17177207 */ /* 0x000fe40001000000 */
[----:B------:R-:W-:Y:S01]  /*a730*/  LOP3.LUT R0, R25, R0, RZ, 0x3c, !PT ;  /* 0x0000000019007212 */ /* 0x000fe200078e3cff */
[----:B------:R-:W-:Y:S06]  /*a740*/  @!P0 BRA `(.L_x_80) ;  /* 0x0000000000048947 */ /* 0x000fec0003800000 */
[----:B------:R-:W-:Y:S01]  /*a750*/  BPT.TRAP 0x1 ;  /* 0x000000040000795c */ /* 0x000fe20000300000 */
.L_x_80:
[----:B------:R-:W-:Y:S02]  /*a760*/  LEA R23, R23, R4, 0x3 ;  /* 0x0000000417177211 */ /* 0x000fe400078e18ff */
[----:B------:R-:W-:-:S04]  /*a770*/  SHF.L.U32 R0, R0, 0x1f, RZ ;  /* 0x0000001f00007819 */ /* 0x000fc800000006ff */
[----:B------:R-:W1:Y:S02]  /*a780*/  SYNCS.PHASECHK.TRANS64.TRYWAIT P1, [R23+URZ+0x2d840], R0 ;  /* 0x02d84000170075a7 */ /* 0x000e64000802017f */
[----:B-1----:R-:W-:Y:S05]  /*a790*/  @!P1 BRA `(.L_x_81) ;  /* 0x0000002400349947 */ /* 0x002fea0003800000 */
.L_x_155:
[----:B------:R-:W-:Y:S05]  /*a7a0*/  @!P0 BRA `(.L_x_82) ;  /* 0x0000000000048947 */ /* 0x000fea0003800000 */
[----:B------:R-:W-:Y:S01]  /*a7b0*/  BPT.TRAP 0x1 ;  /* 0x000000040000795c */ /* 0x000fe20000300000 */
.L_x_82:
[----:B------:R-:W2:Y:S02]  /*a7c0*/  SYNCS.PHASECHK.TRANS64.TRYWAIT P1, [R3+URZ+0x2d860], R2 ;  /* 0x02d86002030075a7 */ /* 0x000ea4000802017f */
[----:B--2---:R-:W-:Y:S05]  /*a7d0*/  @!P1 BRA `(.L_x_83) ;  /* 0x0000002400389947 */ /* 0x004fea0003800000 */
.L_x_156:
[----:B------:R-:W-:Y:S05]  /*a7e0*/  @!P0 BRA `(.L_x_84) ;  /* 0x0000000000048947 */ /* 0x000fea0003800000 */
[----:B------:R-:W-:Y:S01]  /*a7f0*/  BPT.TRAP 0x1 ;  /* 0x000000040000795c */ /* 0x000fe20000300000 */
.L_x_84:
[----:B---3--:R3:W4:Y:S02]  /*a800*/  SYNCS.PHASECHK.TRANS64.TRYWAIT P0, [R23+URZ+0x2d860], R0 ;  /* 0x02d86000170075a7 */ /* 0x008724000800017f */
[----:B----4-:R-:W-:Y:S05]  /*a810*/  @!P0 NANOSLEEP.SYNCS 0x989680 ;  /* 0x009896800000895d */ /* 0x010fea0003900000 */
[----:B------:R-:W4:Y:S02]  /*a820*/  @!P0 SYNCS.PHASECHK.TRANS64 P0, [R23+URZ+0x2d860], R0 ;  /* 0x02d86000170085a7 */ /* 0x000f24000800007f */
[----:B----4-:R-:W-:Y:S05]  /*a830*/  @!P0 BRA `(.L_x_84) ;  /* 0xfffffffc00f08947 */ /* 0x010fea000383ffff */
.L_x_76:
[----:B------:R-:W-:Y:S05]  /*a840*/  BSYNC B0 ;  /* 0x0000000000007941 */ /* 0x000fea0003800000 */
.L_x_75:
[----:B------:R-:W-:Y:S05]  /*a850*/  EXIT ;  /* 0x000000000000794d */ /* 0x000fea0003800000 */
.L_x_8:
[----:B0-----:R-:W-:-:S04]  /*a860*/  IMAD.U32 R3, RZ, RZ, UR40 ;  /* 0x00000028ff037e24 */ /* 0x001fc8000f8e00ff */
[----:B------:R0:W1:Y:S03]  /*a870*/  SYNCS.PHASECHK.TRANS64.TRYWAIT P1, [R3+URZ+0x2d800], R0 ;  /* 0x02d80000030075a7 */ /* 0x000066000802017f */
[----:B-1----:R-:W-:Y:S05]  /*a880*/  @!P1 NANOSLEEP.SYNCS 0x989680 ;  /* 0x009896800000995d */ /* 0x002fea0003900000 */
[----:B------:R-:W1:Y:S02]  /*a890*/  @!P1 SYNCS.PHASECHK.TRANS64 P1, [R3+URZ+0x2d800], R0 ;  /* 0x02d80000030095a7 */ /* 0x000e64000802007f */
[----:B-1----:R-:W-:Y:S05]  /*a8a0*/  @!P1 BRA `(.L_x_8) ;  /* 0xfffffffc00ec9947 */ /* 0x002fea000383ffff */
[----:B------:R-:W-:Y:S05]  /*a8b0*/  BRA `(.L_x_85) ;  /* 0xffffff6800547947 */ /* 0x000fea000383ffff */
.L_x_12:
[----:B-1----:R1:W2:Y:S02]  /*a8c0*/  SYNCS.PHASECHK.TRANS64.TRYWAIT P1, [R4+URZ+0x2d830], R3 ;  /* 0x02d83003040075a7 */ /* 0x0022a4000802017f */
[----:B--2---:R-:W-:Y:S05]  /*a8d0*/  @!P1 NANOSLEEP.SYNCS 0x989680 ;  /* 0x009896800000995d */ /* 0x004fea0003900000 */
[----:B------:R-:W2:Y:S02]  /*a8e0*/  @!P1 SYNCS.PHASECHK.TRANS64 P1, [R4+URZ+0x2d830], R3 ;  /* 0x02d83003040095a7 */ /* 0x000ea4000802007f */
[----:B--2---:R-:W-:Y:S05]  /*a8f0*/  @!P1 BRA `(.L_x_12) ;  /* 0xfffffffc00f09947 */ /* 0x004fea000383ffff */
[----:B------:R-:W-:Y:S05]  /*a900*/  BRA `(.L_x_11) ;  /* 0xffffff6800747947 */ /* 0x000fea000383ffff */
.L_x_18:
[----:B--2---:R-:W-:-:S04]  /*a910*/  IMAD.U32 R3, RZ, RZ, UR6 ;  /* 0x00000006ff037e24 */ /* 0x004fc8000f8e00ff */
[----:B------:R2:W3:Y:S03]  /*a920*/  SYNCS.PHASECHK.TRANS64.TRYWAIT P1, [R3+URZ+0x2d830], R0 ;  /* 0x02d83000030075a7 */ /* 0x0004e6000802017f */
[----:B---3--:R-:W-:Y:S05]  /*a930*/  @!P1 NANOSLEEP.SYNCS 0x989680 ;  /* 0x009896800000995d */ /* 0x008fea0003900000 */
[----:B------:R-:W3:Y:S02]  /*a940*/  @!P1 SYNCS.PHASECHK.TRANS64 P1, [R3+URZ+0x2d830], R0 ;  /* 0x02d83000030095a7 */ /* 0x000ee4000802007f */
[----:B---3--:R-:W-:Y:S05]  /*a950*/  @!P1 BRA `(.L_x_18) ;  /* 0xfffffffc00ec9947 */ /* 0x008fea000383ffff */
[----:B------:R-:W-:Y:S05]  /*a960*/  BRA `(.L_x_15) ;  /* 0xffffff8c00647947 */ /* 0x000fea000383ffff */
.L_x_22:
[----:B-1----:R-:W-:-:S04]  /*a970*/  IMAD.U32 R3, RZ, RZ, UR6 ;  /* 0x00000006ff037e24 */ /* 0x002fc8000f8e00ff */
[----:B------:R1:W2:Y:S03]  /*a980*/  SYNCS.PHASECHK.TRANS64.TRYWAIT P1, [R3+URZ+0x2d850], R0 ;  /* 0x02d85000030075a7 */ /* 0x0002a6000802017f */
[----:B--2---:R-:W-:Y:S05]  /*a990*/  @!P1 NANOSLEEP.SYNCS 0x989680 ;  /* 0x009896800000995d */ /* 0x004fea0003900000 */
[----:B------:R-:W2:Y:S02]  /*a9a0*/  @!P1 SYNCS.PHASECHK.TRANS64 P1, [R3+URZ+0x2d850], R0 ;  /* 0x02d85000030095a7 */ /* 0x000ea4000802007f */
[----:B--2---:R-:W-:Y:S05]  /*a9b0*/  @!P1 BRA `(.L_x_22) ;  /* 0xfffffffc00ec9947 */ /* 0x004fea000383ffff */
[----:B------:R-:W-:Y:S05]  /*a9c0*/  BRA `(.L_x_19) ;  /* 0xffffff9000107947 */ /* 0x000fea000383ffff */
.L_x_29:
[----:B--2---:R-:W-:-:S04]  /*a9d0*/  IMAD.U32 R7, RZ, RZ, UR8 ;  /* 0x00000008ff077e24 */ /* 0x004fc8000f8e00ff */
[----:B------:R2:W3:Y:S03]  /*a9e0*/  SYNCS.PHASECHK.TRANS64.TRYWAIT P1, [R7+URZ+0x2d850], R6 ;  /* 0x02d85006070075a7 */ /* 0x0004e6000802017f */
[----:B---3--:R-:W-:Y:S05]  /*a9f0*/  @!P1 NANOSLEEP.SYNCS 0x989680 ;  /* 0x009896800000995d */ /* 0x008fea0003900000 */
[----:B------:R-:W3:Y:S02]  /*aa00*/  @!P1 SYNCS.PHASECHK.TRANS64 P1, [R7+URZ+0x2d850], R6 ;  /* 0x02d85006070095a7 */ /* 0x000ee4000802007f */
[----:B---3--:R-:W-:Y:S05]  /*aa10*/  @!P1 BRA `(.L_x_29) ;  /* 0xfffffffc00ec9947 */ /* 0x008fea000383ffff */
[----:B------:R-:W-:Y:S05]  /*aa20*/  BRA `(.L_x_28) ;  /* 0xffffffac00447947 */ /* 0x000fea000383ffff */
.L_x_40:
[----:B------:R-:W1:Y:S01]  /*aa30*/  S2R R17, SR_TID.X ;  /* 0x0000000000117919 */ /* 0x000e620000002100 */
[----:B------:R-:W-:Y:S01]  /*aa40*/  BSSY B0, `(.L_x_86) ;  /* 0x000000a000007945 */ /* 0x000fe20003800000 */
[----:B------:R-:W-:Y:S02]  /*aa50*/  IMAD.MOV.U32 R12, RZ, RZ, RZ ;  /* 0x000000ffff0c7224 */ /* 0x000fe400078e00ff */
[----:B------:R-:W-:Y:S02]  /*aa60*/  IMAD.MOV.U32 R11, RZ, RZ, 0x1f ;  /* 0x0000001fff0b7424 */ /* 0x000fe400078e00ff */
[----:B------:R-:W-:Y:S01]  /*aa70*/  IMAD.MOV.U32 R15, RZ, RZ, -0x1 ;  /* 0xffffffffff0f7424 */ /* 0x000fe200078e00ff */
[----:B-1----:R-:W-:-:S04]  /*aa80*/  SHF.R.U32.HI R17, RZ, 0x5, R17 ;  /* 0x00000005ff117819 */ /* 0x002fc80000011611 */
[----:B------:R-:W-:-:S05]  /*aa90*/  LOP3.LUT R17, R17, 0x3, RZ, 0xc0, !PT ;  /* 0x0000000311117812 */ /* 0x000fca00078ec0ff */
[----:B------:R-:W-:-:S07]  /*aaa0*/  IMAD.MOV.U32 R13, RZ, RZ, R17 ;  /* 0x000000ffff0d7224 */ /* 0x000fce00078e0011 */
[----:B0-2---:R-:W-:Y:S05]  /*aab0*/  WARPSYNC.COLLECTIVE R15, `(.L_x_87) ;  /* 0x000000000f087348 */ /* 0x005fea0003c00000 */
[----:B------:R1:W3:Y:S02]  /*aac0*/  SHFL.IDX P6, R14, R13, R12, R11 ;  /* 0x0000000c0d0e7389 */ /* 0x0002e400000c000b */
[----:B0123--:R-:W-:Y:S01]  /*aad0*/  ENDCOLLECTIVE ;  /* 0x000000000000791b */ /* 0x00ffe20003800000 */
.L_x_87:
[----:B------:R-:W-:Y:S05]  /*aae0*/  BSYNC B0 ;  /* 0x0000000000007941 */ /* 0x000fea0003800000 */
.L_x_86:
[----:B------:R-:W-:Y:S05]  /*aaf0*/  BRA `(.L_x_88) ;  /* 0xffffffcc00f47947 */ /* 0x000fea000383ffff */
.L_x_43:
[----:B0-----:R0:W1:Y:S02]  /*ab00*/  SYNCS.PHASECHK.TRANS64.TRYWAIT P0, [R0+URZ+0x2d840], R2 ;  /* 0x02d84002000075a7 */ /* 0x001064000800017f */
[----:B-1----:R-:W-:Y:S05]  /*ab10*/  @!P0 NANOSLEEP.SYNCS 0x989680 ;  /* 0x009896800000895d */ /* 0x002fea0003900000 */
[----:B------:R-:W1:Y:S02]  /*ab20*/  @!P0 SYNCS.PHASECHK.TRANS64 P0, [R0+URZ+0x2d840], R2 ;  /* 0x02d84002000085a7 */ /* 0x000e64000800007f */
[----:B-1----:R-:W-:Y:S05]  /*ab30*/  @!P0 BRA `(.L_x_43) ;  /* 0xfffffffc00f08947 */ /* 0x002fea000383ffff */
[----:B------:R-:W-:Y:S05]  /*ab40*/  BRA `(.L_x_89) ;  /* 0xffffffd000e47947 */ /* 0x000fea000383ffff */
.L_x_44:
[----:B------:R-:W-:Y:S01]  /*ab50*/  BSSY B0, `(.L_x_90) ;  /* 0x0000008000007945 */ /* 0x000fe20003800000 */
[----:B------:R-:W-:Y:S02]  /*ab60*/  IMAD.MOV.U32 R13, RZ, RZ, R6 ;  /* 0x000000ffff0d7224 */ /* 0x000fe400078e0006 */
[----:B------:R-:W-:Y:S02]  /*ab70*/  IMAD.MOV.U32 R12, RZ, RZ, RZ ;  /* 0x000000ffff0c7224 */ /* 0x000fe400078e00ff */
[----:B------:R-:W-:Y:S02]  /*ab80*/  IMAD.MOV.U32 R11, RZ, RZ, 0x1c1f ;  /* 0x00001c1fff0b7424 */ /* 0x000fe400078e00ff */
[----:B------:R-:W-:-:S07]  /*ab90*/  IMAD.MOV.U32 R15, RZ, RZ, -0x1 ;  /* 0xffffffffff0f7424 */ /* 0x000fce00078e00ff */
[----:B------:R-:W-:Y:S05]  /*aba0*/  WARPSYNC.COLLECTIVE R15, `(.L_x_91) ;  /* 0x000000000f087348 */ /* 0x000fea0003c00000 */
[----:B------:R0:W1:Y:S02]  /*abb0*/  SHFL.IDX P6, R14, R13, R12, R11 ;  /* 0x0000000c0d0e7389 */ /* 0x00006400000c000b */
[----:B01----:R-:W-:Y:S01]  /*abc0*/  ENDCOLLECTIVE ;  /* 0x000000000000791b */ /* 0x003fe20003800000 */
.L_x_91:
[----:B------:R-:W-:Y:S05]  /*abd0*/  BSYNC B0 ;  /* 0x0000000000007941 */ /* 0x000fea0003800000 */
.L_x_90:
[----:B------:R-:W-:Y:S01]  /*abe0*/  IMAD.MOV.U32 R13, RZ, RZ, R5 ;  /* 0x000000ffff0d7224 */ /* 0x000fe200078e0005 */
[----:B------:R-:W-:Y:S01]  /*abf0*/  MOV R2, R14 ;  /* 0x0000000e00027202 */ /* 0x000fe20000000f00 */
[----:B------:R-:W-:Y:S01]  /*ac00*/  IMAD.MOV.U32 R12, RZ, RZ, RZ ;  /* 0x000000ffff0c7224 */ /* 0x000fe200078e00ff */
[----:B------:R-:W-:Y:S01]  /*ac10*/  ISETP.GE.AND P0, PT, R9, 0x1, PT ;  /* 0x000000010900780c */ /* 0x000fe20003f06270 */
[----:B------:R-:W-:Y:S02]  /*ac20*/  IMAD.MOV.U32 R11, RZ, RZ, 0x1c1f ;  /* 0x00001c1fff0b7424 */ /* 0x000fe400078e00ff */
[----:B------:R-:W-:-:S10]  /*ac30*/  IMAD.MOV.U32 R15, RZ, RZ, -0x1 ;  /* 0xffffffffff0f7424 */ /* 0x000fd400078e00ff */
[----:B------:R-:W-:Y:S05]  /*ac40*/  WARPSYNC.COLLECTIVE R15, `(.L_x_92) ;  /* 0x000000000f087348 */ /* 0x000fea0003c00000 */
[----:B------:R0:W1:Y:S02]  /*ac50*/  SHFL.IDX P6, R14, R13, R12, R11 ;  /* 0x0000000c0d0e7389 */ /* 0x00006400000c000b */
[----:B01----:R-:W-:Y:S01]  /*ac60*/  ENDCOLLECTIVE ;  /* 0x000000000000791b */ /* 0x003fe20003800000 */
.L_x_92:
[----:B------:R-:W-:Y:S01]  /*ac70*/  @P0 LEA R7, R4, UR37, 0x1 ;  /* 0x0000002504070c11 */ /* 0x000fe2000f8e08ff */
[----:B------:R-:W-:Y:S02]  /*ac80*/  IMAD.MOV.U32 R13, RZ, RZ, R6 ;  /* 0x000000ffff0d7224 */ /* 0x000fe400078e0006 */
[----:B------:R-:W-:Y:S02]  /*ac90*/  IMAD.MOV.U32 R12, RZ, RZ, 0x1 ;  /* 0x00000001ff0c7424 */ /* 0x000fe400078e00ff */
[----:B------:R-:W-:-:S07]  /*aca0*/  IMAD.MOV.U32 R3, RZ, RZ, R14 ;  /* 0x000000ffff037224 */ /* 0x000fce00078e000e */
[----:B------:R-:W-:Y:S05]  /*acb0*/  WARPSYNC.COLLECTIVE R15, `(.L_x_93) ;  /* 0x000000000f087348 */ /* 0x000fea0003c00000 */
[----:B------:R0:W1:Y:S02]  /*acc0*/  SHFL.IDX P6, R14, R13, R12, R11 ;  /* 0x0000000c0d0e7389 */ /* 0x00006400000c000b */
[----:B01----:R-:W-:Y:S01]  /*acd0*/  ENDCOLLECTIVE ;  /* 0x000000000000791b */ /* 0x003fe20003800000 */
.L_x_93:
[----:B------:R-:W-:-:S05]  /*ace0*/  @P0 LEA R3, P1, R8, R3, 0x1 ;  /* 0x0000000308030211 */ /* 0x000fca00078208ff */
[----:B------:R-:W-:-:S05]  /*acf0*/  @P0 IMAD.X R2, RZ, RZ, R2, P1 ;  /* 0x000000ffff020224 */ /* 0x000fca00008e0602 */
[----:B------:R-:W-:Y:S01]  /*ad00*/  @P0 LOP3.LUT R3, R3, R2, RZ, 0x3c, !PT ;  /* 0x0000000203030212 */ /* 0x000fe200078e3cff */
[----:B------:R-:W-:-:S03]  /*ad10*/  IMAD.MOV.U32 R13, RZ, RZ, R5 ;  /* 0x000000ffff0d7224 */ /* 0x000fc600078e0005 */
[----:B------:R-:W-:-:S04]  /*ad20*/  @P0 LOP3.LUT R2, R3, R2, RZ, 0x3c, !PT ;  /* 0x0000000203020212 */ /* 0x000fc800078e3cff */
[----:B------:R-:W-:-:S05]  /*ad30*/  @P0 LOP3.LUT R3, R3, R2, RZ, 0x3c, !PT ;  /* 0x0000000203030212 */ /* 0x000fca00078e3cff */
[----:B------:R-:W-:Y:S01]  /*ad40*/  @!PT LDS RZ, [RZ] ;  /* 0x00000000fffff984 */ /* 0x000fe20000000800 */
[----:B------:R-:W-:Y:S01]  /*ad50*/  @!PT LDS RZ, [RZ] ;  /* 0x00000000fffff984 */ /* 0x000fe20000000800 */
[----:B------:R-:W-:Y:S01]  /*ad60*/  @!PT LDS RZ, [RZ] ;  /* 0x00000000fffff984 */ /* 0x000fe20000000800 */
[----:B------:R-:W-:Y:S04]  /*ad70*/  @P0 LDGSTS.E.BYPASS.LTC128B.128 [R7+0x15400], desc[UR48][R2.64], !P4 ;  /* 0x1540000002070fae */ /* 0x000fe8000e101d70 */
[----:B------:R-:W-:Y:S04]  /*ad80*/  @P0 LDGSTS.E.BYPASS.LTC128B.128 [R7+0x17400], desc[UR48][R2.64+0x40], !P3 ;  /* 0x1740004002070fae */ /* 0x000fe8000d901d70 */
[----:B------:R0:W-:Y:S01]  /*ad90*/  @P0 LDGSTS.E.BYPASS.LTC128B.128 [R7+0x19400], desc[UR48][R2.64+0x80], !P2 ;  /* 0x1940008002070fae */ /* 0x0001e2000d101d70 */
[----:B------:R-:W-:Y:S01]  /*ada0*/  ISETP.GE.AND P0, PT, R9, 0x21, PT ;  /* 0x000000210900780c */ /* 0x000fe20003f06270 */
[----:B0-----:R-:W-:-:S12]  /*adb0*/  IMAD.MOV.U32 R2, RZ, RZ, R14 ;  /* 0x000000ffff027224 */ /* 0x001fd800078e000e */
[----:B------:R-:W-:Y:S05]  /*adc0*/  WARPSYNC.COLLECTIVE R15, `(.L_x_94) ;  /* 0x000000000f087348 */ /* 0x000fea0003c00000 */
[----:B------:R0:W1:Y:S02]  /*add0*/  SHFL.IDX P6, R14, R13, R12, R11 ;  /* 0x0000000c0d0e7389 */ /* 0x00006400000c000b */
[----:B01----:R-:W-:Y:S01]  /*ade0*/  ENDCOLLECTIVE ;  /* 0x000000000000791b */ /* 0x003fe20003800000 */
.L_x_94:
[----:B------:R-:W-:Y:S02]  /*adf0*/  @P0 LEA R7, R4, UR37, 0x1 ;  /* 0x0000002504070c11 */ /* 0x000fe4000f8e08ff */
[----:B------:R-:W-:Y:S01]  /*ae00*/  MOV R13, R6 ;  /* 0x00000006000d7202 */ /* 0x000fe20000000f00 */
[----:B------:R-:W-:Y:S02]  /*ae10*/  IMAD.MOV.U32 R12, RZ, RZ, 0x2 ;  /* 0x00000002ff0c7424 */ /* 0x000fe400078e00ff */
[----:B------:R-:W-:-:S07]  /*ae20*/  IMAD.MOV.U32 R3, RZ, RZ, R14 ;  /* 0x000000ffff037224 */ /* 0x000fce00078e000e */
[----:B------:R-:W-:Y:S05]  /*ae30*/  WARPSYNC.COLLECTIVE R15, `(.L_x_95) ;  /* 0x000000000f087348 */ /* 0x000fea0003c00000 */
[----:B------:R0:W1:Y:S02]  /*ae40*/  SHFL.IDX P6, R14, R13, R12, R11 ;  /* 0x0000000c0d0e7389 */ /* 0x00006400000c000b */
[----:B01----:R-:W-:Y:S01]  /*ae50*/  ENDCOLLECTIVE ;  /* 0x000000000000791b */ /* 0x003fe20003800000 */
.L_x_95:
        /* <DEDUP_REMOVED lines=17> */
.L_x_96:
[----:B------:R-:W-:Y:S01]  /*af70*/  @P0 LEA R7, R4, UR37, 0x1 ;  /* 0x0000002504070c11 */ /* 0x000fe2000f8e08ff */
[----:B------:R-:W-:Y:S02]  /*af80*/  IMAD.MOV.U32 R13, RZ, RZ, R6 ;  /* 0x000000ffff0d7224 */ /* 0x000fe400078e0006 */
[----:B------:R-:W-:Y:S02]  /*af90*/  IMAD.MOV.U32 R12, RZ, RZ, 0x3 ;  /* 0x00000003ff0c7424 */ /* 0x000fe400078e00ff */
[----:B------:R-:W-:-:S07]  /*afa0*/  IMAD.MOV.U32 R3, RZ, RZ, R14 ;  /* 0x000000ffff037224 */ /* 0x000fce00078e000e */
[----:B------:R-:W-:Y:S05]  /*afb0*/  WARPSYNC.COLLECTIVE R15, `(.L_x_97) ;  /* 0x000000000f087348 */ /* 0x000fea0003c00000 */
[----:B------:R0:W1:Y:S02]  /*afc0*/  SHFL.IDX P6, R14, R13, R12, R11 ;  /* 0x0000000c0d0e7389 */ /* 0x00006400000c000b */
[----:B01----:R-:W-:Y:S01]  /*afd0*/  ENDCOLLECTIVE ;  /* 0x000000000000791b */ /* 0x003fe20003800000 */
.L_x_97:
[----:B------:R-:W-:-:S05]  /*afe0*/  @P0 LEA R3, P1, R8, R3, 0x1 ;  /* 0x0000000308030211 */ /* 0x000fca00078208ff */
[----:B------:R-:W-:-:S05]  /*aff0*/  @P0 IMAD.X R2, RZ, RZ, R2, P1 ;  /* 0x000000ffff020224 */ /* 0x000fca00008e0602 */
[----:B------:R-:W-:Y:S01]  /*b000*/  @P0 LOP3.LUT R3, R3, R2, RZ, 0x3c, !PT ;  /* 0x0000000203030212 */ /* 0x000fe200078e3cff */
[----:B------:R-:W-:-:S03]  /*b010*/  IMAD.MOV.U32 R13, RZ, RZ, R5 ;  /* 0x000000ffff0d7224 */ /* 0x000fc600078e0005 */
[----:B------:R-:W-:-:S04]  /*b020*/  @P0 LOP3.LUT R2, R3, R2, RZ, 0x3c, !PT ;  /* 0x0000000203020212 */ /* 0x000fc800078e3cff */
[----:B------:R-:W-:Y:S01]  /*b030*/  @P0 LOP3.LUT R3, R3, R2, RZ, 0x3c, !PT ;  /* 0x0000000203030212 */ /* 0x000fe200078e3cff */
[----:B------:R-:W-:-:S04]  /*b040*/  IMAD.MOV.U32 R6, RZ, RZ, R14 ;  /* 0x000000ffff067224 */ /* 0x000fc800078e000e */
[----:B------:R-:W-:Y:S01]  /*b050*/  @!PT LDS RZ, [RZ] ;  /* 0x00000000fffff984 */ /* 0x000fe20000000800 */
[----:B------:R-:W-:Y:S01]  /*b060*/  @!PT LDS RZ, [RZ] ;  /* 0x00000000fffff984 */ /* 0x000fe20000000800 */
[----:B------:R-:W-:Y:S01]  /*b070*/  @!PT LDS RZ, [RZ] ;  /* 0x00000000fffff984 */ /* 0x000fe20000000800 */
[----:B------:R0:W-:Y:S04]  /*b080*/  @P0 LDGSTS.E.BYPASS.LTC128B.128 [R7+0x16400], desc[UR48][R2.64], !P4 ;  /* 0x1640000002070fae */ /* 0x0001e8000e101d70 */
[----:B------:R0:W-:Y:S04]  /*b090*/  @P0 LDGSTS.E.BYPASS.LTC128B.128 [R7+0x18400], desc[UR48][R2.64+0x40], !P3 ;  /* 0x1840004002070fae */ /* 0x0001e8000d901d70 */
[----:B------:R0:W-:Y:S02]  /*b0a0*/  @P0 LDGSTS.E.BYPASS.LTC128B.128 [R7+0x1a400], desc[UR48][R2.64+0x80], !P2 ;  /* 0x1a40008002070fae */ /* 0x0001e4000d101d70 */
[----:B0-----:R-:W-:Y:S05]  /*b0b0*/  WARPSYNC.COLLECTIVE R15, `(.L_x_98) ;  /* 0x000000000f087348 */ /* 0x001fea0003c00000 */
[----:B------:R1:W2:Y:S02]  /*b0c0*/  SHFL.IDX P6, R14, R13, R12, R11 ;  /* 0x0000000c0d0e7389 */ /* 0x0002a400000c000b */
[----:B012---:R-:W-:Y:S01]  /*b0d0*/  ENDCOLLECTIVE ;  /* 0x000000000000791b */ /* 0x007fe20003800000 */
.L_x_98:
[----:B------:R-:W-:Y:S05]  /*b0e0*/  BRA `(.L_x_99) ;  /* 0xffffffd000987947 */ /* 0x000fea000383ffff */
.L_x_48:
[----:B------:R-:W-:Y:S01]  /*b0f0*/  IMAD.MOV.U32 R13, RZ, RZ, R4 ;  /* 0x000000ffff0d7224 */ /* 0x000fe200078e0004 */
[----:B------:R-:W-:Y:S01]  /*b100*/  MOV R15, 0xffffffff ;  /* 0xffffffff000f7802 */ /* 0x000fe20000000f00 */
[----:B------:R-:W-:Y:S02]  /*b110*/  IMAD.MOV.U32 R12, RZ, RZ, RZ ;  /* 0x000000ffff0c7224 */ /* 0x000fe400078e00ff */
[----:B------:R-:W-:Y:S02]  /*b120*/  IMAD.MOV.U32 R11, RZ, RZ, 0x1c1f ;  /* 0x00001c1fff0b7424 */ /* 0x000fe400078e00ff */
[----:B------:R-:W-:-:S07]  /*b130*/  IMAD R5, R6, 0xc0, R21 ;  /* 0x000000c006057824 */ /* 0x000fce00078e0215 */
[----:B------:R-:W-:Y:S05]  /*b140*/  WARPSYNC.COLLECTIVE R15, `(.L_x_100) ;  /* 0x000000000f087348 */ /* 0x000fea0003c00000 */
[----:B------:R0:W1:Y:S02]  /*b150*/  SHFL.IDX P6, R14, R13, R12, R11 ;  /* 0x0000000c0d0e7389 */ /* 0x00006400000c000b */
[----:B01----:R-:W-:Y:S01]  /*b160*/  ENDCOLLECTIVE ;  /* 0x000000000000791b */ /* 0x003fe20003800000 */
.L_x_100:
[C---:B------:R-:W-:Y:S01]  /*b170*/  VIADD R6, R5.reuse, 0x20 ;  /* 0x0000002005067836 */ /* 0x040fe20000000000 */
[----:B------:R-:W-:Y:S01]  /*b180*/  ISETP.GE.AND P0, PT, R5, UR38, PT ;  /* 0x0000002605007c0c */ /* 0x000fe2000bf06270 */
[----:B------:R-:W-:Y:S02]  /*b190*/  IMAD.MOV.U32 R13, RZ, RZ, R0 ;  /* 0x000000ffff0d7224 */ /* 0x000fe400078e0000 */
[----:B------:R-:W-:-:S10]  /*b1a0*/  IMAD.MOV.U32 R2, RZ, RZ, R14 ;  /* 0x000000ffff027224 */ /* 0x000fd400078e000e */
[----:B------:R-:W-:Y:S05]  /*b1b0*/  WARPSYNC.COLLECTIVE R15, `(.L_x_101) ;  /* 0x000000000f087348 */ /* 0x000fea0003c00000 */
[----:B------:R0:W1:Y:S02]  /*b1c0*/  SHFL.IDX P6, R14, R13, R12, R11 ;  /* 0x0000000c0d0e7389 */ /* 0x00006400000c000b */
[----:B01----:R-:W-:Y:S01]  /*b1d0*/  ENDCOLLECTIVE ;  /* 0x000000000000791b */ /* 0x003fe20003800000 */
.L_x_101:
[----:B------:R-:W-:Y:S02]  /*b1e0*/  IMAD.MOV.U32 R13, RZ, RZ, R4 ;  /* 0x000000ffff0d7224 */ /* 0x000fe400078e0004 */
[----:B------:R-:W-:Y:S02]  /*b1f0*/  IMAD.MOV.U32 R12, RZ, RZ, 0x1 ;  /* 0x00000001ff0c7424 */ /* 0x000fe400078e00ff */
[----:B------:R-:W-:-:S07]  /*b200*/  IMAD.MOV.U32 R3, RZ, RZ, R14 ;  /* 0x000000ffff037224 */ /* 0x000fce00078e000e */
[----:B------:R-:W-:Y:S05]  /*b210*/  WARPSYNC.COLLECTIVE R15, `(.L_x_102) ;  /* 0x000000000f087348 */ /* 0x000fea0003c00000 */
[----:B------:R0:W1:Y:S02]  /*b220*/  SHFL.IDX P6, R14, R13, R12, R11 ;  /* 0x0000000c0d0e7389 */ /* 0x00006400000c000b */
[----:B01----:R-:W-:Y:S01]  /*b230*/  ENDCOLLECTIVE ;  /* 0x000000000000791b */ /* 0x003fe20003800000 */
.L_x_102:
[----:B------:R-:W-:-:S05]  /*b240*/  @!P0 LEA R3, P1, R20, R3, 0x1 ;  /* 0x0000000314038211 */ /* 0x000fca00078208ff */
[----:B------:R-:W-:-:S05]  /*b250*/  @!P0 IMAD.X R2, RZ, RZ, R2, P1 ;  /* 0x000000ffff028224 */ /* 0x000fca00008e0602 */
[----:B------:R-:W-:Y:S01]  /*b260*/  @!P0 LOP3.LUT R3, R3, R2, RZ, 0x3c, !PT ;  /* 0x0000000203038212 */ /* 0x000fe200078e3cff */
[----:B------:R-:W-:-:S03]  /*b270*/  IMAD.MOV.U32 R13, RZ, RZ, R0 ;  /* 0x000000ffff0d7224 */ /* 0x000fc600078e0000 */
[----:B------:R-:W-:-:S04]  /*b280*/  @!P0 LOP3.LUT R2, R3, R2, RZ, 0x3c, !PT ;  /* 0x0000000203028212 */ /* 0x000fc800078e3cff */
[----:B------:R-:W-:-:S05]  /*b290*/  @!P0 LOP3.LUT R3, R3, R2, RZ, 0x3c, !PT ;  /* 0x0000000203038212 */ /* 0x000fca00078e3cff */
[----:B------:R-:W-:Y:S01]  /*b2a0*/  @!PT LDS RZ, [RZ] ;  /* 0x00000000fffff984 */ /* 0x000fe20000000800 */
[----:B------:R-:W-:Y:S01]  /*b2b0*/  @!PT LDS RZ, [RZ] ;  /* 0x00000000fffff984 */ /* 0x000fe20000000800 */
[----:B------:R-:W-:Y:S01]  /*b2c0*/  @!PT LDS RZ, [RZ] ;  /* 0x00000000fffff984 */ /* 0x000fe20000000800 */
[----:B------:R-:W-:Y:S04]  /*b2d0*/  @!P0 LDGSTS.E.BYPASS.LTC128B.128 [R19+0xc400], desc[UR48][R2.64], !P3 ;  /* 0x0c40000002138fae */ /* 0x000fe8000d901d70 */
[----:B------:R-:W-:Y:S04]  /*b2e0*/  @!P0 LDGSTS.E.BYPASS.LTC128B.128 [R19+0xf400], desc[UR48][R2.64+0x40], !P4 ;  /* 0x0f40004002138fae */ /* 0x000fe8000e101d70 */
[----:B------:R0:W-:Y:S01]  /*b2f0*/  @!P0 LDGSTS.E.BYPASS.LTC128B.128 [R19+0x12400], desc[UR48][R2.64+0x80], !P5 ;  /* 0x1240008002138fae */ /* 0x0001e2000e901d70 */
[----:B------:R-:W-:Y:S01]  /*b300*/  ISETP.GE.AND P0, PT, R6, UR38, PT ;  /* 0x0000002606007c0c */ /* 0x000fe2000bf06270 */
[----:B------:R-:W-:-:S02]  /*b310*/  VIADD R6, R5, 0x40 ;  /* 0x0000004005067836 */ /* 0x000fc40000000000 */
[----:B0-----:R-:W-:-:S10]  /*b320*/  IMAD.MOV.U32 R2, RZ, RZ, R14 ;  /* 0x000000ffff027224 */ /* 0x001fd400078e000e */
[----:B------:R-:W-:Y:S05]  /*b330*/  WARPSYNC.COLLECTIVE R15, `(.L_x_103) ;  /* 0x000000000f087348 */ /* 0x000fea0003c00000 */
[----:B------:R0:W1:Y:S02]  /*b340*/  SHFL.IDX P6, R14, R13, R12, R11 ;  /* 0x0000000c0d0e7389 */ /* 0x00006400000c000b */
[----:B01----:R-:W-:Y:S01]  /*b350*/  ENDCOLLECTIVE ;  /* 0x000000000000791b */ /* 0x003fe20003800000 */
.L_x_103:
[----:B------:R-:W-:Y:S01]  /*b360*/  MOV R13, R4 ;  /* 0x00000004000d7202 */ /* 0x000fe20000000f00 */
[----:B------:R-:W-:Y:S02]  /*b370*/  IMAD.MOV.U32 R12, RZ, RZ, 0x2 ;  /* 0x00000002ff0c7424 */ /* 0x000fe400078e00ff */
[----:B------:R-:W-:-:S07]  /*b380*/  IMAD.MOV.U32 R3, RZ, RZ, R14 ;  /* 0x000000ffff037224 */ /* 0x000fce00078e000e */
[----:B------:R-:W-:Y:S05]  /*b390*/  WARPSYNC.COLLECTIVE R15, `(.L_x_104) ;  /* 0x000000000f087348 */ /* 0x000fea0003c00000 */
[----:B------:R0:W1:Y:S02]  /*b3a0*/  SHFL.IDX P6, R14, R13, R12, R11 ;  /* 0x0000000c0d0e7389 */ /* 0x00006400000c000b */
[----:B01----:R-:W-:Y:S01]  /*b3b0*/  ENDCOLLECTIVE ;  /* 0x000000000000791b */ /* 0x003fe20003800000 */
.L_x_104:
        /* <DEDUP_REMOVED lines=13> */
[----:B0-----:R-:W-:-:S12]  /*b490*/  IMAD.MOV.U32 R2, RZ, RZ, R14 ;  /* 0x000000ffff027224 */ /* 0x001fd800078e000e */
[----:B------:R-:W-:Y:S05]  /*b4a0*/  WARPSYNC.COLLECTIVE R15, `(.L_x_105) ;  /* 0x000000000f087348 */ /* 0x000fea0003c00000 */
[----:B------:R0:W1:Y:S02]  /*b4b0*/  SHFL.IDX P6, R14, R13, R12, R11 ;  /* 0x0000000c0d0e7389 */ /* 0x00006400000c000b */
[----:B01----:R-:W-:Y:S01]  /*b4c0*/  ENDCOLLECTIVE ;  /* 0x000000000000791b */ /* 0x003fe20003800000 */
.L_x_105:
[----:B------:R-:W-:Y:S02]  /*b4d0*/  IMAD.MOV.U32 R13, RZ, RZ, R4 ;  /* 0x000000ffff0d7224 */ /* 0x000fe400078e0004 */
[----:B------:R-:W-:Y:S02]  /*b4e0*/  IMAD.MOV.U32 R12, RZ, RZ, 0x3 ;  /* 0x00000003ff0c7424 */ /* 0x000fe400078e00ff */
[----:B------:R-:W-:-:S07]  /*b4f0*/  IMAD.MOV.U32 R3, RZ, RZ, R14 ;  /* 0x000000ffff037224 */ /* 0x000fce00078e000e */
[----:B------:R-:W-:Y:S05]  /*b500*/  WARPSYNC.COLLECTIVE R15, `(.L_x_106) ;  /* 0x000000000f087348 */ /* 0x000fea0003c00000 */
[----:B------:R0:W1:Y:S02]  /*b510*/  SHFL.IDX P6, R14, R13, R12, R11 ;  /* 0x0000000c0d0e7389 */ /* 0x00006400000c000b */
[----:B01----:R-:W-:Y:S01]  /*b520*/  ENDCOLLECTIVE ;  /* 0x000000000000791b */ /* 0x003fe20003800000 */
.L_x_106:
[----:B------:R-:W-:-:S05]  /*b530*/  @!P0 LEA R3, P1, R20, R3, 0x1 ;  /* 0x0000000314038211 */ /* 0x000fca00078208ff */
[----:B------:R-:W-:-:S05]  /*b540*/  @!P0 IMAD.X R2, RZ, RZ, R2, P1 ;  /* 0x000000ffff028224 */ /* 0x000fca00008e0602 */
[-C--:B------:R-:W-:Y:S01]  /*b550*/  @!P0 LOP3.LUT R3, R3, R2.reuse, RZ, 0x3c, !PT ;  /* 0x0000000203038212 */ /* 0x080fe200078e3cff */
[----:B------:R-:W-:Y:S02]  /*b560*/  IMAD.MOV.U32 R13, RZ, RZ, R0 ;  /* 0x000000ffff0d7224 */ /* 0x000fe400078e0000 */
[----:B------:R-:W-:Y:S01]  /*b570*/  VIADD R0, R5, 0x60 ;  /* 0x0000006005007836 */ /* 0x000fe20000000000 */
[----:B------:R-:W-:-:S04]  /*b580*/  @!P0 LOP3.LUT R2, R3, R2, RZ, 0x3c, !PT ;  /* 0x0000000203028212 */ /* 0x000fc800078e3cff */
[----:B------:R-:W-:Y:S01]  /*b590*/  @!P0 LOP3.LUT R3, R3, R2, RZ, 0x3c, !PT ;  /* 0x0000000203038212 */ /* 0x000fe200078e3cff */
[----:B------:R-:W-:-:S07]  /*b5a0*/  IMAD.MOV.U32 R4, RZ, RZ, R14 ;  /* 0x000000ffff047224 */ /* 0x000fce00078e000e */
[----:B------:R-:W-:Y:S05]  /*b5b0*/  WARPSYNC.COLLECTIVE R15, `(.L_x_107) ;  /* 0x000000000f087348 */ /* 0x000fea0003c00000 */
[----:B------:R0:W1:Y:S02]  /*b5c0*/  SHFL.IDX P6, R14, R13, R12, R11 ;  /* 0x0000000c0d0e7389 */ /* 0x00006400000c000b */
[----:B01----:R-:W-:Y:S01]  /*b5d0*/  ENDCOLLECTIVE ;  /* 0x000000000000791b */ /* 0x003fe20003800000 */
.L_x_107:
[----:B------:R-:W-:Y:S01]  /*b5e0*/  @!PT LDS RZ, [RZ] ;  /* 0x00000000fffff984 */ /* 0x000fe20000000800 */
[----:B------:R-:W-:Y:S01]  /*b5f0*/  @!PT LDS RZ, [RZ] ;  /* 0x00000000fffff984 */ /* 0x000fe20000000800 */
[----:B------:R-:W-:Y:S01]  /*b600*/  @!PT LDS RZ, [RZ] ;  /* 0x00000000fffff984 */ /* 0x000fe20000000800 */
[----:B------:R-:W-:Y:S04]  /*b610*/  @!P0 LDGSTS.E.BYPASS.LTC128B.128 [R19+0xd400], desc[UR48][R2.64], !P3 ;  /* 0x0d40000002138fae */ /* 0x000fe8000d901d70 */
[----:B------:R-:W-:Y:S04]  /*b620*/  @!P0 LDGSTS.E.BYPASS.LTC128B.128 [R19+0x10400], desc[UR48][R2.64+0x40], !P4 ;  /* 0x1040004002138fae */ /* 0x000fe8000e101d70 */
[----:B------:R0:W-:Y:S01]  /*b630*/  @!P0 LDGSTS.E.BYPASS.LTC128B.128 [R19+0x13400], desc[UR48][R2.64+0x80], !P5 ;  /* 0x1340008002138fae */ /* 0x0001e2000e901d70 */
[----:B------:R-:W-:Y:S01]  /*b640*/  ISETP.GE.AND P0, PT, R0, UR38, PT ;  /* 0x0000002600007c0c */ /* 0x000fe2000bf06270 */
[----:B------:R-:W-:-:S02]  /*b650*/  IMAD.MOV.U32 R13, RZ, RZ, R7 ;  /* 0x000000ffff0d7224 */ /* 0x000fc400078e0007 */
[----:B------:R-:W-:Y:S02]  /*b660*/  IMAD.MOV.U32 R12, RZ, RZ, RZ ;  /* 0x000000ffff0c7224 */ /* 0x000fe400078e00ff */
[----:B------:R-:W-:-:S08]  /*b670*/  VIADD R0, R5, 0x80 ;  /* 0x0000008005007836 */ /* 0x000fd00000000000 */
[----:B------:R-:W-:-:S05]  /*b680*/  @!P0 LEA R14, P1, R20, R14, 0x1 ;  /* 0x0000000e140e8211 */ /* 0x000fca00078208ff */
[----:B0-----:R-:W-:-:S08]  /*b690*/  @!P0 IMAD.MOV.U32 R2, RZ, RZ, R14 ;  /* 0x000000ffff028224 */ /* 0x001fd000078e000e */
[----:B------:R-:W-:Y:S05]  /*b6a0*/  WARPSYNC.COLLECTIVE R15, `(.L_x_108) ;  /* 0x000000000f087348 */ /* 0x000fea0003c00000 */
[----:B------:R0:W1:Y:S02]  /*b6b0*/  SHFL.IDX P6, R14, R13, R12, R11 ;  /* 0x0000000c0d0e7389 */ /* 0x00006400000c000b */
[----:B01----:R-:W-:Y:S01]  /*b6c0*/  ENDCOLLECTIVE ;  /* 0x000000000000791b */ /* 0x003fe20003800000 */
.L_x_108:
[----:B------:R-:W-:-:S05]  /*b6d0*/  @!P0 IMAD.X R9, RZ, RZ, R4, P1 ;  /* 0x000000ffff098224 */ /* 0x000fca00008e0604 */
[----:B------:R-:W-:-:S05]  /*b6e0*/  @!P0 MOV R3, R9 ;  /* 0x0000000900038202 */ /* 0x000fca0000000f00 */
[----:B------:R-:W-:Y:S01]  /*b6f0*/  @!PT LDS RZ, [RZ] ;  /* 0x00000000fffff984 */ /* 0x000fe20000000800 */
[----:B------:R-:W-:Y:S01]  /*b700*/  @!PT LDS RZ, [RZ] ;  /* 0x00000000fffff984 */ /* 0x000fe20000000800 */
[----:B------:R-:W-:Y:S01]  /*b710*/  @!PT LDS RZ, [RZ] ;  /* 0x00000000fffff984 */ /* 0x000fe20000000800 */
[----:B------:R0:W-:Y:S01]  /*b720*/  @!P0 LDGSTS.E.BYPASS.LTC128B.128 [R19+0xdc00], desc[UR48][R2.64], !P3 ;  /* 0x0dc0000002138fae */ /* 0x0001e2000d901d70 */
[----:B------:R-:W-:-:S03]  /*b730*/  IMAD.MOV.U32 R13, RZ, RZ, R8 ;  /* 0x000000ffff0d7224 */ /* 0x000fc600078e0008 */
[----:B------:R0:W-:Y:S04]  /*b740*/  @!P0 LDGSTS.E.BYPASS.LTC128B.128 [R19+0x10c00], desc[UR48][R2.64+0x40], !P4 ;  /* 0x10c0004002138fae */ /* 0x0001e8000e101d70 */
[----:B------:R0:W-:Y:S01]  /*b750*/  @!P0 LDGSTS.E.BYPASS.LTC128B.128 [R19+0x13c00], desc[UR48][R2.64+0x80], !P5 ;  /* 0x13c0008002138fae */ /* 0x0001e2000e901d70 */
[----:B------:R-:W-:Y:S01]  /*b760*/  ISETP.GE.AND P0, PT, R0, UR38, PT ;  /* 0x0000002600007c0c */ /* 0x000fe2000bf06270 */
[----:B------:R-:W-:-:S12]  /*b770*/  IMAD.MOV.U32 R0, RZ, RZ, R14 ;  /* 0x000000ffff007224 */ /* 0x000fd800078e000e */
[----:B0-----:R-:W-:Y:S05]  /*b780*/  WARPSYNC.COLLECTIVE R15, `(.L_x_109) ;  /* 0x000000000f087348 */ /* 0x001fea0003c00000 */
[----:B------:R1:W2:Y:S02]  /*b790*/  SHFL.IDX P6, R14, R13, R12, R11 ;  /* 0x0000000c0d0e7389 */ /* 0x0002a400000c000b */
[----:B012---:R-:W-:Y:S01]  /*b7a0*/  ENDCOLLECTIVE ;  /* 0x000000000000791b */ /* 0x007fe20003800000 */
.L_x_109:
[----:B------:R-:W-:Y:S02]  /*b7b0*/  IMAD.MOV.U32 R13, RZ, RZ, R7 ;  /* 0x000000ffff0d7224 */ /* 0x000fe400078e0007 */
[----:B------:R-:W-:Y:S01]  /*b7c0*/  IMAD.MOV.U32 R12, RZ, RZ, 0x1 ;  /* 0x00000001ff0c7424 */ /* 0x000fe200078e00ff */
[----:B------:R-:W-:-:S05]  /*b7d0*/  @!P0 LEA R14, P1, R20, R14, 0x1 ;  /* 0x0000000e140e8211 */ /* 0x000fca00078208ff */
[----:B------:R-:W-:-:S08]  /*b7e0*/  @!P0 IMAD.MOV.U32 R2, RZ, RZ, R14 ;  /* 0x000000ffff028224 */ /* 0x000fd000078e000e */
[----:B------:R-:W-:Y:S05]  /*b7f0*/  WARPSYNC.COLLECTIVE R15, `(.L_x_110) ;  /* 0x000000000f087348 */ /* 0x000fea0003c00000 */
[----:B------:R0:W1:Y:S02]  /*b800*/  SHFL.IDX P6, R14, R13, R12, R11 ;  /* 0x0000000c0d0e7389 */ /* 0x00006400000c000b */
[----:B01----:R-:W-:Y:S01]  /*b810*/  ENDCOLLECTIVE ;  /* 0x000000000000791b */ /* 0x003fe20003800000 */
.L_x_110:
[----:B------:R-:W-:-:S04]  /*b820*/  @!P0 IMAD.X R9, RZ, RZ, R0, P1 ;  /* 0x000000ffff098224 */ /* 0x000fc800008e0600 */
[----:B------:R-:W-:-:S05]  /*b830*/  @!P0 IMAD.MOV.U32 R3, RZ, RZ, R9 ;  /* 0x000000ffff038224 */ /* 0x000fca00078e0009 */
[----:B------:R-:W-:Y:S01]  /*b840*/  @!PT LDS RZ, [RZ] ;  /* 0x00000000fffff984 */ /* 0x000fe20000000800 */
[----:B------:R-:W-:Y:S01]  /*b850*/  @!PT LDS RZ, [RZ] ;  /* 0x00000000fffff984 */ /* 0x000fe20000000800 */
[----:B------:R-:W-:Y:S01]  /*b860*/  @!PT LDS RZ, [RZ] ;  /* 0x00000000fffff984 */ /* 0x000fe20000000800 */
[----:B------:R0:W-:Y:S01]  /*b870*/  @!P0 LDGSTS.E.BYPASS.LTC128B.128 [R19+0xe400], desc[UR48][R2.64], !P3 ;  /* 0x0e40000002138fae */ /* 0x0001e2000d901d70 */
[----:B------:R-:W-:-:S03]  /*b880*/  IMAD.MOV.U32 R13, RZ, RZ, R8 ;  /* 0x000000ffff0d7224 */ /* 0x000fc600078e0008 */
[----:B------:R0:W-:Y:S04]  /*b890*/  @!P0 LDGSTS.E.BYPASS.LTC128B.128 [R19+0x11400], desc[UR48][R2.64+0x40], !P4 ;  /* 0x1140004002138fae */ /* 0x0001e8000e101d70 */
[----:B------:R0:W-:Y:S01]  /*b8a0*/  @!P0 LDGSTS.E.BYPASS.LTC128B.128 [R19+0x14400], desc[UR48][R2.64+0x80], !P5 ;  /* 0x1440008002138fae */ /* 0x0001e2000e901d70 */
[----:B------:R-:W-:-:S07]  /*b8b0*/  IMAD.MOV.U32 R7, RZ, RZ, R14 ;  /* 0x000000ffff077224 */ /* 0x000fce00078e000e */
[----:B0-----:R-:W-:Y:S05]  /*b8c0*/  WARPSYNC.COLLECTIVE R15, `(.L_x_111) ;  /* 0x000000000f087348 */ /* 0x001fea0003c00000 */
[----:B------:R1:W2:Y:S02]  /*b8d0*/  SHFL.IDX P6, R14, R13, R12, R11 ;  /* 0x0000000c0d0e7389 */ /* 0x0002a400000c000b */
[----:B012---:R-:W-:Y:S01]  /*b8e0*/  ENDCOLLECTIVE ;  /* 0x000000000000791b */ /* 0x007fe20003800000 */
.L_x_111:
[----:B------:R-:W-:Y:S05]  /*b8f0*/  BRA `(.L_x_112) ;  /* 0xffffffd400707947 */ /* 0x000fea000383ffff */
.L_x_50:
[----:B0-----:R-:W-:-:S04]  /*b900*/  MOV R3, UR37 ;  /* 0x0000002500037c02 */ /* 0x001fc80008000f00 */
[----:B------:R0:W1:Y:S03]  /*b910*/  SYNCS.PHASECHK.TRANS64.TRYWAIT P0, [R3+URZ+0x2d820], R0 ;  /* 0x02d82000030075a7 */ /* 0x000066000800017f */
[----:B-1----:R-:W-:Y:S05]  /*b920*/  @!P0 NANOSLEEP.SYNCS 0x989680 ;  /* 0x009896800000895d */ /* 0x002fea0003900000 */
[----:B------:R-:W1:Y:S02]  /*b930*/  @!P0 SYNCS.PHASECHK.TRANS64 P0, [R3+URZ+0x2d820], R0 ;  /* 0x02d82000030085a7 */ /* 0x000e64000800007f */
[----:B-1----:R-:W-:Y:S05]  /*b940*/  @!P0 BRA `(.L_x_50) ;  /* 0xfffffffc00ec8947 */ /* 0x002fea000383ffff */
[----:B------:R-:W-:Y:S05]  /*b950*/  BRA `(.L_x_113) ;  /* 0xffffffd400ac7947 */ /* 0x000fea000383ffff */
.L_x_54:
[----:B0-----:R0:W1:Y:S02]  /*b960*/  SYNCS.PHASECHK.TRANS64.TRYWAIT P0, [R6+URZ+0x2d840], R0 ;  /* 0x02d84000060075a7 */ /* 0x001064000800017f */
[----:B-1----:R-:W-:Y:S05]  /*b970*/  @!P0 NANOSLEEP.SYNCS 0x989680 ;  /* 0x009896800000895d */ /* 0x002fea0003900000 */
[----:B------:R-:W1:Y:S02]  /*b980*/  @!P0 SYNCS.PHASECHK.TRANS64 P0, [R6+URZ+0x2d840], R0 ;  /* 0x02d84000060085a7 */ /* 0x000e64000800007f */
[----:B-1----:R-:W-:Y:S05]  /*b990*/  @!P0 BRA `(.L_x_54) ;  /* 0xfffffffc00f08947 */ /* 0x002fea000383ffff */
[----:B------:R-:W-:Y:S05]  /*b9a0*/  BRA `(.L_x_114) ;  /* 0xffffffd8007c7947 */ /* 0x000fea000383ffff */
.L_x_55:
        /* <DEDUP_REMOVED lines=8> */
.L_x_116:
[----:B------:R-:W-:Y:S05]  /*ba30*/  BSYNC B1 ;  /* 0x0000000000017941 */ /* 0x000fea0003800000 */
.L_x_115:
[----:B------:R-:W0:Y:S01]  /*ba40*/  S2R R27, SR_TID.X ;  /* 0x00000000001b7919 */ /* 0x000e220000002100 */
[----:B------:R-:W-:Y:S01]  /*ba50*/  IMAD.MOV.U32 R13, RZ, RZ, R8 ;  /* 0x000000ffff0d7224 */ /* 0x000fe200078e0008 */
[----:B------:R-:W-:Y:S01]  /*ba60*/  LEA R9, R9, UR37, 0x1 ;  /* 0x0000002509097c11 */ /* 0x000fe2000f8e08ff */
[----:B------:R-:W-:Y:S02]  /*ba70*/  IMAD.MOV.U32 R12, RZ, RZ, RZ ;  /* 0x000000ffff0c7224 */ /* 0x000fe400078e00ff */
[----:B------:R-:W-:Y:S02]  /*ba80*/  IMAD.MOV.U32 R11, RZ, RZ, 0x1c1f ;  /* 0x00001c1fff0b7424 */ /* 0x000fe400078e00ff */
[----:B------:R-:W-:Y:S02]  /*ba90*/  IMAD.MOV.U32 R15, RZ, RZ, -0x1 ;  /* 0xffffffffff0f7424 */ /* 0x000fe400078e00ff */
[----:B------:R-:W-:-:S07]  /*baa0*/  IMAD.MOV.U32 R3, RZ, RZ, R14 ;  /* 0x000000ffff037224 */ /* 0x000fce00078e000e */
[----:B0-----:R-:W-:Y:S05]  /*bab0*/  WARPSYNC.COLLECTIVE R15, `(.L_x_117) ;  /* 0x000000000f087348 */ /* 0x001fea0003c00000 */
[----:B------:R1:W2:Y:S02]  /*bac0*/  SHFL.IDX P6, R14, R13, R12, R11 ;  /* 0x0000000c0d0e7389 */ /* 0x0002a400000c000b */
[----:B012---:R-:W-:Y:S01]  /*bad0*/  ENDCOLLECTIVE ;  /* 0x000000000000791b */ /* 0x007fe20003800000 */
.L_x_117:
[----:B------:R-:W-:Y:S02]  /*bae0*/  IMAD.MOV.U32 R13, RZ, RZ, R19 ;  /* 0x000000ffff0d7224 */ /* 0x000fe400078e0013 */
[----:B------:R-:W-:Y:S02]  /*baf0*/  IMAD.MOV.U32 R12, RZ, RZ, 0x1 ;  /* 0x00000001ff0c7424 */ /* 0x000fe400078e00ff */
[----:B------:R-:W-:Y:S02]  /*bb00*/  IMAD.SHL.U32 R27, R27, 0x8, RZ ;  /* 0x000000081b1b7824 */ /* 0x000fe400078e00ff */
[----:B------:R-:W-:-:S03]  /*bb10*/  IMAD.MOV.U32 R2, RZ, RZ, R14 ;  /* 0x000000ffff027224 */ /* 0x000fc600078e000e */
[----:B------:R-:W-:-:S07]  /*bb20*/  LOP3.LUT R27, R27, 0x18, RZ, 0xc0, !PT ;  /* 0x000000181b1b7812 */ /* 0x000fce00078ec0ff */
[----:B------:R-:W-:Y:S05]  /*bb30*/  WARPSYNC.COLLECTIVE R15, `(.L_x_118) ;  /* 0x000000000f087348 */ /* 0x000fea0003c00000 */
[----:B------:R0:W1:Y:S02]  /*bb40*/  SHFL.IDX P6, R14, R13, R12, R11 ;  /* 0x0000000c0d0e7389 */ /* 0x00006400000c000b */
[----:B01----:R-:W-:Y:S01]  /*bb50*/  ENDCOLLECTIVE ;  /* 0x000000000000791b */ /* 0x003fe20003800000 */
.L_x_118:
[----:B------:R-:W-:-:S05]  /*bb60*/  IMAD.SHL.U32 R0, R27, 0x2, RZ ;  /* 0x000000021b007824 */ /* 0x000fca00078e00ff */
[----:B------:R-:W-:-:S04]  /*bb70*/  IADD3 R2, P0, R2, R0, RZ ;  /* 0x0000000002027210 */ /* 0x000fc80007f1e0ff */
[----:B------:R-:W-:Y:S01]  /*bb80*/  IADD3.X R3, RZ, R3, RZ, P0, !PT ;  /* 0x00000003ff037210 */ /* 0x000fe200007fe4ff */
[----:B------:R-:W-:-:S04]  /*bb90*/  IMAD.MOV.U32 R13, RZ, RZ, R8 ;  /* 0x000000ffff0d7224 */ /* 0x000fc800078e0008 */
[----:B------:R-:W-:Y:S01]  /*bba0*/  @!PT LDS RZ, [RZ] ;  /* 0x00000000fffff984 */ /* 0x000fe20000000800 */
[----:B------:R-:W-:Y:S01]  /*bbb0*/  @!PT LDS RZ, [RZ] ;  /* 0x00000000fffff984 */ /* 0x000fe20000000800 */
[----:B------:R-:W-:Y:S01]  /*bbc0*/  @!PT LDS RZ, [RZ] ;  /* 0x00000000fffff984 */ /* 0x000fe20000000800 */
[----:B------:R-:W-:Y:S04]  /*bbd0*/  LDGSTS.E.BYPASS.LTC128B.128 [R9+0x15400], desc[UR48][R2.64], !P3 ;  /* 0x1540000002097fae */ /* 0x000fe8000d901d70 */
[----:B------:R-:W-:Y:S04]  /*bbe0*/  LDGSTS.E.BYPASS.LTC128B.128 [R9+0x17400], desc[UR48][R2.64+0x40], !P2 ;  /* 0x1740004002097fae */ /* 0x000fe8000d101d70 */
[----:B------:R0:W-:Y:S02]  /*bbf0*/  LDGSTS.E.BYPASS.LTC128B.128 [R9+0x19400], desc[UR48][R2.64+0x80], !P1 ;  /* 0x1940008002097fae */ /* 0x0001e4000c901d70 */
[----:B0-----:R-:W-:-:S07]  /*bc00*/  IMAD.MOV.U32 R3, RZ, RZ, R14 ;  /* 0x000000ffff037224 */ /* 0x001fce00078e000e */
[----:B------:R-:W-:Y:S05]  /*bc10*/  WARPSYNC.COLLECTIVE R15, `(.L_x_119) ;  /* 0x000000000f087348 */ /* 0x000fea0003c00000 */
[----:B------:R0:W1:Y:S02]  /*bc20*/  SHFL.IDX P6, R14, R13, R12, R11 ;  /* 0x0000000c0d0e7389 */ /* 0x00006400000c000b */
[----:B01----:R-:W-:Y:S01]  /*bc30*/  ENDCOLLECTIVE ;  /* 0x000000000000791b */ /* 0x003fe20003800000 */
.L_x_119:
[----:B------:R-:W-:Y:S02]  /*bc40*/  IMAD.MOV.U32 R13, RZ, RZ, R19 ;  /* 0x000000ffff0d7224 */ /* 0x000fe400078e0013 */
[----:B------:R-:W-:Y:S02]  /*bc50*/  IMAD.MOV.U32 R12, RZ, RZ, 0x2 ;  /* 0x00000002ff0c7424 */ /* 0x000fe400078e00ff */
[----:B------:R-:W-:-:S07]  /*bc60*/  IMAD.MOV.U32 R2, RZ, RZ, R14 ;  /* 0x000000ffff027224 */ /* 0x000fce00078e000e */
[----:B------:R-:W-:Y:S05]  /*bc70*/  WARPSYNC.COLLECTIVE R15, `(.L_x_120) ;  /* 0x000000000f087348 */ /* 0x000fea0003c00000 */
[----:B------:R0:W1:Y:S02]  /*bc80*/  SHFL.IDX P6, R14, R13, R12, R11 ;  /* 0x0000000c0d0e7389 */ /* 0x00006400000c000b */
[----:B01----:R-:W-:Y:S01]  /*bc90*/  ENDCOLLECTIVE ;  /* 0x000000000000791b */ /* 0x003fe20003800000 */
.L_x_120:
[----:B------:R-:W-:-:S05]  /*bca0*/  IADD3 R2, P0, R2, R0, RZ ;  /* 0x0000000002027210 */ /* 0x000fca0007f1e0ff */
[----:B------:R-:W-:-:S05]  /*bcb0*/  IMAD.X R3, RZ, RZ, R3, P0 ;  /* 0x000000ffff037224 */ /* 0x000fca00000e0603 */
[----:B------:R-:W-:Y:S01]  /*bcc0*/  @!PT LDS RZ, [RZ] ;  /* 0x00000000fffff984 */ /* 0x000fe20000000800 */
[----:B------:R-:W-:Y:S01]  /*bcd0*/  @!PT LDS RZ, [RZ] ;  /* 0x00000000fffff984 */ /* 0x000fe20000000800 */
[----:B------:R-:W-:Y:S01]  /*bce0*/  @!PT LDS RZ, [RZ] ;  /* 0x00000000fffff984 */ /* 0x000fe20000000800 */
[----:B------:R0:W-:Y:S01]  /*bcf0*/  LDGSTS.E.BYPASS.LTC128B.128 [R9+0x15c00], desc[UR48][R2.64], !P3 ;  /* 0x15c0000002097fae */ /* 0x0001e2000d901d70 */
[----:B------:R-:W-:-:S03]  /*bd00*/  IMAD.MOV.U32 R13, RZ, RZ, R8 ;  /* 0x000000ffff0d7224 */ /* 0x000fc600078e0008 */
[----:B------:R0:W-:Y:S04]  /*bd10*/  LDGSTS.E.BYPASS.LTC128B.128 [R9+0x17c00], desc[UR48][R2.64+0x40], !P2 ;  /* 0x17c0004002097fae */ /* 0x0001e8000d101d70 */
[----:B------:R0:W-:Y:S01]  /*bd20*/  LDGSTS.E.BYPASS.LTC128B.128 [R9+0x19c00], desc[UR48][R2.64+0x80], !P1 ;  /* 0x19c0008002097fae */ /* 0x0001e2000c901d70 */
[----:B------:R-:W-:-:S07]  /*bd30*/  IMAD.MOV.U32 R27, RZ, RZ, R14 ;  /* 0x000000ffff1b7224 */ /* 0x000fce00078e000e */
[----:B0-----:R-:W-:Y:S05]  /*bd40*/  WARPSYNC.COLLECTIVE R15, `(.L_x_121) ;  /* 0x000000000f087348 */ /* 0x001fea0003c00000 */
[----:B------:R1:W2:Y:S02]  /*bd50*/  SHFL.IDX P6, R14, R13, R12, R11 ;  /* 0x0000000c0d0e7389 */ /* 0x0002a400000c000b */
[----:B012---:R-:W-:Y:S01]  /*bd60*/  ENDCOLLECTIVE ;  /* 0x000000000000791b */ /* 0x007fe20003800000 */
.L_x_121:
[----:B------:R-:W-:Y:S01]  /*bd70*/  MOV R13, R19 ;  /* 0x00000013000d7202 */ /* 0x000fe20000000f00 */
[----:B------:R-:W-:Y:S02]  /*bd80*/  IMAD.MOV.U32 R12, RZ, RZ, 0x3 ;  /* 0x00000003ff0c7424 */ /* 0x000fe400078e00ff */
[----:B------:R-:W-:-:S07]  /*bd90*/  IMAD.MOV.U32 R2, RZ, RZ, R14 ;  /* 0x000000ffff027224 */ /* 0x000fce00078e000e */
[----:B------:R-:W-:Y:S05]  /*bda0*/  WARPSYNC.COLLECTIVE R15, `(.L_x_122) ;  /* 0x000000000f087348 */ /* 0x000fea0003c00000 */
[----:B------:R0:W1:Y:S02]  /*bdb0*/  SHFL.IDX P6, R14, R13, R12, R11 ;  /* 0x0000000c0d0e7389 */ /* 0x00006400000c000b */
[----:B01----:R-:W-:Y:S01]  /*bdc0*/  ENDCOLLECTIVE ;  /* 0x000000000000791b */ /* 0x003fe20003800000 */
.L_x_122:
        /* <DEDUP_REMOVED lines=13> */
.L_x_123:
[----:B------:R-:W-:Y:S01]  /*bea0*/  IMAD.MOV.U32 R2, RZ, RZ, R14 ;  /* 0x000000ffff027224 */ /* 0x000fe200078e000e */
[----:B------:R-:W-:Y:S06]  /*beb0*/  BRA `(.L_x_124) ;  /* 0xffffffd800107947 */ /* 0x000fec000383ffff */
.L_x_60:
[----:B-1----:R1:W2:Y:S02]  /*bec0*/  SYNCS.PHASECHK.TRANS64.TRYWAIT P0, [R6+URZ+0x2d860], R2 ;  /* 0x02d86002060075a7 */ /* 0x0022a4000800017f */
[----:B--2---:R-:W-:Y:S05]  /*bed0*/  @!P0 NANOSLEEP.SYNCS 0x989680 ;  /* 0x009896800000895d */ /* 0x004fea0003900000 */
[----:B------:R-:W2:Y:S02]  /*bee0*/  @!P0 SYNCS.PHASECHK.TRANS64 P0, [R6+URZ+0x2d860], R2 ;  /* 0x02d86002060085a7 */ /* 0x000ea4000800007f */
[----:B--2---:R-:W-:Y:S05]  /*bef0*/  @!P0 BRA `(.L_x_60) ;  /* 0xfffffffc00f08947 */ /* 0x004fea000383ffff */
[----:B------:R-:W-:Y:S05]  /*bf00*/  BRA `(.L_x_125) ;  /* 0xffffffd800707947 */ /* 0x000fea000383ffff */
.L_x_61:
        /* <DEDUP_REMOVED lines=8> */
.L_x_127:
[----:B------:R-:W-:Y:S05]  /*bf90*/  BSYNC B1 ;  /* 0x0000000000017941 */ /* 0x000fea0003800000 */
.L_x_126:
[----:B------:R-:W-:Y:S01]  /*bfa0*/  IMAD.MOV.U32 R13, RZ, RZ, R17 ;  /* 0x000000ffff0d7224 */ /* 0x000fe200078e0011 */
[----:B------:R-:W-:Y:S01]  /*bfb0*/  MOV R15, 0xffffffff ;  /* 0xffffffff000f7802 */ /* 0x000fe20000000f00 */
[----:B------:R-:W-:Y:S01]  /*bfc0*/  IMAD.MOV.U32 R12, RZ, RZ, RZ ;  /* 0x000000ffff0c7224 */ /* 0x000fe200078e00ff */
[----:B------:R-:W-:Y:S01]  /*bfd0*/  LEA R7, R7, UR37, 0x1 ;  /* 0x0000002507077c11 */ /* 0x000fe2000f8e08ff */
[----:B------:R-:W-:Y:S02]  /*bfe0*/  IMAD.MOV.U32 R11, RZ, RZ, 0x1c1f ;  /* 0x00001c1fff0b7424 */ /* 0x000fe400078e00ff */
[----:B------:R-:W-:-:S07]  /*bff0*/  IMAD.MOV.U32 R3, RZ, RZ, R14 ;  /* 0x000000ffff037224 */ /* 0x000fce00078e000e */
[----:B------:R-:W-:Y:S05]  /*c000*/  WARPSYNC.COLLECTIVE R15, `(.L_x_128) ;  /* 0x000000000f087348 */ /* 0x000fea0003c00000 */
[----:B------:R0:W1:Y:S02]  /*c010*/  SHFL.IDX P6, R14, R13, R12, R11 ;  /* 0x0000000c0d0e7389 */ /* 0x00006400000c000b */
[----:B01----:R-:W-:Y:S01]  /*c020*/  ENDCOLLECTIVE ;  /* 0x000000000000791b */ /* 0x003fe20003800000 */
.L_x_128:
[----:B------:R-:W-:Y:S02]  /*c030*/  IMAD.MOV.U32 R13, RZ, RZ, R18 ;  /* 0x000000ffff0d7224 */ /* 0x000fe400078e0012 */
[----:B------:R-:W-:Y:S02]  /*c040*/  IMAD.MOV.U32 R12, RZ, RZ, 0x1 ;  /* 0x00000001ff0c7424 */ /* 0x000fe400078e00ff */
[----:B------:R-:W-:-:S07]  /*c050*/  IMAD.MOV.U32 R2, RZ, RZ, R14 ;  /* 0x000000ffff027224 */ /* 0x000fce00078e000e */
[----:B------:R-:W-:Y:S05]  /*c060*/  WARPSYNC.COLLECTIVE R15, `(.L_x_129) ;  /* 0x000000000f087348 */ /* 0x000fea0003c00000 */
[----:B------:R0:W1:Y:S02]  /*c070*/  SHFL.IDX P6, R14, R13, R12, R11 ;  /* 0x0000000c0d0e7389 */ /* 0x00006400000c000b */
[----:B01----:R-:W-:Y:S01]  /*c080*/  ENDCOLLECTIVE ;  /* 0x000000000000791b */ /* 0x003fe20003800000 */
.L_x_129:
[----:B------:R-:W-:-:S05]  /*c090*/  IADD3 R2, P0, R2, R0, RZ ;  /* 0x0000000002027210 */ /* 0x000fca0007f1e0ff */
[----:B------:R-:W-:Y:S01]  /*c0a0*/  IMAD.X R3, RZ, RZ, R3, P0 ;  /* 0x000000ffff037224 */ /* 0x000fe200000e0603 */
[----:B------:R-:W-:Y:S01]  /*c0b0*/  ISETP.LT.OR P0, PT, R8, 0x1, P3 ;  /* 0x000000010800780c */ /* 0x000fe20001f01670 */
[----:B------:R-:W-:-:S12]  /*c0c0*/  IMAD.MOV.U32 R13, RZ, RZ, R17 ;  /* 0x000000ffff0d7224 */ /* 0x000fd800078e0011 */
[----:B------:R-:W-:Y:S01]  /*c0d0*/  @!PT LDS RZ, [RZ] ;  /* 0x00000000fffff984 */ /* 0x000fe20000000800 */
[----:B------:R-:W-:Y:S01]  /*c0e0*/  @!PT LDS RZ, [RZ] ;  /* 0x00000000fffff984 */ /* 0x000fe20000000800 */
[----:B------:R-:W-:Y:S01]  /*c0f0*/  @!PT LDS RZ, [RZ] ;  /* 0x00000000fffff984 */ /* 0x000fe20000000800 */
[----:B------:R-:W-:Y:S01]  /*c100*/  LDGSTS.E.BYPASS.LTC128B.128 [R7+0x400], desc[UR48][R2.64], !P0 ;  /* 0x0040000002077fae */ /* 0x000fe2000c101d70 */
[----:B------:R-:W-:-:S13]  /*c110*/  ISETP.LT.OR P0, PT, R8, 0x1, P2 ;  /* 0x000000010800780c */ /* 0x000fda0001701670 */
[----:B------:R-:W-:Y:S01]  /*c120*/  LDGSTS.E.BYPASS.LTC128B.128 [R7+0x2400], desc[UR48][R2.64+0x40], !P0 ;  /* 0x0240004002077fae */ /* 0x000fe2000c101d70 */
[----:B------:R-:W-:-:S13]  /*c130*/  ISETP.LT.OR P0, PT, R8, 0x1, P1 ;  /* 0x000000010800780c */ /* 0x000fda0000f01670 */
[----:B------:R0:W-:Y:S02]  /*c140*/  LDGSTS.E.BYPASS.LTC128B.128 [R7+0x4400], desc[UR48][R2.64+0x80], !P0 ;  /* 0x0440008002077fae */ /* 0x0001e4000c101d70 */
[----:B0-----:R-:W-:-:S07]  /*c150*/  IMAD.MOV.U32 R3, RZ, RZ, R14 ;  /* 0x000000ffff037224 */ /* 0x001fce00078e000e */
[----:B------:R-:W-:Y:S05]  /*c160*/  WARPSYNC.COLLECTIVE R15, `(.L_x_130) ;  /* 0x000000000f087348 */ /* 0x000fea0003c00000 */
[----:B------:R0:W1:Y:S02]  /*c170*/  SHFL.IDX P6, R14, R13, R12, R11 ;  /* 0x0000000c0d0e7389 */ /* 0x00006400000c000b */
[----:B01----:R-:W-:Y:S01]  /*c180*/  ENDCOLLECTIVE ;  /* 0x000000000000791b */ /* 0x003fe20003800000 */
.L_x_130:
[----:B------:R-:W-:Y:S02]  /*c190*/  IMAD.MOV.U32 R13, RZ, RZ, R18 ;  /* 0x000000ffff0d7224 */ /* 0x000fe400078e0012 */
[----:B------:R-:W-:Y:S02]  /*c1a0*/  IMAD.MOV.U32 R12, RZ, RZ, 0x2 ;  /* 0x00000002ff0c7424 */ /* 0x000fe400078e00ff */
[----:B------:R-:W-:-:S07]  /*c1b0*/  IMAD.MOV.U32 R2, RZ, RZ, R14 ;  /* 0x000000ffff027224 */ /* 0x000fce00078e000e */
[----:B------:R-:W-:Y:S05]  /*c1c0*/  WARPSYNC.COLLECTIVE R15, `(.L_x_131) ;  /* 0x000000000f087348 */ /* 0x000fea0003c00000 */
[----:B------:R0:W1:Y:S02]  /*c1d0*/  SHFL.IDX P6, R14, R13, R12, R11 ;  /* 0x0000000c0d0e7389 */ /* 0x00006400000c000b */
[----:B01----:R-:W-:Y:S01]  /*c1e0*/  ENDCOLLECTIVE ;  /* 0x000000000000791b */ /* 0x003fe20003800000 */
.L_x_131:
        /* <DEDUP_REMOVED lines=16> */
.L_x_132:
[----:B------:R-:W-:Y:S02]  /*c2f0*/  IMAD.MOV.U32 R13, RZ, RZ, R18 ;  /* 0x000000ffff0d7224 */ /* 0x000fe400078e0012 */
[----:B------:R-:W-:Y:S01]  /*c300*/  IMAD.MOV.U32 R12, RZ, RZ, 0x3 ;  /* 0x00000003ff0c7424 */ /* 0x000fe200078e00ff */
[----:B------:R-:W-:-:S07]  /*c310*/  MOV R2, R14 ;  /* 0x0000000e00027202 */ /* 0x000fce0000000f00 */
[----:B------:R-:W-:Y:S05]  /*c320*/  WARPSYNC.COLLECTIVE R15, `(.L_x_133) ;  /* 0x000000000f087348 */ /* 0x000fea0003c00000 */
[----:B------:R0:W1:Y:S02]  /*c330*/  SHFL.IDX P6, R14, R13, R12, R11 ;  /* 0x0000000c0d0e7389 */ /* 0x00006400000c000b */
[----:B01----:R-:W-:Y:S01]  /*c340*/  ENDCOLLECTIVE ;  /* 0x000000000000791b */ /* 0x003fe20003800000 */
.L_x_133:
[----:B------:R-:W-:-:S05]  /*c350*/  IADD3 R2, P0, R2, R0, RZ ;  /* 0x0000000002027210 */ /* 0x000fca0007f1e0ff */
[----:B------:R-:W-:Y:S01]  /*c360*/  IMAD.X R3, RZ, RZ, R3, P0 ;  /* 0x000000ffff037224 */ /* 0x000fe200000e0603 */
[----:B------:R-:W-:Y:S01]  /*c370*/  ISETP.LT.OR P0, PT, R8, 0x41, P3 ;  /* 0x000000410800780c */ /* 0x000fe20001f01670 */
[----:B------:R-:W-:-:S12]  /*c380*/  IMAD.MOV.U32 R13, RZ, RZ, R17 ;  /* 0x000000ffff0d7224 */ /* 0x000fd800078e0011 */
[----:B------:R-:W-:Y:S01]  /*c390*/  @!PT LDS RZ, [RZ] ;  /* 0x00000000fffff984 */ /* 0x000fe20000000800 */
[----:B------:R-:W-:Y:S01]  /*c3a0*/  @!PT LDS RZ, [RZ] ;  /* 0x00000000fffff984 */ /* 0x000fe20000000800 */
[----:B------:R-:W-:Y:S01]  /*c3b0*/  @!PT LDS RZ, [RZ] ;  /* 0x00000000fffff984 */ /* 0x000fe20000000800 */
[----:B------:R0:W-:Y:S01]  /*c3c0*/  LDGSTS.E.BYPASS.LTC128B.128 [R7+0x1400], desc[UR48][R2.64], !P0 ;  /* 0x0140000002077fae */ /* 0x0001e2000c101d70 */
[----:B------:R-:W-:Y:S01]  /*c3d0*/  ISETP.LT.OR P0, PT, R8, 0x41, P2 ;  /* 0x000000410800780c */ /* 0x000fe20001701670 */
[----:B------:R-:W-:-:S12]  /*c3e0*/  IMAD.MOV.U32 R18, RZ, RZ, R14 ;  /* 0x000000ffff127224 */ /* 0x000fd800078e000e */
[----:B0-----:R-:W-:Y:S05]  /*c3f0*/  WARPSYNC.COLLECTIVE R15, `(.L_x_134) ;  /* 0x000000000f087348 */ /* 0x001fea0003c00000 */
[----:B------:R1:W2:Y:S02]  /*c400*/  SHFL.IDX P6, R14, R13, R12, R11 ;  /* 0x0000000c0d0e7389 */ /* 0x0002a400000c000b */
[----:B012---:R-:W-:Y:S01]  /*c410*/  ENDCOLLECTIVE ;  /* 0x000000000000791b */ /* 0x007fe20003800000 */
.L_x_134:
[----:B------:R-:W-:Y:S01]  /*c420*/  @!PT LDS RZ, [RZ] ;  /* 0x00000000fffff984 */ /* 0x000fe20000000800 */
[----:B------:R-:W-:Y:S01]  /*c430*/  @!PT LDS RZ, [RZ] ;  /* 0x00000000fffff984 */ /* 0x000fe20000000800 */
[----:B------:R-:W-:Y:S01]  /*c440*/  @!PT LDS RZ, [RZ] ;  /* 0x00000000fffff984 */ /* 0x000fe20000000800 */
[----:B------:R-:W-:Y:S01]  /*c450*/  LDGSTS.E.BYPASS.LTC128B.128 [R7+0x3400], desc[UR48][R2.64+0x40], !P0 ;  /* 0x0340004002077fae */ /* 0x000fe2000c101d70 */
[----:B------:R-:W-:-:S13]  /*c460*/  ISETP.LT.OR P0, PT, R8, 0x41, P1 ;  /* 0x000000410800780c */ /* 0x000fda0000f01670 */
[----:B------:R0:W-:Y:S02]  /*c470*/  LDGSTS.E.BYPASS.LTC128B.128 [R7+0x5400], desc[UR48][R2.64+0x80], !P0 ;  /* 0x0540008002077fae */ /* 0x0001e4000c101d70 */
[----:B0-----:R-:W-:Y:S01]  /*c480*/  IMAD.MOV.U32 R2, RZ, RZ, R14 ;  /* 0x000000ffff027224 */ /* 0x001fe200078e000e */
[----:B------:R-:W-:Y:S06]  /*c490*/  BRA `(.L_x_135) ;  /* 0xffffffd400c87947 */ /* 0x000fec000383ffff */
.L_x_67:
[----:B0-----:R0:W1:Y:S02]  /*c4a0*/  SYNCS.PHASECHK.TRANS64.TRYWAIT P0, [R4+URZ+0x2d860], R3 ;  /* 0x02d86003040075a7 */ /* 0x001064000800017f */
[----:B-1----:R-:W-:Y:S05]  /*c4b0*/  @!P0 NANOSLEEP.SYNCS 0x989680 ;  /* 0x009896800000895d */ /* 0x002fea0003900000 */
[----:B------:R-:W1:Y:S02]  /*c4c0*/  @!P0 SYNCS.PHASECHK.TRANS64 P0, [R4+URZ+0x2d860], R3 ;  /* 0x02d86003040085a7 */ /* 0x000e64000800007f */
[----:B-1----:R-:W-:Y:S05]  /*c4d0*/  @!P0 BRA `(.L_x_67) ;  /* 0xfffffffc00f08947 */ /* 0x002fea000383ffff */
[----:B------:R-:W-:Y:S05]  /*c4e0*/  BRA `(.L_x_136) ;  /* 0xffffffd800a87947 */ /* 0x000fea000383ffff */
.L_x_68:
[----:B------:R-:W-:Y:S01]  /*c4f0*/  BSSY B0, `(.L_x_137) ;  /* 0x0000008000007945 */ /* 0x000fe20003800000 */
[----:B------:R-:W-:Y:S02]  /*c500*/  IMAD.MOV.U32 R13, RZ, RZ, R18 ;  /* 0x000000ffff0d7224 */ /* 0x000fe400078e0012 */
[----:B------:R-:W-:Y:S02]  /*c510*/  IMAD.MOV.U32 R12, RZ, RZ, RZ ;  /* 0x000000ffff0c7224 */ /* 0x000fe400078e00ff */
[----:B------:R-:W-:Y:S02]  /*c520*/  IMAD.MOV.U32 R11, RZ, RZ, 0x1c1f ;  /* 0x00001c1fff0b7424 */ /* 0x000fe400078e00ff */
[----:B------:R-:W-:-:S07]  /*c530*/  IMAD.MOV.U32 R15, RZ, RZ, -0x1 ;  /* 0xffffffffff0f7424 */ /* 0x000fce00078e00ff */
[----:B0-----:R-:W-:Y:S05]  /*c540*/  WARPSYNC.COLLECTIVE R15, `(.L_x_138) ;  /* 0x000000000f087348 */ /* 0x001fea0003c00000 */
[----:B------:R1:W2:Y:S02]  /*c550*/  SHFL.IDX P6, R14, R13, R12, R11 ;  /* 0x0000000c0d0e7389 */ /* 0x0002a400000c000b */
[----:B012---:R-:W-:Y:S01]  /*c560*/  ENDCOLLECTIVE ;  /* 0x000000000000791b */ /* 0x007fe20003800000 */
.L_x_138:
[----:B------:R-:W-:Y:S05]  /*c570*/  BSYNC B0 ;  /* 0x0000000000007941 */ /* 0x000fea0003800000 */
.L_x_137:
[----:B------:R-:W0:Y:S01]  /*c580*/  S2R R2, SR_TID.X ;  /* 0x0000000000027919 */ /* 0x000e220000002100 */
[----:B------:R-:W-:Y:S01]  /*c590*/  IMAD.MOV.U32 R13, RZ, RZ, R17 ;  /* 0x000000ffff0d7224 */ /* 0x000fe200078e0011 */
[----:B------:R-:W-:Y:S01]  /*c5a0*/  MOV R12, RZ ;  /* 0x000000ff000c7202 */ /* 0x000fe20000000f00 */
[----:B------:R-:W-:Y:S02]  /*c5b0*/  IMAD.MOV.U32 R11, RZ, RZ, 0x1c1f ;  /* 0x00001c1fff0b7424 */ /* 0x000fe400078e00ff */
[----:B------:R-:W-:Y:S02]  /*c5c0*/  IMAD.MOV.U32 R15, RZ, RZ, -0x1 ;  /* 0xffffffffff0f7424 */ /* 0x000fe400078e00ff */
[----:B------:R-:W-:-:S07]  /*c5d0*/  IMAD.MOV.U32 R0, RZ, RZ, R14 ;  /* 0x000000ffff007224 */ /* 0x000fce00078e000e */
[----:B0-----:R-:W-:Y:S05]  /*c5e0*/  WARPSYNC.COLLECTIVE R15, `(.L_x_139) ;  /* 0x000000000f087348 */ /* 0x001fea0003c00000 */
[----:B------:R1:W2:Y:S02]  /*c5f0*/  SHFL.IDX P6, R14, R13, R12, R11 ;  /* 0x0000000c0d0e7389 */ /* 0x0002a400000c000b */
[----:B012---:R-:W-:Y:S01]  /*c600*/  ENDCOLLECTIVE ;  /* 0x000000000000791b */ /* 0x007fe20003800000 */
.L_x_139:
[----:B------:R-:W-:Y:S02]  /*c610*/  IMAD.MOV.U32 R13, RZ, RZ, R18 ;  /* 0x000000ffff0d7224 */ /* 0x000fe400078e0012 */
[----:B------:R-:W-:Y:S02]  /*c620*/  IMAD.MOV.U32 R12, RZ, RZ, 0x1 ;  /* 0x00000001ff0c7424 */ /* 0x000fe400078e00ff */
[----:B------:R-:W-:-:S05]  /*c630*/  IMAD.SHL.U32 R2, R2, 0x8, RZ ;  /* 0x0000000802027824 */ /* 0x000fca00078e00ff */
[----:B------:R-:W-:-:S05]  /*c640*/  LOP3.LUT R2, R2, 0x18, RZ, 0xc0, !PT ;  /* 0x0000001802027812 */ /* 0x000fca00078ec0ff */
[----:B------:R-:W-:-:S05]  /*c650*/  IMAD.SHL.U32 R6, R2, 0x2, RZ ;  /* 0x0000000202067824 */ /* 0x000fca00078e00ff */
[----:B------:R-:W-:-:S13]  /*c660*/  IADD3 R2, P0, R14, R6, RZ ;  /* 0x000000060e027210 */ /* 0x000fda0007f1e0ff */
[----:B------:R-:W-:Y:S05]  /*c670*/  WARPSYNC.COLLECTIVE R15, `(.L_x_140) ;  /* 0x000000000f087348 */ /* 0x000fea0003c00000 */
[----:B------:R0:W1:Y:S02]  /*c680*/  SHFL.IDX P6, R14, R13, R12, R11 ;  /* 0x0000000c0d0e7389 */ /* 0x00006400000c000b */
[----:B01----:R-:W-:Y:S01]  /*c690*/  ENDCOLLECTIVE ;  /* 0x000000000000791b */ /* 0x003fe20003800000 */
.L_x_140:
[----:B------:R-:W-:Y:S01]  /*c6a0*/  IMAD.X R3, RZ, RZ, R0, P0 ;  /* 0x000000ffff037224 */ /* 0x000fe200000e0600 */
[----:B------:R-:W-:Y:S02]  /*c6b0*/  ISETP.LT.OR P0, PT, R5, 0x1, P3 ;  /* 0x000000010500780c */ /* 0x000fe40001f01670 */
[----:B------:R-:W-:Y:S01]  /*c6c0*/  LEA R0, R7, UR37, 0x1 ;  /* 0x0000002507007c11 */ /* 0x000fe2000f8e08ff */
[----:B------:R-:W-:-:S10]  /*c6d0*/  IMAD.MOV.U32 R13, RZ, RZ, R17 ;  /* 0x000000ffff0d7224 */ /* 0x000fd400078e0011 */
        /* <DEDUP_REMOVED lines=12> */
.L_x_141:
[----:B------:R-:W-:Y:S02]  /*c7a0*/  IMAD.MOV.U32 R13, RZ, RZ, R18 ;  /* 0x000000ffff0d7224 */ /* 0x000fe400078e0012 */
[----:B------:R-:W-:Y:S01]  /*c7b0*/  IMAD.MOV.U32 R12, RZ, RZ, 0x2 ;  /* 0x00000002ff0c7424 */ /* 0x000fe200078e00ff */
[----:B------:R-:W-:-:S13]  /*c7c0*/  IADD3 R2, P0, R14, R6, RZ ;  /* 0x000000060e027210 */ /* 0x000fda0007f1e0ff */
[----:B------:R-:W-:Y:S05]  /*c7d0*/  WARPSYNC.COLLECTIVE R15, `(.L_x_142) ;  /* 0x000000000f087348 */ /* 0x000fea0003c00000 */
[----:B------:R0:W1:Y:S02]  /*c7e0*/  SHFL.IDX P6, R14, R13, R12, R11 ;  /* 0x0000000c0d0e7389 */ /* 0x00006400000c000b */
[----:B01----:R-:W-:Y:S01]  /*c7f0*/  ENDCOLLECTIVE ;  /* 0x000000000000791b */ /* 0x003fe20003800000 */
.L_x_142:
        /* <DEDUP_REMOVED lines=11> */
[----:B0-----:R-:W-:-:S07]  /*c8b0*/  MOV R3, R14 ;  /* 0x0000000e00037202 */ /* 0x001fce0000000f00 */
[----:B------:R-:W-:Y:S05]  /*c8c0*/  WARPSYNC.COLLECTIVE R15, `(.L_x_143) ;  /* 0x000000000f087348 */ /* 0x000fea0003c00000 */
[----:B------:R0:W1:Y:S02]  /*c8d0*/  SHFL.IDX P6, R14, R13, R12, R11 ;  /* 0x0000000c0d0e7389 */ /* 0x00006400000c000b */
[----:B01----:R-:W-:Y:S01]  /*c8e0*/  ENDCOLLECTIVE ;  /* 0x000000000000791b */ /* 0x003fe20003800000 */
.L_x_143:
[----:B------:R-:W-:Y:S02]  /*c8f0*/  IMAD.MOV.U32 R13, RZ, RZ, R18 ;  /* 0x000000ffff0d7224 */ /* 0x000fe400078e0012 */
[----:B------:R-:W-:Y:S01]  /*c900*/  IMAD.MOV.U32 R12, RZ, RZ, 0x3 ;  /* 0x00000003ff0c7424 */ /* 0x000fe200078e00ff */
[----:B------:R-:W-:-:S13]  /*c910*/  IADD3 R2, P0, R14, R6, RZ ;  /* 0x000000060e027210 */ /* 0x000fda0007f1e0ff */
[----:B------:R-:W-:Y:S05]  /*c920*/  WARPSYNC.COLLECTIVE R15, `(.L_x_144) ;  /* 0x000000000f087348 */ /* 0x000fea0003c00000 */
[----:B------:R0:W1:Y:S02]  /*c930*/  SHFL.IDX P6, R14, R13, R12, R11 ;  /* 0x0000000c0d0e7389 */ /* 0x00006400000c000b */
[----:B01----:R-:W-:Y:S01]  /*c940*/  ENDCOLLECTIVE ;  /* 0x000000000000791b */ /* 0x003fe20003800000 */
.L_x_144:
        /* <DEDUP_REMOVED lines=12> */
.L_x_145:
[----:B------:R-:W-:Y:S01]  /*ca10*/  @!PT LDS RZ, [RZ] ;  /* 0x00000000fffff984 */ /* 0x000fe20000000800 */
[----:B------:R-:W-:Y:S01]  /*ca20*/  @!PT LDS RZ, [RZ] ;  /* 0x00000000fffff984 */ /* 0x000fe20000000800 */
[----:B------:R-:W-:Y:S01]  /*ca30*/  @!PT LDS RZ, [RZ] ;  /* 0x00000000fffff984 */ /* 0x000fe20000000800 */
[----:B------:R0:W-:Y:S01]  /*ca40*/  LDGSTS.E.BYPASS.LTC128B.128 [R0+0x3400], desc[UR48][R2.64+0x40], !P0 ;  /* 0x0340004002007fae */ /* 0x0001e2000c101d70 */
[----:B------:R-:W-:-:S13]  /*ca50*/  ISETP.LT.OR P0, PT, R5, 0x41, P1 ;  /* 0x000000410500780c */ /* 0x000fda0000f01670 */
[----:B------:R0:W-:Y:S01]  /*ca60*/  LDGSTS.E.BYPASS.LTC128B.128 [R0+0x5400], desc[UR48][R2.64+0x80], !P0 ;  /* 0x0540008002007fae */ /* 0x0001e2000c101d70 */
[----:B------:R-:W-:Y:S05]  /*ca70*/  BRA `(.L_x_146) ;  /* 0xffffffd800047947 */ /* 0x000fea000383ffff */
.L_x_73:
[----:B0-----:R0:W1:Y:S02]  /*ca80*/  SYNCS.PHASECHK.TRANS64.TRYWAIT P0, [R4+URZ+0x2d820], R0 ;  /* 0x02d82000040075a7 */ /* 0x001064000800017f */
[----:B-1----:R-:W-:Y:S05]  /*ca90*/  @!P0 NANOSLEEP.SYNCS 0x989680 ;  /* 0x009896800000895d */ /* 0x002fea0003900000 */
[----:B------:R-:W1:Y:S02]  /*caa0*/  @!P0 SYNCS.PHASECHK.TRANS64 P0, [R4+URZ+0x2d820], R0 ;  /* 0x02d82000040085a7 */ /* 0x000e64000800007f */
[----:B-1----:R-:W-:Y:S05]  /*cab0*/  @!P0 BRA `(.L_x_73) ;  /* 0xfffffffc00f08947 */ /* 0x002fea000383ffff */
[----:B------:R-:W-:Y:S05]  /*cac0*/  BRA `(.L_x_147) ;  /* 0xffffffd800ac7947 */ /* 0x000fea000383ffff */
.L_x_74:
        /* <DEDUP_REMOVED lines=8> */
[----:B0-----:R-:W-:Y:S05]  /*cb50*/  WARPSYNC.COLLECTIVE R15, `(.L_x_149) ;  /* 0x000000000f087348 */ /* 0x001fea0003c00000 */
[----:B------:R1:W2:Y:S02]  /*cb60*/  SHFL.IDX P6, R14, R13, R12, R11 ;  /* 0x0000000c0d0e7389 */ /* 0x0002a400000c000b */
[----:B012---:R-:W-:Y:S01]  /*cb70*/  ENDCOLLECTIVE ;  /* 0x000000000000791b */ /* 0x007fe20003800000 */
.L_x_149:
[----:B------:R-:W-:Y:S05]  /*cb80*/  BSYNC B0 ;  /* 0x0000000000007941 */ /* 0x000fea0003800000 */
.L_x_148:
[----:B------:R-:W-:Y:S05]  /*cb90*/  BRA `(.L_x_150) ;  /* 0xffffffd800947947 */ /* 0x000fea000383ffff */
.L_x_77:
[----:B------:R-:W-:Y:S01]  /*cba0*/  BSSY B1, `(.L_x_151) ;  /* 0x0000006000017945 */ /* 0x000fe20003800000 */
[----:B------:R-:W-:-:S07]  /*cbb0*/  IMAD.MOV.U32 R15, RZ, RZ, -0x1 ;  /* 0xffffffffff0f7424 */ /* 0x000fce00078e00ff */
[----:B0-----:R-:W-:Y:S05]  /*cbc0*/  WARPSYNC.COLLECTIVE R15, `(.L_x_152) ;  /* 0x000000000f0c7348 */ /* 0x001fea0003c00000 */
[----:B------:R-:W-:Y:S02]  /*cbd0*/  ELECT P6, UR62, PT ;  /* 0x00000000003e782f */ /* 0x000fe400038c0000 */
[----:B------:R-:W-:Y:S01]  /*cbe0*/  MOV R14, UR62 ;  /* 0x0000003e000e7c02 */ /* 0x000fe20008000f00 */
[----:B0-----:R-:W-:Y:S10]  /*cbf0*/  ENDCOLLECTIVE ;  /* 0x000000000000791b */ /* 0x001ff40003800000 */
.L_x_152:
[----:B------:R-:W-:Y:S05]  /*cc00*/  BSYNC B1 ;  /* 0x0000000000017941 */ /* 0x000fea0003800000 */
.L_x_151:
[----:B------:R-:W-:Y:S05]  /*cc10*/  BRA `(.L_x_153) ;  /* 0xffffffd8008c7947 */ /* 0x000fea000383ffff */
.L_x_79:
[----:B0-----:R0:W1:Y:S02]  /*cc20*/  SYNCS.PHASECHK.TRANS64.TRYWAIT P1, [R3+URZ+0x2d840], R2 ;  /* 0x02d84002030075a7 */ /* 0x001064000802017f */
[----:B-1----:R-:W-:Y:S05]  /*cc30*/  @!P1 NANOSLEEP.SYNCS 0x989680 ;  /* 0x009896800000995d */ /* 0x002fea0003900000 */
[----:B------:R-:W1:Y:S02]  /*cc40*/  @!P1 SYNCS.PHASECHK.TRANS64 P1, [R3+URZ+0x2d840], R2 ;  /* 0x02d84002030095a7 */ /* 0x000e64000802007f */
[----:B-1----:R-:W-:Y:S05]  /*cc50*/  @!P1 BRA `(.L_x_79) ;  /* 0xfffffffc00f09947 */ /* 0x002fea000383ffff */
[----:B------:R-:W-:Y:S05]  /*cc60*/  BRA `(.L_x_154) ;  /* 0xffffffd800ac7947 */ /* 0x000fea000383ffff */
.L_x_81:
[----:B-1----:R1:W2:Y:S02]  /*cc70*/  SYNCS.PHASECHK.TRANS64.TRYWAIT P1, [R23+URZ+0x2d840], R0 ;  /* 0x02d84000170075a7 */ /* 0x0022a4000802017f */
[----:B--2---:R-:W-:Y:S05]  /*cc80*/  @!P1 NANOSLEEP.SYNCS 0x989680 ;  /* 0x009896800000995d */ /* 0x004fea0003900000 */
[----:B------:R-:W2:Y:S02]  /*cc90*/  @!P1 SYNCS.PHASECHK.TRANS64 P1, [R23+URZ+0x2d840], R0 ;  /* 0x02d84000170095a7 */ /* 0x000ea4000802007f */
[----:B--2---:R-:W-:Y:S05]  /*cca0*/  @!P1 BRA `(.L_x_81) ;  /* 0xfffffffc00f09947 */ /* 0x004fea000383ffff */
[----:B------:R-:W-:Y:S05]  /*ccb0*/  BRA `(.L_x_155) ;  /* 0xffffffd800b87947 */ /* 0x000fea000383ffff */
.L_x_83:
[----:B--2---:R2:W3:Y:S02]  /*ccc0*/  SYNCS.PHASECHK.TRANS64.TRYWAIT P1, [R3+URZ+0x2d860], R2 ;  /* 0x02d86002030075a7 */ /* 0x0044e4000802017f */
[----:B---3--:R-:W-:Y:S05]  /*ccd0*/  @!P1 NANOSLEEP.SYNCS 0x989680 ;  /* 0x009896800000995d */ /* 0x008fea0003900000 */
[----:B------:R-:W3:Y:S02]  /*cce0*/  @!P1 SYNCS.PHASECHK.TRANS64 P1, [R3+URZ+0x2d860], R2 ;  /* 0x02d86002030095a7 */ /* 0x000ee4000802007f */
[----:B---3--:R-:W-:Y:S05]  /*ccf0*/  @!P1 BRA `(.L_x_83) ;  /* 0xfffffffc00f09947 */ /* 0x008fea000383ffff */
[----:B------:R-:W-:Y:S05]  /*cd00*/  BRA `(.L_x_156) ;  /* 0xffffffd800b47947 */ /* 0x000fea000383ffff */
.L_x_157:
[----:B------:R-:W-:-:S00]  /*cd10*/  BRA `(.L_x_157) ;  /* 0xfffffffc00fc7947 */ /* 0x000fc0000383ffff */
[----:B------:R-:W-:-:S00]  /*cd20*/  NOP ;  /* 0x0000000000007918 */ /* 0x000fc00000000000 */
        /* <DEDUP_REMOVED lines=13> */
.L_x_2728:


//--------------------- .text._ZN7cutlass13device_kernelIN5flash11enable_sm90INS1_16FlashAttnFwdSm90INS1_25CollectiveMainloopFwdSm90ILi2EN4cute5tupleIJNS5_1CILi1EEES8_S8_EEENS6_IJNS7_ILi192EEENS7_ILi128EEENS7_ILi96EEEEEELi96ENS_10bfloat16_tEfNS_4arch4Sm90ELb0ELb0ELb0ELb1ELb1ELb0ELb0ELb0ELb1ELb1ELb0ELb0EEENS1_21CollectiveEpilogueFwdINS6_IJSA_SC_SB_EEES9_SE_SG_Li384ELb1ELb1ELb0ELb0EEENS1_36VarlenDynamicPersistentTileSchedulerILi192ELi128ELi384ELi128ELb0ELb1ELb1ELb0ELb1ELb1EEEEEEEEEvNT_6ParamsE --------------------------
	.section	.text._ZN7cutlass13device_kernelIN5flash11enable_sm90INS1_16FlashAttnFwdSm90INS1_25CollectiveMainloopFwdSm90ILi2EN4cute5tupleIJNS5_1CILi1EEES8_S8_EEENS6_IJNS7_ILi192EEENS7_ILi128EEENS7_ILi96EEEEEELi96ENS_10bfloat16_tEfNS_4arch4Sm90ELb0ELb0ELb0ELb1ELb1ELb0ELb0ELb0ELb1ELb1ELb0ELb0EEENS1_21CollectiveEpilogueFwdINS6_IJSA_SC_SB_EEES9_SE_SG_Li384ELb1ELb1ELb0ELb0EEENS1_36VarlenDynamicPersistentTileSchedulerILi192ELi128ELi384ELi128ELb0ELb1ELb1ELb0ELb1ELb1EEEEEEEEEvNT_6ParamsE,"ax",@progbits
	.align	128
.text._ZN7cutlass13device_kernelIN5flash11enable_sm90INS1_16FlashAttnFwdSm90INS1_25CollectiveMainloopFwdSm90ILi2EN4cute5tupleIJNS5_1CILi1EEES8_S8_EEENS6_IJNS7_ILi192EEENS7_ILi128EEENS7_ILi96EEEEEELi96ENS_10bfloat16_tEfNS_4arch4Sm90ELb0ELb0ELb0ELb1ELb1ELb0ELb0ELb0ELb1ELb1ELb0ELb0EEENS1_21CollectiveEpilogueFwdINS6_IJSA_SC_SB_EEES9_SE_SG_Li384ELb1ELb1ELb0ELb0EEENS1_36VarlenDynamicPersistentTileSchedulerILi192ELi128ELi384ELi128ELb0ELb1ELb1ELb0ELb1ELb1EEEEEEEEEvNT_6ParamsE:
        .type           _ZN7cutlass13device_kernelIN5flash11enable_sm90INS1_16FlashAttnFwdSm90INS1_25CollectiveMainloopFwdSm90ILi2EN4cute5tupleIJNS5_1CILi1EEES8_S8_EEENS6_IJNS7_ILi192EEENS7_ILi128EEENS7_ILi96EEEEEELi96ENS_10bfloat16_tEfNS_4arch4Sm90ELb0ELb0ELb0ELb1ELb1ELb0ELb0ELb0ELb1ELb1ELb0ELb0EEENS1_21CollectiveEpilogueFwdINS6_IJSA_SC_SB_EEES9_SE_SG_Li384ELb1ELb1ELb0ELb0EEENS1_36VarlenDynamicPersistentTileSchedulerILi192ELi128ELi384ELi128ELb0ELb1ELb1ELb0ELb1ELb1EEEEEEEEEvNT_6ParamsE,@function
        .size           _ZN7cutlass13device_kernelIN5flash11enable_sm90INS1_16FlashAttnFwdSm90INS1_25CollectiveMainloopFwdSm90ILi2EN4cute5tupleIJNS5_1CILi1EEES8_S8_EEENS6_IJNS7_ILi192EEENS7_ILi128EEENS7_ILi96EEEEEELi96ENS_10bfloat16_tEfNS_4arch4Sm90ELb0ELb0ELb0ELb1ELb1ELb0ELb0ELb0ELb1ELb1ELb0ELb0EEENS1_21CollectiveEpilogueFwdINS6_IJSA_SC_SB_EEES9_SE_SG_Li384ELb1ELb1ELb0ELb0EEENS1_36VarlenDynamicPersistentTileSchedulerILi192ELi128ELi384ELi128ELb0ELb1ELb1ELb0ELb1ELb1EEEEEEEEEvNT_6ParamsE,(.L_x_2729 - _ZN7cutlass13device_kernelIN5flash11enable_sm90INS1_16FlashAttnFwdSm90INS1_25CollectiveMainloopFwdSm90ILi2EN4cute5tupleIJNS5_1CILi1EEES8_S8_EEENS6_IJNS7_ILi192EEENS7_ILi128EEENS7_ILi96EEEEEELi96ENS_10bfloat16_tEfNS_4arch4Sm90ELb0ELb0ELb0ELb1ELb1ELb0ELb0ELb0ELb1ELb1ELb0ELb0EEENS1_21CollectiveEpilogueFwdINS6_IJSA_SC_SB_EEES9_SE_SG_Li384ELb1ELb1ELb0ELb0EEENS1_36VarlenDynamicPersistentTileSchedulerILi192ELi128ELi384ELi128ELb0ELb1ELb1ELb0ELb1ELb1EEEEEEEEEvNT_6ParamsE)
        .other          _ZN7cutlass13device_kernelIN5flash11enable_sm90INS1_16FlashAttnFwdSm90INS1_25CollectiveMainloopFwdSm90ILi2EN4cute5tupleIJNS5_1CILi1EEES8_S8_EEENS6_IJNS7_ILi192EEENS7_ILi128EEENS7_ILi96EEEEEELi96ENS_10bfloat16_tEfNS_4arch4Sm90ELb0ELb0ELb0ELb1ELb1ELb0ELb0ELb0ELb1ELb1ELb0ELb0EEENS1_21CollectiveEpilogueFwdINS6_IJSA_SC_SB_EEES9_SE_SG_Li384ELb1ELb1ELb0ELb0EEENS1_36VarlenDynamicPersistentTileSchedulerILi192ELi128ELi384ELi128ELb0ELb1ELb1ELb0ELb1ELb1EEEEEEEEEvNT_6ParamsE,@"STO_CUDA_ENTRY STV_DEFAULT"
_ZN7cutlass13device_kernelIN5flash11enable_sm90INS1_16FlashAttnFwdSm90INS1_25CollectiveMainloopFwdSm90ILi2EN4cute5tupleIJNS5_1CILi1EEES8_S8_EEENS6_IJNS7_ILi192EEENS7_ILi128EEENS7_ILi96EEEEEELi96ENS_10bfloat16_tEfNS_4arch4Sm90ELb0ELb0ELb0ELb1ELb1ELb0ELb0ELb0ELb1ELb1ELb0ELb0EEENS1_21CollectiveEpilogueFwdINS6_IJSA_SC_SB_EEES9_SE_SG_Li384ELb1ELb1ELb0ELb0EEENS1_36VarlenDynamicPersistentTileSchedulerILi192ELi128ELi384ELi128ELb0ELb1ELb1ELb0ELb1ELb1EEEEEEEEEvNT_6ParamsE:
        /* <DEDUP_REMOVED lines=8> */
[----:B------:R-:W0:Y:S02]  /*0080*/  SHFL.IDX PT, R2, R0, RZ, 0x1f ;  /* 0x00001fff00027589 */ /* 0x000e2400000e0000 */
[C---:B0-----:R-:W-:Y:S02]  /*0090*/  ISETP.NE.OR P0, PT, R2.reuse, RZ, !P0 ;  /* 0x000000ff0200720c */ /* 0x041fe40004705670 */
[----:B------:R-:W-:Y:S02]  /*00a0*/  ISETP.NE.AND P1, PT, R2, RZ, PT ;  /* 0x000000ff0200720c */ /* 0x000fe40003f25270 */
[----:B------:R0:W1:Y:S09]  /*00b0*/  SHFL.IDX PT, R2, R3, RZ, 0x1f ;  /* 0x00001fff03027589 */ /* 0x00007200000e0000 */
[----:B------:R-:W-:Y:S01]  /*00c0*/  VOTEU.ALL UP0, P0 ;  /* 0x00000000003f7886 */ /* 0x000fe20000000000 */
[----:B------:R-:W-:-:S04]  /*00d0*/  VOTEU.ALL UP1, P0 ;  /* 0x00000000003f7886 */ /* 0x000fc80000020000 */
[----:B------:R-:W2:Y:S01]  /*00e0*/  @!UP0 S2UR UR8, SR_CgaCtaId ;  /* 0x00000000000889c3 */ /* 0x000ea20000008800 */
[----:B------:R-:W-:Y:S01]  /*00f0*/  @!UP0 UMOV UR6, 0x400 ;  /* 0x0000040000068882 */ /* 0x000fe20000000000 */
[----:B------:R-:W-:-:S04]  /*0100*/  @!UP0 UIADD3 UR4, -UR4, 0x100000, URZ ;  /* 0x0010000004048890 */ /* 0x000fc8000fffe13f */
[----:B------:R-:W-:Y:S02]  /*0110*/  @!UP0 USHF.L.U32 UR5, UR4, 0xb, URZ ;  /* 0x0000000b04058899 */ /* 0x000fe4000800063f */
[----:B------:R-:W-:Y:S02]  /*0120*/  @!UP0 USHF.L.U32 UR4, UR4, 0x1, URZ ;  /* 0x0000000104048899 */ /* 0x000fe4000800063f */
[----:B--2---:R-:W-:Y:S02]  /*0130*/  @!UP0 ULEA UR8, UR8, UR6, 0x18 ;  /* 0x0000000608088291 */ /* 0x004fe4000f8ec03f */
        /* <DEDUP_REMOVED lines=25> */
.L_x_158:
        /* <DEDUP_REMOVED lines=22> */
.L_x_159:
        /* <DEDUP_REMOVED lines=18> */
.L_x_160:
        /* <DEDUP_REMOVED lines=22> */
.L_x_161:
        /* <DEDUP_REMOVED lines=22> */
.L_x_162:
[----:B------:R-:W-:Y:S01]  /*0810*/  ISETP.NE.AND P0, PT, R2, RZ, PT ;  /* 0x000000ff0200720c */ /* 0x000fe20003f05270 */
[----:B------:R-:W-:Y:S01]  /*0820*/  IMAD.MOV.U32 R2, RZ, RZ, 0x1 ;  /* 0x00000001ff027424 */ /* 0x000fe200078e00ff */
[----:B------:R-:W-:Y:S01]  /*0830*/  NOP ;  /* 0x0000000000007918 */ /* 0x000fe20000000000 */
[----:B------:R-:W-:-:S03]  /*0840*/  ULDC.64 UR36, c[0x0][0x208] ;  /* 0x0000820000247ab9 */ /* 0x000fc60000000a00 */
[----:B------:R-:W-:-:S05]  /*0850*/  SEL R2, R2, 0x2, !P0 ;  /* 0x0000000202027807 */ /* 0x000fca0004000000 */
[----:B------:R0:W-:Y:S02]  /*0860*/  STL [R1+0x1c], R2 ;  /* 0x00001c0201007387 */ /* 0x0001e40000100800 */
[----:B01234-:R-:W-:Y:S06]  /*0870*/  BAR.SYNC.DEFER_BLOCKING 0x0 ;  /* 0x0000000000007b1d */ /* 0x01ffec0000010000 */
[----:B------:R-:W-:Y:S05]  /*0880*/  @!P0 BRA `(.L_x_163) ;  /* 0x0000007400548947 */ /* 0x000fea0003800000 */
.L_x_164:
[----:B------:R-:W-:-:S08]  /*0890*/  NOP ;  /* 0x0000000000007918 */ /* 0x000fd00000000000 */
[----:B------:R-:W0:Y:S02]  /*08a0*/  USETMAXREG.TRY_ALLOC.CTAPOOL UP0, 0xa0 ;  /* 0x000000a0000079c8 */ /* 0x000e240008000600 */
[----:B0-----:R-:W-:-:S13]  /*08b0*/  PLOP3.LUT P0, PT, PT, PT, UP0, 0x80, 0x0 ;  /* 0x000000000000781c */ /* 0x001fda0003f0f008 */
[----:B------:R-:W-:Y:S05]  /*08c0*/  @!P0 BRA `(.L_x_164) ;  /* 0xfffffffc00f08947 */ /* 0x000fea000383ffff */
[----:B------:R-:W0:Y:S01]  /*08d0*/  S2R R2, SR_TID.X ;  /* 0x0000000000027919 */ /* 0x000e220000002100 */
[----:B------:R-:W1:Y:S01]  /*08e0*/  S2UR UR41, SR_CgaCtaId ;  /* 0x00000000002979c3 */ /* 0x000e620000008800 */
[----:B------:R-:W-:Y:S01]  /*08f0*/  UMOV UR40, 0x400 ;  /* 0x0000040000287882 */ /* 0x000fe20000000000 */
[----:B------:R-:W-:Y:S01]  /*0900*/  ULDC UR4, c[0x0][0xc3c] ;  /* 0x00030f0000047ab9 */ /* 0x000fe20000000800 */
[----:B-1----:R-:W-:-:S05]  /*0910*/  ULEA UR40, UR41, UR40, 0x18 ;  /* 0x0000002829287291 */ /* 0x002fca000f8ec03f */
[----:B------:R-:W-:Y:S06]  /*0920*/  BAR.ARV 0x8, 0x200 ;  /* 0x0208000000007b1d */ /* 0x000fec0000002000 */
[----:B0-----:R-:W-:-:S04]  /*0930*/  LOP3.LUT R0, R2, 0xffffff80, RZ, 0xc0, !PT ;  /* 0xffffff8002007812 */ /* 0x001fc800078ec0ff */
[----:B------:R-:W-:-:S13]  /*0940*/  ISETP.NE.AND P0, PT, R0, 0x80, PT ;  /* 0x000000800000780c */ /* 0x000fda0003f05270 */
[----:B------:R-:W-:Y:S08]  /*0950*/  @!P0 BAR.ARV 0x9, 0x100 ;  /* 0x0244000000008b1d */ /* 0x000ff00000002000 */
[----:B------:R-:W-:Y:S06]  /*0960*/  BAR.SYNC.DEFER_BLOCKING 0x5, 0x200 ;  /* 0x0148000000007b1d */ /* 0x000fec0000010000 */
[----:B------:R-:W0:Y:S02]  /*0970*/  LDS.128 R32, [UR40+0x2d8d0] ;  /* 0x02d8d028ff207984 */ /* 0x000e240008000c00 */
[----:B------:R-:W-:Y:S06]  /*0980*/  BAR.ARV 0x4, 0x200 ;  /* 0x0108000000007b1d */ /* 0x000fec0000002000 */
[----:B0-----:R-:W-:-:S13]  /*0990*/  ISETP.GE.AND P0, PT, R35, UR4, PT ;  /* 0x0000000423007c0c */ /* 0x001fda000bf06270 */
[----:B------:R-:W-:Y:S05]  /*09a0*/  @P0 EXIT ;  /* 0x000000000000094d */ /* 0x000fea0003800000 */
[----:B------:R-:W2:Y:S01]  /*09b0*/  LDL.LU R13, [R1+0x1c] ;  /* 0x00001c00010d7983 */ /* 0x000ea20000300800 */
[----:B------:R-:W-:-:S05]  /*09c0*/  VIADD R155, R2, 0xffffff80 ;  /* 0xffffff80029b7836 */ /* 0x000fca0000000000 */
[----:B------:R-:W-:-:S04]  /*09d0*/  SHF.R.S32.HI R0, RZ, 0x1f, R155 ;  /* 0x0000001fff007819 */ /* 0x000fc8000001149b */
[CC--:B------:R-:W-:Y:S02]  /*09e0*/  LEA.HI R147, R0.reuse, R155.reuse, RZ, 0x7 ;  /* 0x0000009b00937211 */ /* 0x0c0fe400078f38ff */
[----:B------:R-:W-:Y:S02]  /*09f0*/  LEA.HI R2, R0, R155, RZ, 0x4 ;  /* 0x0000009b00027211 */ /* 0x000fe400078f20ff */
[----:B------:R-:W-:Y:S02]  /*0a00*/  LOP3.LUT R146, R147, 0xffffff80, RZ, 0xc0, !PT ;  /* 0xffffff8093927812 */ /* 0x000fe400078ec0ff */
[C---:B------:R-:W-:Y:S02]  /*0a10*/  LOP3.LUT R4, R2.reuse, 0xfffffff0, RZ, 0xc0, !PT ;  /* 0xfffffff002047812 */ /* 0x040fe400078ec0ff */
[----:B------:R-:W-:Y:S01]  /*0a20*/  SHF.R.S32.HI R5, RZ, 0x4, R2 ;  /* 0x00000004ff057819 */ /* 0x000fe20000011402 */
[C---:B------:R-:W-:Y:S02]  /*0a30*/  IMAD.IADD R146, R155.reuse, 0x1, -R146 ;  /* 0x000000019b927824 */ /* 0x040fe400078e0a92 */
[----:B------:R-:W-:Y:S01]  /*0a40*/  IMAD.IADD R4, R155, 0x1, -R4 ;  /* 0x000000019b047824 */ /* 0x000fe200078e0a04 */
[----:B------:R-:W-:-:S02]  /*0a50*/  LEA.HI R2, R2, R5, RZ, 0x1 ;  /* 0x0000000502027211 */ /* 0x000fc400078f08ff */
[----:B------:R-:W-:Y:S02]  /*0a60*/  SHF.R.S32.HI R9, RZ, 0x1f, R146 ;  /* 0x0000001fff097819 */ /* 0x000fe40000011492 */
[----:B------:R-:W-:Y:S02]  /*0a70*/  SHF.R.S32.HI R3, RZ, 0x1f, R4 ;  /* 0x0000001fff037819 */ /* 0x000fe40000011404 */
[----:B------:R-:W-:Y:S02]  /*0a80*/  LOP3.LUT R2, R2, 0x1ffffffe, RZ, 0xc0, !PT ;  /* 0x1ffffffe02027812 */ /* 0x000fe400078ec0ff */
[----:B------:R-:W-:Y:S02]  /*0a90*/  LEA.HI R8, R9, R146, RZ, 0x2 ;  /* 0x0000009209087211 */ /* 0x000fe400078f10ff */
[----:B------:R-:W-:Y:S01]  /*0aa0*/  LEA.HI R3, R3, R4, RZ, 0x3 ;  /* 0x0000000403037211 */ /* 0x000fe200078f18ff */
[----:B------:R-:W-:Y:S01]  /*0ab0*/  IMAD.IADD R2, R5, 0x1, -R2 ;  /* 0x0000000105027824 */ /* 0x000fe200078e0a02 */
[----:B------:R-:W-:-:S02]  /*0ac0*/  SHF.R.S32.HI R10, RZ, 0x2, R8 ;  /* 0x00000002ff0a7819 */ /* 0x000fc40000011408 */
[----:B------:R-:W-:Y:S02]  /*0ad0*/  SHF.R.S32.HI R7, RZ, 0x1f, R8 ;  /* 0x0000001fff077819 */ /* 0x000fe40000011408 */
[----:B------:R-:W-:Y:S02]  /*0ae0*/  LOP3.LUT R5, R3, 0xfffffff8, RZ, 0xc0, !PT ;  /* 0xfffffff803057812 */ /* 0x000fe400078ec0ff */
[----:B------:R-:W-:Y:S02]  /*0af0*/  LEA.HI R7, R7, R10, RZ, 0x3 ;  /* 0x0000000a07077211 */ /* 0x000fe400078f18ff */
[----:B------:R-:W-:Y:S01]  /*0b00*/  LEA.HI R6, R0, R155, RZ, 0x5 ;  /* 0x0000009b00067211 */ /* 0x000fe200078f28ff */
[----:B------:R-:W-:Y:S01]  /*0b10*/  IMAD.IADD R5, R4, 0x1, -R5 ;  /* 0x0000000104057824 */ /* 0x000fe200078e0a05 */
[----:B------:R-:W-:Y:S02]  /*0b20*/  LOP3.LUT R11, R7, 0xfffffff8, RZ, 0xc0, !PT ;  /* 0xfffffff8070b7812 */ /* 0x000fe400078ec0ff */
[----:B------:R-:W-:-:S02]  /*0b30*/  SHF.R.S32.HI R6, RZ, 0x5, R6 ;  /* 0x00000005ff067819 */ /* 0x000fc40000011406 */
[C---:B------:R-:W-:Y:S01]  /*0b40*/  R2P PR, R5.reuse, 0x6 ;  /* 0x0000000605007804 */ /* 0x040fe20000000000 */
[----:B------:R-:W-:Y:S02]  /*0b50*/  IMAD.SHL.U32 R5, R5, 0x40, RZ ;  /* 0x0000004005057824 */ /* 0x000fe400078e00ff */
[----:B------:R-:W-:Y:S01]  /*0b60*/  IMAD.IADD R10, R10, 0x1, -R11 ;  /* 0x000000010a0a7824 */ /* 0x000fe200078e0a0b */
[----:B------:R-:W-:Y:S01]  /*0b70*/  LEA R11, R6, R4, 0x4 ;  /* 0x00000004060b7211 */ /* 0x000fe200078e20ff */
[----:B------:R-:W-:Y:S01]  /*0b80*/  IMAD.SHL.U32 R2, R2, 0x8, RZ ;  /* 0x0000000802027824 */ /* 0x000fe200078e00ff */
[----:B------:R-:W-:Y:S01]  /*0b90*/  LOP3.LUT R5, R5, 0x1c0, RZ, 0xc0, !PT ;  /* 0x000001c005057812 */ /* 0x000fe200078ec0ff */
[----:B------:R-:W-:Y:S01]  /*0ba0*/  IMAD.SHL.U32 R3, R3, 0x40, RZ ;  /* 0x0000004003037824 */ /* 0x000fe200078e00ff */
[----:B------:R-:W-:Y:S01]  /*0bb0*/  SHF.R.S32.HI R147, RZ, 0x7, R147 ;  /* 0x00000007ff937819 */ /* 0x000fe20000011493 */
[--C-:B------:R-:W-:Y:S01]  /*0bc0*/  IMAD.U32 R152, R11, 0x20, R2.reuse ;  /* 0x000000200b987824 */ /* 0x100fe200078e0002 */
[----:B------:R-:W-:-:S02]  /*0bd0*/  LOP3.LUT R2, R5, 0x8, R2, 0xf8, !PT ;  /* 0x0000000805027812 */ /* 0x000fc400078ef802 */
[----:B------:R-:W-:Y:S02]  /*0be0*/  LOP3.LUT R3, R3, 0x7ffffe00, RZ, 0xc0, !PT ;  /* 0x7ffffe0003037812 */ /* 0x000fe400078ec0ff */
[----:B------:R-:W-:Y:S01]  /*0bf0*/  SHF.R.U32.HI R5, RZ, 0x3, R5 ;  /* 0x00000003ff057819 */ /* 0x000fe20000011605 */
[----:B------:R-:W-:Y:S01]  /*0c00*/  IMAD.HI R7, R147, 0x55555556, RZ ;  /* 0x5555555693077827 */ /* 0x000fe200078e02ff */
[----:B------:R-:W-:Y:S02]  /*0c10*/  LEA.HI R9, R9, R146, RZ, 0x5 ;  /* 0x0000009209097211 */ /* 0x000fe400078f28ff */
[----:B------:R-:W-:Y:S01]  /*0c20*/  LOP3.LUT R2, R2, R5, RZ, 0x3c, !PT ;  /* 0x0000000502027212 */ /* 0x000fe200078e3cff */
[----:B------:R-:W-:Y:S01]  /*0c30*/  IMAD R3, R6, 0x400, R3 ;  /* 0x0000040006037824 */ /* 0x000fe200078e0203 */
[----:B------:R-:W-:Y:S02]  /*0c40*/  LEA.HI R0, R0, R155, RZ, 0x2 ;  /* 0x0000009b00007211 */ /* 0x000fe400078f10ff */
[----:B------:R-:W-:Y:S01]  /*0c50*/  LEA.HI R4, R7, R7, RZ, 0x1 ;  /* 0x0000000707047211 */ /* 0x000fe200078f08ff */
[----:B------:R-:W-:Y:S01]  /*0c60*/  IMAD.IADD R3, R3, 0x1, R2 ;  /* 0x0000000103037824 */ /* 0x000fe200078e0202 */
[----:B------:R-:W-:-:S02]  /*0c70*/  SHF.R.S32.HI R9, RZ, 0x5, R9 ;  /* 0x00000005ff097819 */ /* 0x000fc40000011409 */
[----:B------:R-:W-:Y:S01]  /*0c80*/  LOP3.LUT R2, R0, 0xfffffffc, RZ, 0xc0, !PT ;  /* 0xfffffffc00027812 */ /* 0x000fe200078ec0ff */
[----:B------:R-:W-:Y:S02]  /*0c90*/  IMAD R4, R4, -0x3, R147 ;  /* 0xfffffffd04047824 */ /* 0x000fe400078e0293 */
[----:B------:R-:W-:Y:S01]  /*0ca0*/  IMAD R9, R9, 0x10, R10 ;  /* 0x0000001009097824 */ /* 0x000fe200078e020a */
[----:B------:R-:W-:Y:S02]  /*0cb0*/  IADD3 R143, R155, -R2, RZ ;  /* 0x800000029b8f7210 */ /* 0x000fe40007ffe0ff */
[----:B------:R-:W-:Y:S01]  /*0cc0*/  LEA R16, R3, UR40, 0x1 ;  /* 0x0000002803107c11 */ /* 0x000fe2000f8e08ff */
[----:B------:R-:W-:Y:S01]  /*0cd0*/  IMAD R148, R4, 0x40, R9 ;  /* 0x0000004004947824 */ /* 0x000fe200078e0209 */
[C---:B------:R-:W-:Y:S01]  /*0ce0*/  LEA.HI R4, R143.reuse, R143, RZ, 0x1 ;  /* 0x0000008f8f047211 */ /* 0x040fe200078f08ff */
[----:B------:R-:W-:Y:S01]  /*0cf0*/  IMAD.MOV.U32 R17, RZ, RZ, 0x40 ;  /* 0x00000040ff117424 */ /* 0x000fe200078e00ff */
[----:B------:R-:W-:Y:S01]  /*0d00*/  LOP3.LUT R7, R8, 0x7ffffffc, RZ, 0xc0, !PT ;  /* 0x7ffffffc08077812 */ /* 0x000fe200078ec0ff */
[----:B------:R-:W-:Y:S01]  /*0d10*/  VIADD R18, R16, 0x21800 ;  /* 0x0002180010127836 */ /* 0x000fe20000000000 */
[----:B------:R-:W-:Y:S01]  /*0d20*/  LOP3.LUT R4, R4, 0x1ffffffe, RZ, 0xc0, !PT ;  /* 0x1ffffffe04047812 */ /* 0x000fe200078ec0ff */
[----:B------:R-:W-:Y:S01]  /*0d30*/  IMAD.SHL.U32 R136, R143, 0x8, RZ ;  /* 0x000000088f887824 */ /* 0x000fe200078e00ff */
[----:B------:R-:W-:Y:S01]  /*0d40*/  SEL R17, R17, 0xffffffc0, !P2 ;  /* 0xffffffc011117807 */ /* 0x000fe20005000000 */
[----:B------:R-:W-:Y:S01]  /*0d50*/  VIADD R22, R16, 0x21820 ;  /* 0x0002182010167836 */ /* 0x000fe20000000000 */
[----:B------:R-:W-:Y:S01]  /*0d60*/  @P1 IADD3 R22, R18, -0x20, RZ ;  /* 0xffffffe012161810 */ /* 0x000fe20007ffe0ff */
[----:B------:R-:W-:-:S02]  /*0d70*/  VIADD R140, R136, 0x20 ;  /* 0x00000020888c7836 */ /* 0x000fc40000000000 */
[----:B------:R-:W-:Y:S02]  /*0d80*/  VIADD R141, R136, 0x40 ;  /* 0x00000040888d7836 */ /* 0x000fe40000000000 */
[----:B------:R-:W-:Y:S02]  /*0d90*/  IMAD.MOV.U32 R12, RZ, RZ, -0x2 ;  /* 0xfffffffeff0c7424 */ /* 0x000fe400078e00ff */
[----:B------:R-:W-:Y:S02]  /*0da0*/  IMAD.IADD R7, R146, 0x1, -R7 ;  /* 0x0000000192077824 */ /* 0x000fe400078e0a07 */
[----:B------:R-:W-:Y:S01]  /*0db0*/  IMAD.IADD R3, R143, 0x1, -R4 ;  /* 0x000000018f037824 */ /* 0x000fe200078e0a04 */
[----:B------:R-:W-:Y:S01]  /*0dc0*/  SHF.R.S32.HI R144, RZ, 0x2, R0 ;  /* 0x00000002ff907819 */ /* 0x000fe20000011400 */
[----:B------:R-:W-:Y:S01]  /*0dd0*/  IMAD.IADD R18, R18, 0x1, R17 ;  /* 0x0000000112127824 */ /* 0x000fe200078e0211 */
[----:B------:R-:W-:Y:S01]  /*0de0*/  SHF.R.S32.HI R154, RZ, 0x1f, R140 ;  /* 0x0000001fff9a7819 */ /* 0x000fe2000001148c */
[----:B------:R-:W-:Y:S01]  /*0df0*/  IMAD R151, R7, R12, 0x80 ;  /* 0x0000008007977424 */ /* 0x000fe200078e020c */
[----:B------:R-:W-:Y:S01]  /*0e00*/  SHF.R.S32.HI R153, RZ, 0x1f, R141 ;  /* 0x0000001fff997819 */ /* 0x000fe2000001148d */
[----:B------:R-:W-:-:S02]  /*0e10*/  IMAD.MOV.U32 R145, RZ, RZ, RZ ;  /* 0x000000ffff917224 */ /* 0x000fc400078e00ff */
[----:B------:R-:W-:Y:S02]  /*0e20*/  IMAD.MOV.U32 R2, RZ, RZ, RZ ;  /* 0x000000ffff027224 */ /* 0x000fe400078e00ff */
[----:B------:R-:W-:Y:S02]  /*0e30*/  IMAD R150, R3, 0x8, R148 ;  /* 0x0000000803967824 */ /* 0x000fe400078e0294 */
[----:B------:R-:W-:Y:S02]  /*0e40*/  IMAD.IADD R17, R17, 0x1, R22 ;  /* 0x0000000111117824 */ /* 0x000fe400078e0216 */
[----:B------:R-:W-:Y:S01]  /*0e50*/  VIADD R23, R22, 0x6000 ;  /* 0x0000600016177836 */ /* 0x000fe20000000000 */
[----:B------:R-:W-:Y:S01]  /*0e60*/  UMOV UR38, URZ ;  /* 0x0000003f00267c82 */ /* 0x000fe20008000000 */
[----:B--2---:R-:W-:-:S07]  /*0e70*/  LOP3.LUT R19, R13, 0x1, RZ, 0xfc, !PT ;  /* 0x000000010d137812 */ /* 0x004fce00078efcff */
.L_x_202:
[----:B--23--:R-:W0:Y:S01]  /*0e80*/  LDC.64 R4, c[0x0][0xc88] ;  /* 0x00032200ff047b82 */ /* 0x00ce220000000a00 */
[----:B------:R-:W-:Y:S01]  /*0e90*/  ULDC.64 UR4, c[0x0][0xa28] ;  /* 0x00028a0000047ab9 */ /* 0x000fe20000000a00 */
[----:B-1----:R-:W-:Y:S01]  /*0ea0*/  IMAD.MOV.U32 R3, RZ, RZ, RZ ;  /* 0x000000ffff037224 */ /* 0x002fe200078e00ff */
[----:B------:R-:W-:Y:S01]  /*0eb0*/  ULDC.64 UR6, c[0x0][0xa20] ;  /* 0x0002880000067ab9 */ /* 0x000fe20000000a00 */
[----:B0-----:R-:W-:-:S05]  /*0ec0*/  IMAD.WIDE R4, R35, 0x4, R4 ;  /* 0x0000000423047825 */ /* 0x001fca00078e0204 */
[----:B------:R-:W2:Y:S01]  /*0ed0*/  LDG.E R137, desc[UR36][R4.64] ;  /* 0x0000002404897981 */ /* 0x000ea2000c1e1900 */
[----:B------:R-:W-:-:S04]  /*0ee0*/  ISETP.NE.U32.AND P0, PT, RZ, UR4, PT ;  /* 0x00000004ff007c0c */ /* 0x000fc8000bf05070 */
[----:B------:R-:W-:Y:S02]  /*0ef0*/  ISETP.NE.AND.EX P0, PT, RZ, UR5, PT, P0 ;  /* 0x00000005ff007c0c */ /* 0x000fe4000bf05300 */
[----:B--2---:R-:W-:-:S11]  /*0f00*/  SHF.R.S32.HI R142, RZ, 0x1f, R137 ;  /* 0x0000001fff8e7819 */ /* 0x004fd60000011489 */
[----:B------:R-:W-:-:S04]  /*0f10*/  @P0 LEA R6, P1, R137, UR4, 0x2 ;  /* 0x0000000489060c11 */ /* 0x000fc8000f8210ff */
[----:B------:R-:W-:Y:S01]  /*0f20*/  @P0 LEA.HI.X R7, R137, UR5, R142, 0x2, P1 ;  /* 0x0000000589070c11 */ /* 0x000fe200088f148e */
[----:B------:R-:W-:-:S04]  /*0f30*/  ULDC.64 UR4, c[0x0][0x418] ;  /* 0x0001060000047ab9 */ /* 0x000fc80000000a00 */
[----:B------:R0:W5:Y:S01]  /*0f40*/  @P0 LDG.E R3, desc[UR36][R6.64] ;  /* 0x0000002406030981 */ /* 0x000162000c1e1900 */
[----:B------:R-:W-:Y:S01]  /*0f50*/  ISETP.NE.U32.AND P0, PT, RZ, UR6, PT ;  /* 0x00000006ff007c0c */ /* 0x000fe2000bf05070 */
[----:B------:R-:W-:-:S03]  /*0f60*/  UISETP.NE.U32.AND UP0, UPT, UR4, URZ, UPT ;  /* 0x0000003f0400728c */ /* 0x000fc6000bf05070 */
[----:B------:R-:W-:Y:S01]  /*0f70*/  ISETP.NE.AND.EX P0, PT, RZ, UR7, PT, P0 ;  /* 0x00000007ff007c0c */ /* 0x000fe2000bf05300 */
[----:B------:R-:W-:Y:S01]  /*0f80*/  UISETP.NE.AND.EX UP0, UPT, UR5, URZ, UPT, UP0 ;  /* 0x0000003f0500728c */ /* 0x000fe2000bf05300 */
[----:B------:R-:W-:Y:S02]  /*0f90*/  ULDC UR4, c[0x0][0x424] ;  /* 0x0001090000047ab9 */ /* 0x000fe40000000800 */
[----:B------:R-:W-:Y:S01]  /*0fa0*/  ULDC UR5, c[0x0][0x2f0] ;  /* 0x0000bc0000057ab9 */ /* 0x000fe20000000800 */
[----:B------:R-:W-:-:S04]  /*0fb0*/  USEL UR4, UR4, 0x1, UP0 ;  /* 0x0000000104047887 */ /* 0x000fc80008000000 */
[----:B------:R-:W-:-:S04]  /*0fc0*/  UIMAD UR4, UR4, UR5, URZ ;  /* 0x00000005040472a4 */ /* 0x000fc8000f8e023f */
[C---:B------:R-:W-:Y:S02]  /*0fd0*/  @P0 LEA R4, P1, R137.reuse, UR6, 0x2 ;  /* 0x0000000689040c11 */ /* 0x040fe4000f8210ff */
[----:B------:R-:W-:Y:S02]  /*0fe0*/  IMAD.U32 R88, RZ, RZ, UR4 ;  /* 0x00000004ff587e24 */ /* 0x000fe4000f8e00ff */
[----:B------:R-:W-:-:S05]  /*0ff0*/  @P0 LEA.HI.X R5, R137, UR7, R142, 0x2, P1 ;  /* 0x0000000789050c11 */ /* 0x000fca00088f148e */
[----:B------:R0:W5:Y:S01]  /*1000*/  @P0 LDG.E R88, desc[UR36][R4.64] ;  /* 0x0000002404580981 */ /* 0x000162000c1e1900 */
[----:B----4-:R-:W-:Y:S05]  /*1010*/  @P0 BRA `(.L_x_165) ;  /* 0x0000000000240947 */ /* 0x010fea0003800000 */
[----:B------:R-:W-:Y:S02]  /*1020*/  ULDC.64 UR4, c[0x0][0xa08] ;  /* 0x0002820000047ab9 */ /* 0x000fe40000000a00 */
[----:B------:R-:W-:-:S04]  /*1030*/  ISETP.NE.U32.AND P0, PT, RZ, UR4, PT ;  /* 0x00000004ff007c0c */ /* 0x000fc8000bf05070 */
[----:B------:R-:W-:-:S13]  /*1040*/  ISETP.NE.AND.EX P0, PT, RZ, UR5, PT, P0 ;  /* 0x00000005ff007c0c */ /* 0x000fda000bf05300 */
[----:B------:R-:W-:Y:S05]  /*1050*/  @!P0 BRA `(.L_x_165) ;  /* 0x0000000000148947 */ /* 0x000fea0003800000 */
[----:B0-----:R-:W0:Y:S02]  /*1060*/  LDC.64 R4, c[0x0][0xa08] ;  /* 0x00028200ff047b82 */ /* 0x001e240000000a00 */
[----:B0-----:R-:W-:-:S05]  /*1070*/  IMAD.WIDE R4, R137, 0x4, R4 ;  /* 0x0000000489047825 */ /* 0x001fca00078e0204 */
[----:B-----5:R-:W2:Y:S04]  /*1080*/  LDG.E R88, desc[UR36][R4.64] ;  /* 0x0000002404587981 */ /* 0x020ea8000c1e1900 */
[----:B------:R-:W2:Y:S02]  /*1090*/  LDG.E R7, desc[UR36][R4.64+0x4] ;  /* 0x0000042404077981 */ /* 0x000ea4000c1e1900 */
[----:B--2---:R-:W-:-:S07]  /*10a0*/  IMAD.IADD R88, R7, 0x1, -R88 ;  /* 0x0000000107587824 */ /* 0x004fce00078e0a58 */
.L_x_165:
[----:B-----5:R-:W-:Y:S01]  /*10b0*/  IMAD.IADD R88, R88, 0x1, -R3 ;  /* 0x0000000158587824 */ /* 0x020fe200078e0a03 */
[----:B------:R-:W-:Y:S01]  /*10c0*/  MOV R139, R33 ;  /* 0x00000021008b7202 */ /* 0x000fe20000000f00 */
[----:B------:R-:W-:Y:S01]  /*10d0*/  IMAD.MOV.U32 R138, RZ, RZ, R34 ;  /* 0x000000ffff8a7224 */ /* 0x000fe200078e0022 */
[----:B------:R-:W-:Y:S01]  /*10e0*/  PLOP3.LUT P0, PT, PT, PT, PT, 0x80, 0x0 ;  /* 0x000000000000781c */ /* 0x000fe20003f0f070 */
[C---:B------:R-:W-:Y:S01]  /*10f0*/  VIADD R0, R88.reuse, 0x7f ;  /* 0x0000007f58007836 */ /* 0x040fe20000000000 */
[----:B------:R-:W-:Y:S02]  /*1100*/  ISETP.GE.AND P1, PT, R88, 0x1, PT ;  /* 0x000000015800780c */ /* 0x000fe40003f26270 */
[----:B------:R-:W-:Y:S01]  /*1110*/  CS2R R28, SRZ ;  /* 0x00000000001c7805 */ /* 0x000fe2000001ff00 */
[----:B------:R-:W-:Y:S01]  /*1120*/  IMAD.MOV.U32 R135, RZ, RZ, RZ ;  /* 0x000000ffff877224 */ /* 0x000fe200078e00ff */
[----:B------:R-:W-:Y:S02]  /*1130*/  CS2R R52, SRZ ;  /* 0x0000000000347805 */ /* 0x000fe4000001ff00 */
[----:B------:R-:W-:-:S02]  /*1140*/  SHF.R.S32.HI R3, RZ, 0x1f, R0 ;  /* 0x0000001fff037819 */ /* 0x000fc40000011400 */
[----:B------:R-:W-:Y:S02]  /*1150*/  CS2R R54, SRZ ;  /* 0x0000000000367805 */ /* 0x000fe4000001ff00 */
[----:B------:R-:W-:Y:S02]  /*1160*/  CS2R R40, SRZ ;  /* 0x0000000000287805 */ /* 0x000fe4000001ff00 */
[----:B------:R-:W-:Y:S02]  /*1170*/  CS2R R36, SRZ ;  /* 0x0000000000247805 */ /* 0x000fe4000001ff00 */
[----:B------:R-:W-:Y:S01]  /*1180*/  LEA.HI R149, R3, R0, RZ, 0x7 ;  /* 0x0000000003957211 */ /* 0x000fe200078f38ff */
[----:B------:R-:W-:Y:S01]  /*1190*/  IMAD.MOV.U32 R3, RZ, RZ, RZ ;  /* 0x000000ffff037224 */ /* 0x000fe200078e00ff */
[----:B------:R-:W-:Y:S01]  /*11a0*/  CS2R R56, SRZ ;  /* 0x0000000000387805 */ /* 0x000fe2000001ff00 */
[----:B------:R-:W-:Y:S01]  /*11b0*/  IMAD.MOV.U32 R0, RZ, RZ, RZ ;  /* 0x000000ffff007224 */ /* 0x000fe200078e00ff */
        /* <DEDUP_REMOVED lines=13> */
[----:B------:R-:W-:Y:S01]  /*1290*/  CS2R R70, SRZ ;  /* 0x0000000000467805 */ /* 0x000fe2000001ff00 */
[----:B------:R-:W-:Y:S01]  /*12a0*/  IMAD.MOV.U32 R24, RZ, RZ, RZ ;  /* 0x000000ffff187224 */ /* 0x000fe200078e00ff */
[----:B0-----:R-:W-:Y:S01]  /*12b0*/  CS2R R6, SRZ ;  /* 0x0000000000067805 */ /* 0x001fe2000001ff00 */
[----:B------:R-:W-:Y:S02]  /*12c0*/  IMAD.MOV.U32 R8, RZ, RZ, RZ ;  /* 0x000000ffff087224 */ /* 0x000fe400078e00ff */
[----:B------:R-:W-:Y:S02]  /*12d0*/  IMAD.MOV.U32 R26, RZ, RZ, RZ ;  /* 0x000000ffff1a7224 */ /* 0x000fe400078e00ff */
[----:B------:R-:W-:Y:S02]  /*12e0*/  IMAD.MOV.U32 R73, RZ, RZ, RZ ;  /* 0x000000ffff497224 */ /* 0x000fe400078e00ff */
[----:B------:R-:W-:Y:S01]  /*12f0*/  IMAD.MOV.U32 R31, RZ, RZ, RZ ;  /* 0x000000ffff1f7224 */ /* 0x000fe200078e00ff */
[----:B------:R-:W-:Y:S06]  /*1300*/  @!P1 BRA `(.L_x_166) ;  /* 0x0000005000149947 */ /* 0x000fec0003800000 */
[----:B------:R-:W0:Y:S01]  /*1310*/  SHFL.IDX PT, R0, R147, RZ, 0x1f ;  /* 0x00001fff93007589 */ /* 0x000e2200000e0000 */
[----:B------:R-:W-:Y:S01]  /*1320*/  UIADD3 UR6, UR40, 0x21800, URZ ;  /* 0x0002180028067890 */ /* 0x000fe2000fffe03f */
[----:B------:R-:W-:-:S03]  /*1330*/  SHF.R.S32.HI R149, RZ, 0x7, R149 ;  /* 0x00000007ff957819 */ /* 0x000fc60000011495 */
[----:B------:R-:W-:-:S06]  /*1340*/  ULOP3.LUT UP0, URZ, UR6, 0x3ff, URZ, 0xc0, !UPT ;  /* 0x000003ff063f7892 */ /* 0x000fcc000f80c03f */
[----:B------:R-:W-:Y:S02]  /*1350*/  PLOP3.LUT P0, PT, PT, PT, UP0, 0x80, 0x0 ;  /* 0x000000000000781c */ /* 0x000fe40003f0f008 */
[----:B0-----:R-:W-:-:S13]  /*1360*/  R2UR UR42, R0 ;  /* 0x00000000002a72ca */ /* 0x001fda00000e0000 */
[----:B------:R-:W-:-:S04]  /*1370*/  UIMAD.WIDE UR4, UR42, 0x55555556, URZ ;  /* 0x555555562a0478a5 */ /* 0x000fc8000f8e023f */
[----:B------:R-:W-:-:S04]  /*1380*/  ULEA.HI UR5, UR5, UR5, URZ, 0x1 ;  /* 0x0000000505057291 */ /* 0x000fc8000f8f083f */
[----:B------:R-:W-:-:S04]  /*1390*/  UIMAD UR43, UR5, -0x3, UR42 ;  /* 0xfffffffd052b78a4 */ /* 0x000fc8000f8e022a */
[----:B------:R-:W-:-:S04]  /*13a0*/  ULEA UR4, UR43, UR6, 0xd ;  /* 0x000000062b047291 */ /* 0x000fc8000f8e683f */
[----:B------:R-:W-:-:S04]  /*13b0*/  USHF.R.U32.HI UR4, URZ, 0x4, UR4 ;  /* 0x000000043f047899 */ /* 0x000fc80008011604 */
[----:B------:R-:W-:Y:S01]  /*13c0*/  ULOP3.LUT UR39, UR4, 0x3fff, URZ, 0xc0, !UPT ;  /* 0x00003fff04277892 */ /* 0x000fe2000f8ec03f */
[----:B------:R-:W-:Y:S11]  /*13d0*/  @!P0 BRA `(.L_x_167) ;  /* 0x0000000000408947 */ /* 0x000ff60003800000 */
[----:B------:R-:W-:Y:S01]  /*13e0*/  MOV R0, 0x0 ;  /* 0x0000000000007802 */ /* 0x000fe20000000f00 */
[----:B------:R-:W-:Y:S01]  /*13f0*/  ULDC.64 UR4, c[0x4][0x88] ;  /* 0x0100220000047ab9 */ /* 0x000fe20000000a00 */
[----:B------:R-:W-:Y:S01]  /*1400*/  ULDC.64 UR6, c[0x4][0x28] ;  /* 0x01000a0000067ab9 */ /* 0x000fe20000000a00 */
[----:B------:R-:W-:Y:S01]  /*1410*/  MOV R4, UR4 ;  /* 0x0000000400047c02 */ /* 0x000fe20008000f00 */
        /* <DEDUP_REMOVED lines=12> */
.L_x_167:
[----:B------:R-:W-:Y:S02]  /*14e0*/  LEA.HI R0, R145, R145, RZ, 0x1 ;  /* 0x0000009191007211 */ /* 0x000fe400078f08ff */
[----:B------:R-:W-:Y:S02]  /*14f0*/  ISETP.NE.AND P0, PT, R19, 0x3, PT ;  /* 0x000000031300780c */ /* 0x000fe40003f05270 */
[----:B------:R-:W-:-:S05]  /*1500*/  LOP3.LUT R0, R0, 0xfffffffe, RZ, 0xc0, !PT ;  /* 0xfffffffe00007812 */ /* 0x000fca00078ec0ff */
[----:B------:R-:W-:-:S05]  /*1510*/  IMAD.IADD R0, R145, 0x1, -R0 ;  /* 0x0000000191007824 */ /* 0x000fca00078e0a00 */
[----:B------:R-:W-:-:S04]  /*1520*/  SHF.L.U32 R0, R0, 0x1f, RZ ;  /* 0x0000001f00007819 */ /* 0x000fc800000006ff */
[----:B------:R-:W0:Y:S02]  /*1530*/  SYNCS.PHASECHK.TRANS64.TRYWAIT P1, [UR40+0x2d800], R0 ;  /* 0x02d80000ff0075a7 */ /* 0x000e240008020168 */
[----:B0-----:R-:W-:Y:S05]  /*1540*/  @!P1 BRA `(.L_x_168) ;  /* 0x000000b800e09947 */ /* 0x001fea0003800000 */
.L_x_287:
[----:B------:R-:W-:Y:S05]  /*1550*/  @!P0 BRA `(.L_x_169) ;  /* 0x0000000000048947 */ /* 0x000fea0003800000 */
[----:B------:R-:W-:Y:S01]  /*1560*/  BPT.TRAP 0x1 ;  /* 0x000000040000795c */ /* 0x000fe20000300000 */
.L_x_169:
[----:B------:R-:W-:Y:S02]  /*1570*/  MOV R4, UR38 ;  /* 0x0000002600047c02 */ /* 0x000fe40008000f00 */
[----:B0-----:R-:W-:Y:S02]  /*1580*/  SHF.L.U32 R3, R2, 0x1f, RZ ;  /* 0x0000001f02037819 */ /* 0x001fe400000006ff */
[----:B------:R-:W-:-:S04]  /*1590*/  LEA R4, R4, UR40, 0x3 ;  /* 0x0000002804047c11 */ /* 0x000fc8000f8e18ff */
[----:B------:R0:W1:Y:S01]  /*15a0*/  SYNCS.PHASECHK.TRANS64.TRYWAIT P1, [R4+URZ+0x2d830], R3 ;  /* 0x02d83003040075a7 */ /* 0x000062000802017f */
[----:B------:R-:W-:Y:S05]  /*15b0*/  @!P0 BRA `(.L_x_170) ;  /* 0x0000000000048947 */ /* 0x000fea0003800000 */
[----:B------:R-:W-:Y:S01]  /*15c0*/  BPT.TRAP 0x1 ;  /* 0x000000040000795c */ /* 0x000fe20000300000 */
.L_x_170:
[----:B------:R-:W-:Y:S01]  /*15d0*/  IMAD.MOV.U32 R135, RZ, RZ, RZ ;  /* 0x000000ffff877224 */ /* 0x000fe200078e00ff */
[----:B-1----:R-:W-:Y:S06]  /*15e0*/  @P1 BRA `(.L_x_171) ;  /* 0x0000000000081947 */ /* 0x002fec0003800000 */
[----:B------:R-:W1:Y:S02]  /*15f0*/  SYNCS.PHASECHK.TRANS64.TRYWAIT P1, [R4+URZ+0x2d830], R3 ;  /* 0x02d83003040075a7 */ /* 0x000e64000802017f */
[----:B-1----:R-:W-:Y:S05]  /*1600*/  @!P1 BRA `(.L_x_172) ;  /* 0x000000b800c89947 */ /* 0x002fea0003800000 */
.L_x_171:
        /* <DEDUP_REMOVED lines=53> */
.L_x_173:
[----:B------:R-:W-:Y:S01]  /*1960*/  IMAD.IADD R0, R151, 0x1, R88 ;  /* 0x0000000197007824 */ /* 0x000fe200078e0258 */
[----:B------:R-:W-:Y:S01]  /*1970*/  P2R R7, PR, RZ, 0x1 ;  /* 0x00000001ff077803 */ /* 0x000fe20000000000 */
[----:B------:R-:W-:Y:S01]  /*1980*/  ULDC UR6, c[0x0][0x988] ;  /* 0x0002620000067ab9 */ /* 0x000fe20000000800 */
[--C-:B------:R-:W-:Y:S02]  /*1990*/  IMAD.MOV.U32 R133, RZ, RZ, R135.reuse ;  /* 0x000000ffff857224 */ /* 0x100fe400078e0087 */
[----:B------:R-:W-:Y:S02]  /*19a0*/  IMAD R5, R149, -0x80, R0 ;  /* 0xffffff8095057824 */ /* 0x000fe400078e0200 */
[--C-:B------:R-:W-:Y:S02]  /*19b0*/  IMAD.MOV.U32 R131, RZ, RZ, R135.reuse ;  /* 0x000000ffff837224 */ /* 0x100fe400078e0087 */
        /* <DEDUP_REMOVED lines=8> */
[--C-:B------:R-:W-:Y:S01]  /*1a40*/  IMAD.MOV.U32 R121, RZ, RZ, R135.reuse ;  /* 0x000000ffff797224 */ /* 0x100fe200078e0087 */
[----:B------:R-:W-:Y:S01]  /*1a50*/  FSEL R10, R25, -INF , P3 ;  /* 0xff800000190a7808 */ /* 0x000fe20001800000 */
[--C-:B------:R-:W-:Y:S01]  /*1a60*/  IMAD.MOV.U32 R119, RZ, RZ, R135.reuse ;  /* 0x000000ffff777224 */ /* 0x100fe200078e0087 */
[C---:B------:R-:W-:Y:S01]  /*1a70*/  ISETP.GT.AND P2, PT, R5.reuse, 0x9, PT ;  /* 0x000000090500780c */ /* 0x040fe20003f44270 */
[--C-:B------:R-:W-:Y:S01]  /*1a80*/  IMAD.MOV.U32 R117, RZ, RZ, R135.reuse ;  /* 0x000000ffff757224 */ /* 0x100fe200078e0087 */
[----:B------:R-:W-:Y:S01]  /*1a90*/  FSEL R28, R28, -INF , P1 ;  /* 0xff8000001c1c7808 */ /* 0x000fe20000800000 */
[--C-:B------:R-:W-:Y:S01]  /*1aa0*/  IMAD.MOV.U32 R115, RZ, RZ, R135.reuse ;  /* 0x000000ffff737224 */ /* 0x100fe200078e0087 */
[----:B01----:R-:W-:Y:S01]  /*1ab0*/  FMNMX.FTZ R3, R24, R10, !PT ;  /* 0x0000000a18037209 */ /* 0x003fe20007810000 */
[--C-:B------:R-:W-:Y:S01]  /*1ac0*/  IMAD.MOV.U32 R113, RZ, RZ, R135.reuse ;  /* 0x000000ffff717224 */ /* 0x100fe200078e0087 */
[----:B------:R-:W-:Y:S01]  /*1ad0*/  ISETP.GT.AND P6, PT, R5, 0x10, PT ;  /* 0x000000100500780c */ /* 0x000fe20003fc4270 */
[--C-:B------:R-:W-:Y:S01]  /*1ae0*/  IMAD.MOV.U32 R111, RZ, RZ, R135.reuse ;  /* 0x000000ffff6f7224 */ /* 0x100fe200078e0087 */
[----:B------:R-:W-:Y:S01]  /*1af0*/  FSEL R8, R29, -INF , P2 ;  /* 0xff8000001d087808 */ /* 0x000fe20001000000 */
[--C-:B------:R-:W-:Y:S01]  /*1b00*/  IMAD.MOV.U32 R109, RZ, RZ, R135.reuse ;  /* 0x000000ffff6d7224 */ /* 0x100fe200078e0087 */
[----:B------:R-:W-:Y:S01]  /*1b10*/  FMNMX.FTZ R3, R28, R3, !PT ;  /* 0x000000031c037209 */ /* 0x000fe20007810000 */
[--C-:B------:R-:W-:Y:S01]  /*1b20*/  IMAD.MOV.U32 R107, RZ, RZ, R135.reuse ;  /* 0x000000ffff6b7224 */ /* 0x100fe200078e0087 */
[C---:B------:R-:W-:Y:S01]  /*1b30*/  ISETP.GT.AND P5, PT, R5.reuse, 0x11, PT ;  /* 0x000000110500780c */ /* 0x040fe20003fa4270 */
        /* <DEDUP_REMOVED lines=16> */
[----:B------:R-:W-:Y:S01]  /*1c40*/  IMAD.MOV.U32 R89, RZ, RZ, R135 ;  /* 0x000000ffff597224 */ /* 0x000fe200078e0087 */
[----:B------:R-:W-:-:S02]  /*1c50*/  FSEL R92, R36, -INF , P4 ;  /* 0xff800000245c7808 */ /* 0x000fc40002000000 */
[----:B------:R-:W-:Y:S02]  /*1c60*/  FMNMX.FTZ R3, R90, R3, !PT ;  /* 0x000000035a037209 */ /* 0x000fe40007810000 */
[----:B------:R-:W-:Y:S02]  /*1c70*/  FSEL R30, R30, -INF , P1 ;  /* 0xff8000001e1e7808 */ /* 0x000fe40000800000 */
[----:B------:R-:W-:Y:S02]  /*1c80*/  ISETP.GT.AND P1, PT, R5, 0x20, PT ;  /* 0x000000200500780c */ /* 0x000fe40003f24270 */
[----:B------:R-:W-:Y:S02]  /*1c90*/  FSEL R94, R37, -INF , P3 ;  /* 0xff800000255e7808 */ /* 0x000fe40001800000 */
[----:B------:R-:W-:Y:S02]  /*1ca0*/  FMNMX.FTZ R3, R92, R3, !PT ;  /* 0x000000035c037209 */ /* 0x000fe40007810000 */
[----:B------:R-:W-:-:S02]  /*1cb0*/  FSEL R6, R31, -INF , P2 ;  /* 0xff8000001f067808 */ /* 0x000fc40001000000 */
[C---:B------:R-:W-:Y:S02]  /*1cc0*/  ISETP.GT.AND P2, PT, R5.reuse, 0x21, PT ;  /* 0x000000210500780c */ /* 0x040fe40003f44270 */
[----:B------:R-:W-:Y:S02]  /*1cd0*/  FSEL R96, R40, -INF , P1 ;  /* 0xff80000028607808 */ /* 0x000fe40000800000 */
[----:B------:R-:W-:Y:S02]  /*1ce0*/  FMNMX.FTZ R3, R94, R3, !PT ;  /* 0x000000035e037209 */ /* 0x000fe40007810000 */
[----:B------:R-:W-:Y:S02]  /*1cf0*/  FSEL R34, R34, -INF , P6 ;  /* 0xff80000022227808 */ /* 0x000fe40003000000 */
[----:B------:R-:W-:Y:S02]  /*1d00*/  ISETP.GT.AND P6, PT, R5, 0x28, PT ;  /* 0x000000280500780c */ /* 0x000fe40003fc4270 */
[----:B------:R-:W-:-:S02]  /*1d10*/  FSEL R98, R41, -INF , P2 ;  /* 0xff80000029627808 */ /* 0x000fc40001000000 */
[----:B------:R-:W-:Y:S02]  /*1d20*/  FMNMX.FTZ R3, R96, R3, !PT ;  /* 0x0000000360037209 */ /* 0x000fe40007810000 */
[----:B------:R-:W-:Y:S02]  /*1d30*/  FSEL R12, R35, -INF , P5 ;  /* 0xff800000230c7808 */ /* 0x000fe40002800000 */
[----:B------:R-:W-:Y:S02]  /*1d40*/  ISETP.GT.AND P5, PT, R5, 0x29, PT ;  /* 0x000000290500780c */ /* 0x000fe40003fa4270 */
[----:B------:R-:W-:Y:S02]  /*1d50*/  FSEL R100, R44, -INF , P6 ;  /* 0xff8000002c647808 */ /* 0x000fe40003000000 */
[----:B------:R-:W-:Y:S02]  /*1d60*/  FMNMX.FTZ R3, R98, R3, !PT ;  /* 0x0000000362037209 */ /* 0x000fe40007810000 */
[----:B------:R-:W-:-:S02]  /*1d70*/  FSEL R38, R38, -INF , P4 ;  /* 0xff80000026267808 */ /* 0x000fc40002000000 */
[----:B------:R-:W-:Y:S02]  /*1d80*/  ISETP.GT.AND P4, PT, R5, 0x30, PT ;  /* 0x000000300500780c */ /* 0x000fe40003f84270 */
        /* <DEDUP_REMOVED lines=61> */
[----:B------:R-:W-:Y:S02]  /*2160*/  FSEL R52, R63, -INF , P3 ;  /* 0xff8000003f347808 */ /* 0x000fe40001800000 */
[----:B------:R-:W-:Y:S02]  /*2170*/  P2R R29, PR, RZ, 0x1 ;  /* 0x00000001ff1d7803 */ /* 0x000fe40000000000 */
[----:B------:R-:W-:Y:S02]  /*2180*/  P2R R21, PR, RZ, 0x2 ;  /* 0x00000002ff157803 */ /* 0x000fe40000000000 */
[----:B------:R-:W-:-:S02]  /*2190*/  FSEL R134, R77, -INF , P2 ;  /* 0xff8000004d867808 */ /* 0x000fc40001000000 */
[----:B------:R-:W-:Y:S02]  /*21a0*/  P2R R15, PR, RZ, 0x4 ;  /* 0x00000004ff0f7803 */ /* 0x000fe40000000000 */
[C---:B------:R-:W-:Y:S02]  /*21b0*/  ISETP.GT.AND P3, PT, R5.reuse, 0x70, PT ;  /* 0x000000700500780c */ /* 0x040fe40003f64270 */
[C---:B------:R-:W-:Y:S02]  /*21c0*/  ISETP.GT.AND P4, PT, R5.reuse, 0x71, PT ;  /* 0x000000710500780c */ /* 0x040fe40003f84270 */
[C---:B------:R-:W-:Y:S02]  /*21d0*/  ISETP.GT.AND P5, PT, R5.reuse, 0x78, PT ;  /* 0x000000780500780c */ /* 0x040fe40003fa4270 */
[C---:B------:R-:W-:Y:S02]  /*21e0*/  ISETP.GT.AND P6, PT, R5.reuse, 0x79, PT ;  /* 0x000000790500780c */ /* 0x040fe40003fc4270 */
[----:B------:R-:W-:-:S02]  /*21f0*/  ISETP.GT.AND P2, PT, R5, 0x58, PT ;  /* 0x000000580500780c */ /* 0x000fc40003f44270 */
[C---:B------:R-:W-:Y:S02]  /*2200*/  ISETP.GT.AND P1, PT, R5.reuse, 0x59, PT ;  /* 0x000000590500780c */ /* 0x040fe40003f24270 */
[----:B------:R-:W-:Y:S02]  /*2210*/  ISETP.GT.AND P0, PT, R5, 0x60, PT ;  /* 0x000000600500780c */ /* 0x000fe40003f04270 */
[----:B------:R-:W-:Y:S02]  /*2220*/  FMNMX.FTZ R3, R130, R3, !PT ;  /* 0x0000000382037209 */ /* 0x000fe40007810000 */
[----:B------:R-:W-:Y:S02]  /*2230*/  FMNMX.FTZ R5, R26, R27, !PT ;  /* 0x0000001b1a057209 */ /* 0x000fe40007810000 */
[----:B------:R-:W-:Y:S02]  /*2240*/  FSEL R80, R80, -INF , P3 ;  /* 0xff80000050507808 */ /* 0x000fe40001800000 */
[----:B------:R-:W-:-:S02]  /*2250*/  FMNMX.FTZ R3, R134, R3, !PT ;  /* 0x0000000386037209 */ /* 0x000fc40007810000 */
[----:B------:R-:W-:Y:S02]  /*2260*/  FMNMX.FTZ R5, R30, R5, !PT ;  /* 0x000000051e057209 */ /* 0x000fe40007810000 */
[----:B------:R-:W-:Y:S02]  /*2270*/  FSEL R132, R81, -INF , P4 ;  /* 0xff80000051847808 */ /* 0x000fe40002000000 */
        /* <DEDUP_REMOVED lines=8> */
[----:B------:R-:W-:Y:S01]  /*2300*/  FMNMX.FTZ R9, R76, R3, !PT ;  /* 0x000000034c097209 */ /* 0x000fe20007810000 */
[----:B------:R-:W-:Y:S01]  /*2310*/  IMAD.U32 R3, RZ, RZ, UR6 ;  /* 0x00000006ff037e24 */ /* 0x000fe2000f8e00ff */
[----:B------:R-:W-:-:S02]  /*2320*/  FMNMX.FTZ R5, R38, R5, !PT ;  /* 0x0000000526057209 */ /* 0x000fc40007810000 */
[----:B------:R-:W-:Y:S01]  /*2330*/  FSEL R70, R70, -INF , P2 ;  /* 0xff80000046467808 */ /* 0x000fe20001000000 */
[----:B------:R-:W0:Y:S01]  /*2340*/  SHFL.BFLY PT, R0, R9, 0x2, 0x1f ;  /* 0x0c401f0009007f89 */ /* 0x000e2200000e0000 */
[----:B------:R-:W-:Y:S02]  /*2350*/  FMNMX.FTZ R5, R14, R5, !PT ;  /* 0x000000050e057209 */ /* 0x000fe40007810000 */
[----:B------:R-:W-:Y:S02]  /*2360*/  P2R R13, PR, RZ, 0x8 ;  /* 0x00000008ff0d7803 */ /* 0x000fe40000000000 */
[----:B------:R-:W-:Y:S02]  /*2370*/  FMNMX.FTZ R5, R42, R5, !PT ;  /* 0x000000052a057209 */ /* 0x000fe40007810000 */
[----:B------:R-:W-:Y:S02]  /*2380*/  FSEL R60, R71, -INF , P1 ;  /* 0xff800000473c7808 */ /* 0x000fe40000800000 */
[----:B------:R-:W-:-:S02]  /*2390*/  FMNMX.FTZ R5, R20, R5, !PT ;  /* 0x0000000514057209 */ /* 0x000fc40007810000 */
[----:B------:R-:W-:Y:S02]  /*23a0*/  FSEL R74, R74, -INF , P0 ;  /* 0xff8000004a4a7808 */ /* 0x000fe40000000000 */
[----:B------:R-:W-:Y:S02]  /*23b0*/  FMNMX.FTZ R5, R46, R5, !PT ;  /* 0x000000052e057209 */ /* 0x000fe40007810000 */
[----:B------:R-:W-:Y:S02]  /*23c0*/  ISETP.NE.AND P0, PT, R29, RZ, PT ;  /* 0x000000ff1d00720c */ /* 0x000fe40003f05270 */
[----:B------:R-:W-:Y:S02]  /*23d0*/  FMNMX.FTZ R5, R36, R5, !PT ;  /* 0x0000000524057209 */ /* 0x000fe40007810000 */
[----:B------:R-:W-:Y:S02]  /*23e0*/  ISETP.NE.AND P1, PT, R21, RZ, PT ;  /* 0x000000ff1500720c */ /* 0x000fe40003f25270 */
[----:B------:R-:W-:-:S02]  /*23f0*/  FMNMX.FTZ R5, R50, R5, !PT ;  /* 0x0000000532057209 */ /* 0x000fc40007810000 */
[----:B------:R-:W-:Y:S02]  /*2400*/  FSEL R64, R75, -INF , P0 ;  /* 0xff8000004b407808 */ /* 0x000fe40000000000 */
[----:B------:R-:W-:Y:S02]  /*2410*/  FMNMX.FTZ R5, R40, R5, !PT ;  /* 0x0000000528057209 */ /* 0x000fe40007810000 */
[----:B0-----:R-:W-:Y:S02]  /*2420*/  FMNMX.FTZ R11, R9, R0, !PT ;  /* 0x00000000090b7209 */ /* 0x001fe40007810000 */
[----:B------:R-:W-:Y:S02]  /*2430*/  FMNMX.FTZ R5, R54, R5, !PT ;  /* 0x0000000536057209 */ /* 0x000fe40007810000 */
[----:B------:R-:W-:Y:S01]  /*2440*/  ISETP.NE.AND P2, PT, R15, RZ, PT ;  /* 0x000000ff0f00720c */ /* 0x000fe20003f45270 */
[----:B------:R-:W0:Y:S01]  /*2450*/  SHFL.BFLY PT, R0, R11, 0x1, 0x1f ;  /* 0x0c201f000b007f89 */ /* 0x000e2200000e0000 */
[----:B------:R-:W-:-:S02]  /*2460*/  FMNMX.FTZ R5, R44, R5, !PT ;  /* 0x000000052c057209 */ /* 0x000fc40007810000 */
[----:B------:R-:W-:Y:S02]  /*2470*/  ISETP.NE.AND P0, PT, R7, RZ, PT ;  /* 0x000000ff0700720c */ /* 0x000fe40003f05270 */
[----:B------:R-:W-:Y:S02]  /*2480*/  FMNMX.FTZ R5, R58, R5, !PT ;  /* 0x000000053a057209 */ /* 0x000fe40007810000 */
[----:B------:R-:W-:Y:S02]  /*2490*/  R2UR UR6, R4 ;  /* 0x00000000040672ca */ /* 0x000fe400000e0000 */
[----:B------:R-:W-:-:S04]  /*24a0*/  FMNMX.FTZ R5, R48, R5, !PT ;  /* 0x0000000530057209 */ /* 0x000fc80007810000 */
[----:B------:R-:W-:-:S04]  /*24b0*/  FMNMX.FTZ R5, R62, R5, !PT ;  /* 0x000000053e057209 */ /* 0x000fc80007810000 */
[----:B------:R-:W-:-:S03]  /*24c0*/  FMNMX.FTZ R5, R52, R5, !PT ;  /* 0x0000000534057209 */ /* 0x000fc60007810000 */
[----:B------:R-:W-:Y:S01]  /*24d0*/  UIADD3 UR6, UR6, 0x2d840, URZ ;  /* 0x0002d84006067890 */ /* 0x000fe2000fffe03f */
[----:B------:R-:W-:Y:S02]  /*24e0*/  FMNMX.FTZ R5, R66, R5, !PT ;  /* 0x0000000542057209 */ /* 0x000fe40007810000 */
[----:B0-----:R-:W-:Y:S01]  /*24f0*/  FMNMX.FTZ R0, R11, R0, !PT ;  /* 0x000000000b007209 */ /* 0x001fe20007810000 */
[----:B------:R-:W-:Y:S01]  /*2500*/  UPRMT UR6, UR41, 0x654, UR6 ;  /* 0x0000065429067896 */ /* 0x000fe20008000006 */
[----:B------:R-:W-:Y:S02]  /*2510*/  FMNMX.FTZ R5, R56, R5, !PT ;  /* 0x0000000538057209 */ /* 0x000fe40007810000 */
[C---:B------:R-:W-:Y:S01]  /*2520*/  FSETP.NEU.FTZ.AND P3, PT, R0.reuse, -INF , PT ;  /* 0xff8000000000780b */ /* 0x040fe20003f7d000 */
[----:B------:R-:W-:Y:S01]  /*2530*/  FMUL.FTZ R25, R0, R3 ;  /* 0x0000000300197220 */ /* 0x000fe20000410000 */
[----:B------:R-:W-:-:S04]  /*2540*/  FMNMX.FTZ R5, R70, R5, !PT ;  /* 0x0000000546057209 */ /* 0x000fc80007810000 */
[----:B------:R-:W-:Y:S01]  /*2550*/  FSEL R25, R25, RZ, P3 ;  /* 0x000000ff19197208 */ /* 0x000fe20001800000 */
[----:B------:R-:W-:Y:S01]  /*2560*/  SYNCS.ARRIVE.TRANS64.RED.A1T0 RZ, [UR6], RZ ;  /* 0x000000ffffff79a7 */ /* 0x000fe20008100406 */
[----:B------:R-:W-:Y:S02]  /*2570*/  FMNMX.FTZ R5, R60, R5, !PT ;  /* 0x000000053c057209 */ /* 0x000fe40007810000 */
[----:B------:R-:W-:Y:S01]  /*2580*/  ISETP.NE.AND P3, PT, R13, RZ, PT ;  /* 0x000000ff0d00720c */ /* 0x000fe20003f65270 */
[--C-:B------:R-:W-:Y:S01]  /*2590*/  FFMA.FTZ R68, R10, R3, -R25.reuse ;  /* 0x000000030a447223 */ /* 0x100fe20000010819 */
[----:B------:R-:W-:Y:S01]  /*25a0*/  FMNMX.FTZ R5, R74, R5, !PT ;  /* 0x000000054a057209 */ /* 0x000fe20007810000 */
[-CC-:B------:R-:W-:Y:S01]  /*25b0*/  FFMA.FTZ R10, R28, R3.reuse, -R25.reuse ;  /* 0x000000031c0a7223 */ /* 0x180fe20000010819 */
[-CC-:B------:R-:W-:Y:S01]  /*25c0*/  FFMA.FTZ R28, R94, R3.reuse, -R25.reuse ;  /* 0x000000035e1c7223 */ /* 0x180fe20000010819 */
[----:B------:R-:W-:Y:S01]  /*25d0*/  FSEL R94, R78, -INF , P1 ;  /* 0xff8000004e5e7808 */ /* 0x000fe20000800000 */
[--C-:B------:R-:W-:Y:S01]  /*25e0*/  FFMA.FTZ R21, R96, R3, -R25.reuse ;  /* 0x0000000360157223 */ /* 0x100fe20000010819 */
[----:B------:R-:W-:Y:S01]  /*25f0*/  FMNMX.FTZ R5, R64, R5, !PT ;  /* 0x0000000540057209 */ /* 0x000fe20007810000 */
        /* <DEDUP_REMOVED lines=21> */
[-CC-:B------:R-:W-:Y:S01]  /*2750*/  FFMA.FTZ R37, R104, R3.reuse, -R25.reuse ;  /* 0x0000000368257223 */ /* 0x180fe20000010819 */
[--C-:B------:R-:W-:Y:S01]  /*2760*/  FFMA.FTZ R41, R72, R3, -R25.reuse ;  /* 0x0000000348297223 */ /* 0x100fe20000010819 */
[----:B------:R-:W-:Y:S01]  /*2770*/  FMNMX.FTZ R5, R106, R5, !PT ;  /* 0x000000056a057209 */ /* 0x000fe20007810000 */
[-CC-:B------:R-:W-:Y:S01]  /*2780*/  FFMA.FTZ R47, R80, R3.reuse, -R25.reuse ;  /* 0x00000003502f7223 */ /* 0x180fe20000010819 */
[-CC-:B------:R-:W-:Y:S01]  /*2790*/  FFMA.FTZ R92, R112, R3.reuse, -R25.reuse ;  /* 0x00000003705c7223 */ /* 0x180fe20000010819 */
[-CC-:B------:R-:W-:Y:S01]  /*27a0*/  FFMA.FTZ R31, R120, R3.reuse, -R25.reuse ;  /* 0x00000003781f7223 */ /* 0x180fe20000010819 */
[-CC-:B------:R-:W-:Y:S01]  /*27b0*/  FFMA.FTZ R78, R118, R3.reuse, -R25.reuse ;  /* 0x00000003764e7223 */ /* 0x180fe20000010819 */
[----:B------:R-:W0:Y:S01]  /*27c0*/  SHFL.BFLY PT, R8, R5, 0x2, 0x1f ;  /* 0x0c401f0005087f89 */ /* 0x000e2200000e0000 */
[-CC-:B------:R-:W-:Y:S01]  /*27d0*/  FFMA.FTZ R102, R114, R3.reuse, -R25.reuse ;  /* 0x0000000372667223 */ /* 0x180fe20000010819 */
        /* <DEDUP_REMOVED lines=9> */
[----:B------:R-:W-:Y:S01]  /*2870*/  FFMA.FTZ R76, R76, R3, -R25 ;  /* 0x000000034c4c7223 */ /* 0x000fe20000010819 */
[----:B------:R-:W-:Y:S01]  /*2880*/  MUFU.EX2 R9, R9 ;  /* 0x0000000900097308 */ /* 0x000fe20000000800 */
[--C-:B------:R-:W-:Y:S01]  /*2890*/  IMAD.MOV.U32 R134, RZ, RZ, R135.reuse ;  /* 0x000000ffff867224 */ /* 0x100fe200078e0087 */
[-C--:B------:R-:W-:Y:S01]  /*28a0*/  MOV R128, R135.reuse ;  /* 0x0000008700807202 */ /* 0x080fe20000000f00 */
[--C-:B------:R-:W-:Y:S01]  /*28b0*/  IMAD.MOV.U32 R132, RZ, RZ, R135.reuse ;  /* 0x000000ffff847224 */ /* 0x100fe200078e0087 */
[----:B------:R-:W-:Y:S01]  /*28c0*/  MOV R118, R135 ;  /* 0x0000008700767202 */ /* 0x000fe20000000f00 */
[----:B------:R-:W-:-:S02]  /*28d0*/  IMAD.MOV.U32 R130, RZ, RZ, R135 ;  /* 0x000000ffff827224 */ /* 0x000fc400078e0087 */
[--C-:B------:R-:W-:Y:S01]  /*28e0*/  IMAD.MOV.U32 R126, RZ, RZ, R135.reuse ;  /* 0x000000ffff7e7224 */ /* 0x100fe200078e0087 */
[----:B------:R-:W1:Y:S01]  /*28f0*/  MUFU.EX2 R68, R68 ;  /* 0x0000004400447308 */ /* 0x000e620000000800 */
[--C-:B------:R-:W-:Y:S02]  /*2900*/  IMAD.MOV.U32 R124, RZ, RZ, R135.reuse ;  /* 0x000000ffff7c7224 */ /* 0x100fe400078e0087 */
[--C-:B------:R-:W-:Y:S01]  /*2910*/  IMAD.MOV.U32 R122, RZ, RZ, R135.reuse ;  /* 0x000000ffff7a7224 */ /* 0x100fe200078e0087 */
[----:B0-----:R-:W-:Y:S01]  /*2920*/  FMNMX.FTZ R8, R5, R8, !PT ;  /* 0x0000000805087209 */ /* 0x001fe20007810000 */
[--C-:B------:R-:W-:Y:S02]  /*2930*/  IMAD.MOV.U32 R120, RZ, RZ, R135.reuse ;  /* 0x000000ffff787224 */ /* 0x100fe400078e0087 */
[--C-:B------:R-:W-:Y:S01]  /*2940*/  IMAD.MOV.U32 R116, RZ, RZ, R135.reuse ;  /* 0x000000ffff747224 */ /* 0x100fe200078e0087 */
[----:B------:R-:W0:Y:S01]  /*2950*/  MUFU.EX2 R10, R10 ;  /* 0x0000000a000a7308 */ /* 0x000e220000000800 */
[----:B------:R-:W2:Y:S01]  /*2960*/  SHFL.BFLY PT, R5, R8, 0x1, 0x1f ;  /* 0x0c201f0008057f89 */ /* 0x000ea200000e0000 */
[----:B------:R-:W-:-:S02]  /*2970*/  IMAD.MOV.U32 R114, RZ, RZ, R135 ;  /* 0x000000ffff727224 */ /* 0x000fc400078e0087 */
[----:B------:R-:W-:-:S04]  /*2980*/  IMAD.MOV.U32 R112, RZ, RZ, R135 ;  /* 0x000000ffff707224 */ /* 0x000fc800078e0087 */
[----:B------:R-:W3:Y:S01]  /*2990*/  MUFU.EX2 R11, R11 ;  /* 0x0000000b000b7308 */ /* 0x000ee20000000800 */
[----:B-1----:R-:W-:-:S07]  /*29a0*/  FADD.FTZ R65, R9, R68 ;  /* 0x0000004409417221 */ /* 0x002fce0000010000 */
[----:B------:R-:W1:Y:S08]  /*29b0*/  MUFU.EX2 R13, R13 ;  /* 0x0000000d000d7308 */ /* 0x000e700000000800 */
[----:B------:R-:W4:Y:S01]  /*29c0*/  MUFU.EX2 R24, R24 ;  /* 0x0000001800187308 */ /* 0x000f220000000800 */
[----:B--2---:R-:W-:-:S04]  /*29d0*/  FMNMX.FTZ R5, R8, R5, !PT ;  /* 0x0000000508057209 */ /* 0x004fc80007810000 */
[C---:B------:R-:W-:Y:S01]  /*29e0*/  FSETP.NEU.FTZ.AND P1, PT, R5.reuse, -INF , PT ;  /* 0xff8000000500780b */ /* 0x040fe20003f3d000 */
[----:B------:R-:W-:Y:S02]  /*29f0*/  FMUL.FTZ R8, R5, R3 ;  /* 0x0000000305087220 */ /* 0x000fe40000410000 */
[----:B------:R-:W2:Y:S03]  /*2a00*/  MUFU.EX2 R15, R15 ;  /* 0x0000000f000f7308 */ /* 0x000ea60000000800 */
[----:B------:R-:W-:Y:S02]  /*2a10*/  FSEL R25, R8, RZ, P1 ;  /* 0x000000ff08197208 */ /* 0x000fe40000800000 */
[----:B------:R-:W-:Y:S02]  /*2a20*/  ISETP.GE.AND P1, PT, R88, 0x81, PT ;  /* 0x000000815800780c */ /* 0x000fe40003f26270 */
[----:B------:R-:W-:Y:S01]  /*2a30*/  MOV R88, R135 ;  /* 0x0000008700587202 */ /* 0x000fe20000000f00 */
[-CC-:B------:R-:W-:Y:S01]  /*2a40*/  FFMA.FTZ R26, R26, R3.reuse, -R25.reuse ;  /* 0x000000031a1a7223 */ /* 0x180fe20000010819 */
[-CC-:B------:R-:W-:Y:S01]  /*2a50*/  FFMA.FTZ R8, R27, R3.reuse, -R25.reuse ;  /* 0x000000031b087223 */ /* 0x180fe20000010819 */
[-CC-:B------:R-:W-:Y:S01]  /*2a60*/  FFMA.FTZ R51, R30, R3.reuse, -R25.reuse ;  /* 0x000000031e337223 */ /* 0x180fe20000010819 */
[-CC-:B------:R-:W-:Y:S01]  /*2a70*/  FFMA.FTZ R53, R6, R3.reuse, -R25.reuse ;  /* 0x0000000306357223 */ /* 0x180fe20000010819 */
[-CC-:B------:R-:W-:Y:S01]  /*2a80*/  FFMA.FTZ R6, R34, R3.reuse, -R25.reuse ;  /* 0x0000000322067223 */ /* 0x180fe20000010819 */
[----:B------:R-:W-:Y:S01]  /*2a90*/  MUFU.EX2 R61, R8 ;  /* 0x00000008003d7308 */ /* 0x000fe20000000800 */
[-CC-:B------:R-:W-:Y:S01]  /*2aa0*/  FFMA.FTZ R27, R12, R3.reuse, -R25.reuse ;  /* 0x000000030c1b7223 */ /* 0x180fe20000010819 */
[-CC-:B------:R-:W-:Y:S01]  /*2ab0*/  FFMA.FTZ R30, R38, R3.reuse, -R25.reuse ;  /* 0x00000003261e7223 */ /* 0x180fe20000010819 */
[-C--:B------:R-:W-:Y:S01]  /*2ac0*/  FFMA.FTZ R49, R14, R3.reuse, -R25 ;  /* 0x000000030e317223 */ /* 0x080fe20000010819 */
[----:B0-----:R-:W-:Y:S01]  /*2ad0*/  FADD.FTZ R14, R10, R65 ;  /* 0x000000410a0e7221 */ /* 0x001fe20000010000 */
[C---:B---3--:R-:W-:Y:S01]  /*2ae0*/  F2FP.BF16.F32.PACK_AB R10, R11.reuse, R10 ;  /* 0x0000000a0b0a723e */ /* 0x048fe200000010ff */
[-CC-:B------:R-:W-:Y:S01]  /*2af0*/  FFMA.FTZ R34, R42, R3.reuse, -R25.reuse ;  /* 0x000000032a227223 */ /* 0x180fe20000010819 */
[-CC-:B------:R-:W-:Y:S01]  /*2b00*/  FFMA.FTZ R38, R46, R3.reuse, -R25.reuse ;  /* 0x000000032e267223 */ /* 0x180fe20000010819 */
[----:B------:R-:W0:Y:S01]  /*2b10*/  MUFU.EX2 R26, R26 ;  /* 0x0000001a001a7308 */ /* 0x000e220000000800 */
[----:B------:R-:W-:Y:S01]  /*2b20*/  FADD.FTZ R14, R11, R14 ;  /* 0x0000000e0b0e7221 */ /* 0x000fe20000010000 */
[-CC-:B------:R-:W-:Y:S01]  /*2b30*/  FFMA.FTZ R57, R36, R3.reuse, -R25.reuse ;  /* 0x0000000324397223 */ /* 0x180fe20000010819 */
[-CC-:B------:R-:W-:Y:S01]  /*2b40*/  FFMA.FTZ R36, R54, R3.reuse, -R25.reuse ;  /* 0x0000000336247223 */ /* 0x180fe20000010819 */
[-CC-:B------:R-:W-:Y:S01]  /*2b50*/  FFMA.FTZ R55, R44, R3.reuse, -R25.reuse ;  /* 0x000000032c377223 */ /* 0x180fe20000010819 */
[----:B-1----:R-:W-:Y:S01]  /*2b60*/  FADD.FTZ R67, R13, R14 ;  /* 0x0000000e0d437221 */ /* 0x002fe20000010000 */
[-CC-:B------:R-:W-:Y:S01]  /*2b70*/  FFMA.FTZ R59, R48, R3.reuse, -R25.reuse ;  /* 0x00000003303b7223 */ /* 0x180fe20000010819 */
[-C--:B------:R-:W-:Y:S01]  /*2b80*/  FFMA.FTZ R4, R62, R3.reuse, -R25 ;  /* 0x000000033e047223 */ /* 0x080fe20000010819 */
[----:B------:R1:W3:Y:S01]  /*2b90*/  MUFU.EX2 R63, R51 ;  /* 0x00000033003f7308 */ /* 0x0002e20000000800 */
[----:B----4-:R-:W-:Y:S01]  /*2ba0*/  FADD.FTZ R14, R24, R67 ;  /* 0x00000043180e7221 */ /* 0x010fe20000010000 */
[-CC-:B------:R-:W-:Y:S01]  /*2bb0*/  FFMA.FTZ R52, R52, R3.reuse, -R25.reuse ;  /* 0x0000000334347223 */ /* 0x180fe20000010819 */
[-CC-:B------:R-:W-:Y:S01]  /*2bc0*/  FFMA.FTZ R42, R66, R3.reuse, -R25.reuse ;  /* 0x00000003422a7223 */ /* 0x180fe20000010819 */
[-CC-:B------:R-:W-:Y:S01]  /*2bd0*/  FFMA.FTZ R44, R70, R3.reuse, -R25.reuse ;  /* 0x00000003462c7223 */ /* 0x180fe20000010819 */
[----:B--2---:R-:W-:Y:S01]  /*2be0*/  FADD.FTZ R69, R15, R14 ;  /* 0x0000000e0f457221 */ /* 0x004fe20000010000 */
[-CC-:B------:R-:W-:Y:S01]  /*2bf0*/  FFMA.FTZ R74, R74, R3.reuse, -R25.reuse ;  /* 0x000000034a4a7223 */ /* 0x180fe20000010819 */
[-C--:B------:R-:W-:Y:S01]  /*2c00*/  FFMA.FTZ R64, R64, R3.reuse, -R25 ;  /* 0x0000000340407223 */ /* 0x080fe20000010819 */
[----:B------:R2:W4:Y:S01]  /*2c10*/  MUFU.EX2 R84, R53 ;  /* 0x0000003500547308 */ /* 0x0005220000000800 */
[----:B0-----:R-:W-:Y:S01]  /*2c20*/  FADD.FTZ R12, R26, R61 ;  /* 0x0000003d1a0c7221 */ /* 0x001fe20000010000 */
[-CC-:B-1----:R-:W-:Y:S01]  /*2c30*/  FFMA.FTZ R51, R20, R3.reuse, -R25.reuse ;  /* 0x0000000314337223 */ /* 0x182fe20000010819 */
[-CC-:B------:R-:W-:Y:S01]  /*2c40*/  FFMA.FTZ R20, R50, R3.reuse, -R25.reuse ;  /* 0x0000000332147223 */ /* 0x180fe20000010819 */
[-CC-:B------:R-:W-:Y:S01]  /*2c50*/  FFMA.FTZ R94, R94, R3.reuse, -R25.reuse ;  /* 0x000000035e5e7223 */ /* 0x180fe20000010819 */
[-CC-:B------:R-:W-:Y:S01]  /*2c60*/  FFMA.FTZ R96, R96, R3.reuse, -R25.reuse ;  /* 0x0000000360607223 */ /* 0x180fe20000010819 */
[-CC-:B------:R-:W-:Y:S01]  /*2c70*/  FFMA.FTZ R98, R98, R3.reuse, -R25.reuse ;  /* 0x0000000362627223 */ /* 0x180fe20000010819 */
[-CC-:B------:R-:W-:Y:S01]  /*2c80*/  FFMA.FTZ R100, R100, R3.reuse, -R25.reuse ;  /* 0x0000000364647223 */ /* 0x180fe20000010819 */
[----:B------:R-:W0:Y:S01]  /*2c90*/  MUFU.EX2 R6, R6 ;  /* 0x0000000600067308 */ /* 0x000e220000000800 */
[----:B---3--:R-:W-:Y:S01]  /*2ca0*/  FADD.FTZ R11, R63, R12 ;  /* 0x0000000c3f0b7221 */ /* 0x008fe20000010000 */
[-CC-:B--2---:R-:W-:Y:S01]  /*2cb0*/  FFMA.FTZ R53, R40, R3.reuse, -R25.reuse ;  /* 0x0000000328357223 */ /* 0x184fe20000010819 */
[-CC-:B------:R-:W-:Y:S01]  /*2cc0*/  FFMA.FTZ R40, R58, R3.reuse, -R25.reuse ;  /* 0x000000033a287223 */ /* 0x180fe20000010819 */
[-CC-:B------:R-:W-:Y:S01]  /*2cd0*/  FFMA.FTZ R108, R108, R3.reuse, -R25.reuse ;  /* 0x000000036c6c7223 */ /* 0x180fe20000010819 */
[----:B------:R-:W-:Y:S01]  /*2ce0*/  FFMA.FTZ R106, R106, R3, -R25 ;  /* 0x000000036a6a7223 */ /* 0x000fe20000010819 */
[----:B------:R-:W-:-:S02]  /*2cf0*/  F2FP.BF16.F32.PACK_AB R8, R68, R9 ;  /* 0x000000094408723e */ /* 0x000fc400000010ff */
[----:B------:R-:W1:Y:S01]  /*2d00*/  MUFU.EX2 R27, R27 ;  /* 0x0000001b001b7308 */ /* 0x000e620000000800 */
[C---:B----4-:R-:W-:Y:S01]  /*2d10*/  FADD.FTZ R65, R84.reuse, R11 ;  /* 0x0000000b54417221 */ /* 0x050fe20000010000 */
[----:B------:R-:W-:Y:S01]  /*2d20*/  F2FP.BF16.F32.PACK_AB R11, R84, R63 ;  /* 0x0000003f540b723e */ /* 0x000fe200000010ff */
[----:B------:R-:W-:Y:S01]  /*2d30*/  FFMA.FTZ R63, R56, R3, -R25 ;  /* 0x00000003383f7223 */ /* 0x000fe20000010819 */
[----:B------:R-:W-:-:S04]  /*2d40*/  F2FP.BF16.F32.PACK_AB R9, R61, R26 ;  /* 0x0000001a3d09723e */ /* 0x000fc800000010ff */
[----:B------:R-:W2:Y:S01]  /*2d50*/  MUFU.EX2 R28, R28 ;  /* 0x0000001c001c7308 */ /* 0x000ea20000000800 */
[----:B0-----:R-:W-:Y:S01]  /*2d60*/  FADD.FTZ R12, R6, R65 ;  /* 0x00000041060c7221 */ /* 0x001fe20000010000 */
[----:B------:R-:W-:Y:S01]  /*2d70*/  FFMA.FTZ R65, R60, R3, -R25 ;  /* 0x000000033c417223 */ /* 0x000fe20000010819 */
[----:B------:R0:W-:Y:S05]  /*2d80*/  STSM.16.M88.4 [R16+0x21800], R8 ;  /* 0x0218000810007844 */ /* 0x0001ea0000000200 */
[----:B------:R-:W3:Y:S01]  /*2d90*/  MUFU.EX2 R30, R30 ;  /* 0x0000001e001e7308 */ /* 0x000ee20000000800 */
[----:B-1----:R-:W-:-:S07]  /*2da0*/  FADD.FTZ R67, R27, R12 ;  /* 0x0000000c1b437221 */ /* 0x002fce0000010000 */
[----:B------:R-:W1:Y:S01]  /*2db0*/  MUFU.EX2 R21, R21 ;  /* 0x0000001500157308 */ /* 0x000e620000000800 */
[----:B--2---:R-:W-:-:S07]  /*2dc0*/  FADD.FTZ R14, R28, R69 ;  /* 0x000000451c0e7221 */ /* 0x004fce0000010000 */
[----:B------:R-:W2:Y:S01]  /*2dd0*/  MUFU.EX2 R49, R49 ;  /* 0x0000003100317308 */ /* 0x000ea20000000800 */
[----:B---3--:R-:W-:-:S07]  /*2de0*/  FADD.FTZ R12, R30, R67 ;  /* 0x000000431e0c7221 */ /* 0x008fce0000010000 */
        /* <DEDUP_REMOVED lines=19> */
[----:B-1----:R-:W-:Y:S01]  /*2f20*/  FADD.FTZ R25, R57, R12 ;  /* 0x0000000c39197221 */ /* 0x002fe20000010000 */
[----:B------:R-:W-:Y:S02]  /*2f30*/  F2FP.BF16.F32.PACK_AB R12, R24, R13 ;  /* 0x0000000d180c723e */ /* 0x000fe400000010ff */
[----:B------:R-:W-:-:S04]  /*2f40*/  F2FP.BF16.F32.PACK_AB R24, R32, R21 ;  /* 0x000000152018723e */ /* 0x000fc800000010ff */
        /* <DEDUP_REMOVED lines=9> */
[----:B--2---:R-:W-:Y:S01]  /*2fe0*/  FADD.FTZ R13, R53, R26 ;  /* 0x0000001a350d7221 */ /* 0x004fe20000010000 */
[----:B------:R-:W-:Y:S01]  /*2ff0*/  F2FP.BF16.F32.PACK_AB R26, R90, R29 ;  /* 0x0000001d5a1a723e */ /* 0x000fe200000010ff */
[----:B------:R-:W-:-:S05]  /*3000*/  IMAD.MOV.U32 R90, RZ, RZ, R135 ;  /* 0x000000ffff5a7224 */ /* 0x000fca00078e0087 */
[----:B------:R-:W2:Y:S01]  /*3010*/  MUFU.EX2 R33, R33 ;  /* 0x0000002100217308 */ /* 0x000ea20000000800 */
[C---:B---3--:R-:W-:Y:S01]  /*3020*/  FADD.FTZ R28, R78.reuse, R25 ;  /* 0x000000194e1c7221 */ /* 0x048fe20000010000 */
[----:B------:R-:W-:Y:S02]  /*3030*/  F2FP.BF16.F32.PACK_AB R25, R51, R34 ;  /* 0x000000223319723e */ /* 0x000fe400000010ff */
[----:B0-----:R-:W-:-:S04]  /*3040*/  F2FP.BF16.F32.PACK_AB R10, R78, R31 ;  /* 0x0000001f4e0a723e */ /* 0x001fc800000010ff */
[----:B------:R-:W0:Y:S01]  /*3050*/  MUFU.EX2 R55, R55 ;  /* 0x0000003700377308 */ /* 0x000e220000000800 */
[----:B-1----:R-:W-:Y:S01]  /*3060*/  FADD.FTZ R8, R36, R13 ;  /* 0x0000000d24087221 */ /* 0x002fe20000010000 */
[----:B------:R-:W-:Y:S02]  /*3070*/  F2FP.BF16.F32.PACK_AB R13, R27, R6 ;  /* 0x000000061b0d723e */ /* 0x000fe400000010ff */
[----:B------:R-:W-:-:S03]  /*3080*/  F2FP.BF16.F32.PACK_AB R27, R57, R38 ;  /* 0x00000026391b723e */ /* 0x000fc600000010ff */
[----:B------:R1:W-:Y:S01]  /*3090*/  STSM.16.M88.4 [R22], R12 ;  /* 0x0000000c16007844 */ /* 0x0003e20000000200 */
[----:B------:R-:W3:Y:S01]  /*30a0*/  MUFU.EX2 R82, R82 ;  /* 0x0000005200527308 */ /* 0x000ee20000000800 */
[----:B--2---:R-:W-:Y:S02]  /*30b0*/  FADD.FTZ R11, R33, R28 ;  /* 0x0000001c210b7221 */ /* 0x004fe40000010000 */
[----:B------:R2:W-:Y:S05]  /*30c0*/  STSM.16.M88.4 [R18], R24 ;  /* 0x0000001812007844 */ /* 0x0005ea0000000200 */
[----:B------:R-:W4:Y:S01]  /*30d0*/  MUFU.EX2 R40, R40 ;  /* 0x0000002800287308 */ /* 0x000f220000000800 */
[----:B0-----:R-:W-:-:S07]  /*30e0*/  FADD.FTZ R9, R55, R8 ;  /* 0x0000000837097221 */ /* 0x001fce0000010000 */
[----:B------:R-:W0:Y:S01]  /*30f0*/  MUFU.EX2 R37, R37 ;  /* 0x0000002500257308 */ /* 0x000e220000000800 */
[C---:B---3--:R-:W-:Y:S01]  /*3100*/  FADD.FTZ R8, R82.reuse, R11 ;  /* 0x0000000b52087221 */ /* 0x048fe20000010000 */
[----:B-1----:R-:W-:-:S06]  /*3110*/  F2FP.BF16.F32.PACK_AB R12, R82, R33 ;  /* 0x00000021520c723e */ /* 0x002fcc00000010ff */
[----:B------:R-:W1:Y:S01]  /*3120*/  MUFU.EX2 R59, R59 ;  /* 0x0000003b003b7308 */ /* 0x000e620000000800 */
[----:B----4-:R-:W-:-:S07]  /*3130*/  FADD.FTZ R6, R40, R9 ;  /* 0x0000000928067221 */ /* 0x010fce0000010000 */
[----:B------:R-:W3:Y:S01]  /*3140*/  MUFU.EX2 R102, R102 ;  /* 0x0000006600667308 */ /* 0x000ee20000000800 */
[----:B0-----:R-:W-:-:S07]  /*3150*/  FADD.FTZ R11, R37, R8 ;  /* 0x00000008250b7221 */ /* 0x001fce0000010000 */
[----:B------:R-:W0:Y:S01]  /*3160*/  MUFU.EX2 R4, R4 ;  /* 0x0000000400047308 */ /* 0x000e220000000800 */
[----:B-1----:R-:W-:-:S07]  /*3170*/  FADD.FTZ R9, R59, R6 ;  /* 0x000000063b097221 */ /* 0x002fce0000010000 */
[----:B------:R-:W1:Y:S01]  /*3180*/  MUFU.EX2 R35, R35 ;  /* 0x0000002300237308 */ /* 0x000e620000000800 */
[C---:B---3--:R-:W-:Y:S01]  /*3190*/  FADD.FTZ R8, R102.reuse, R11 ;  /* 0x0000000b66087221 */ /* 0x048fe20000010000 */
[----:B------:R-:W-:Y:S02]  /*31a0*/  F2FP.BF16.F32.PACK_AB R11, R55, R36 ;  /* 0x00000024370b723e */ /* 0x000fe400000010ff */
[----:B------:R-:W-:Y:S01]  /*31b0*/  F2FP.BF16.F32.PACK_AB R14, R102, R37 ;  /* 0x00000025660e723e */ /* 0x000fe200000010ff */
[----:B------:R-:W-:-:S03]  /*31c0*/  IMAD.MOV.U32 R102, RZ, RZ, R135 ;  /* 0x000000ffff667224 */ /* 0x000fc600078e0087 */
[----:B------:R-:W3:Y:S01]  /*31d0*/  MUFU.EX2 R61, R52 ;  /* 0x00000034003d7308 */ /* 0x000ee20000000800 */
[----:B0-----:R-:W-:-:S07]  /*31e0*/  FADD.FTZ R6, R4, R9 ;  /* 0x0000000904067221 */ /* 0x001fce0000010000 */
[----:B------:R-:W0:Y:S01]  /*31f0*/  MUFU.EX2 R86, R86 ;  /* 0x0000005600567308 */ /* 0x000e220000000800 */
[----:B-1----:R-:W-:Y:S01]  /*3200*/  FADD.FTZ R9, R35, R8 ;  /* 0x0000000823097221 */ /* 0x002fe20000010000 */
[----:B------:R-:W-:Y:S01]  /*3210*/  F2FP.BF16.F32.PACK_AB R8, R92, R7 ;  /* 0x000000075c08723e */ /* 0x000fe200000010ff */
[----:B------:R-:W-:-:S05]  /*3220*/  IMAD.MOV.U32 R92, RZ, RZ, R135 ;  /* 0x000000ffff5c7224 */ /* 0x000fca00078e0087 */
[----:B------:R-:W1:Y:S01]  /*3230*/  MUFU.EX2 R42, R42 ;  /* 0x0000002a002a7308 */ /* 0x000e620000000800 */
[C---:B---3--:R-:W-:Y:S01]  /*3240*/  FADD.FTZ R7, R61.reuse, R6 ;  /* 0x000000063d077221 */ /* 0x048fe20000010000 */
[----:B------:R-:W-:-:S06]  /*3250*/  F2FP.BF16.F32.PACK_AB R15, R61, R4 ;  /* 0x000000043d0f723e */ /* 0x000fcc00000010ff */
[----:B------:R-:W3:Y:S01]  /*3260*/  MUFU.EX2 R39, R39 ;  /* 0x0000002700277308 */ /* 0x000ee20000000800 */
[C---:B0-----:R-:W-:Y:S01]  /*3270*/  FADD.FTZ R28, R86.reuse, R9 ;  /* 0x00000009561c7221 */ /* 0x041fe20000010000 */
[----:B------:R-:W-:Y:S02]  /*3280*/  F2FP.BF16.F32.PACK_AB R9, R53, R20 ;  /* 0x000000143509723e */ /* 0x000fe400000010ff */
[----:B--2---:R-:W-:-:S03]  /*3290*/  F2FP.BF16.F32.PACK_AB R24, R86, R35 ;  /* 0x000000235618723e */ /* 0x004fc600000010ff */
[----:B------:R0:W-:Y:S01]  /*32a0*/  STSM.16.M88.4 [R17], R8 ;  /* 0x0000000811007844 */ /* 0x0001e20000000200 */
[----:B------:R-:W2:Y:S01]  /*32b0*/  MUFU.EX2 R63, R63 ;  /* 0x0000003f003f7308 */ /* 0x000ea20000000800 */
[----:B-1----:R-:W-:-:S07]  /*32c0*/  FADD.FTZ R6, R42, R7 ;  /* 0x000000072a067221 */ /* 0x002fce0000010000 */
[----:B------:R-:W1:Y:S01]  /*32d0*/  MUFU.EX2 R104, R104 ;  /* 0x0000006800687308 */ /* 0x000e620000000800 */
[----:B---3--:R-:W-:-:S07]  /*32e0*/  FADD.FTZ R7, R39, R28 ;  /* 0x0000001c27077221 */ /* 0x008fce0000010000 */
[----:B------:R-:W3:Y:S01]  /*32f0*/  MUFU.EX2 R44, R44 ;  /* 0x0000002c002c7308 */ /* 0x000ee20000000800 */
[----:B--2---:R-:W-:-:S07]  /*3300*/  FADD.FTZ R13, R63, R6 ;  /* 0x000000063f0d7221 */ /* 0x004fce0000010000 */
[----:B------:R-:W2:Y:S01]  /*3310*/  MUFU.EX2 R41, R41 ;  /* 0x0000002900297308 */ /* 0x000ea20000000800 */
[C---:B-1----:R-:W-:Y:S01]  /*3320*/  FADD.FTZ R20, R104.reuse, R7 ;  /* 0x0000000768147221 */ /* 0x042fe20000010000 */
[----:B------:R-:W-:Y:S01]  /*3330*/  F2FP.BF16.F32.PACK_AB R26, R104, R39 ;  /* 0x00000027681a723e */ /* 0x000fe200000010ff */
[----:B------:R-:W-:-:S05]  /*3340*/  IMAD.MOV.U32 R104, RZ, RZ, R135 ;  /* 0x000000ffff687224 */ /* 0x000fca00078e0087 */
[----:B------:R-:W1:Y:S01]  /*3350*/  MUFU.EX2 R65, R65 ;  /* 0x0000004100417308 */ /* 0x000e620000000800 */
[----:B---3--:R-:W-:Y:S01]  /*3360*/  FADD.FTZ R6, R44, R13 ;  /* 0x0000000d2c067221 */ /* 0x008fe20000010000 */
[----:B------:R-:W-:-:S05]  /*3370*/  F2FP.BF16.F32.PACK_AB R13, R59, R40 ;  /* 0x000000283b0d723e */ /* 0x000fca00000010ff */
[----:B------:R3:W-:Y:S01]  /*3380*/  STSM.16.M88.4 [R16+0x27800], R12 ;  /* 0x0278000c10007844 */ /* 0x0007e20000000200 */
[----:B------:R-:W4:Y:S01]  /*3390*/  MUFU.EX2 R72, R72 ;  /* 0x0000004800487308 */ /* 0x000f220000000800 */
[----:B--2---:R-:W-:-:S07]  /*33a0*/  FADD.FTZ R27, R41, R20 ;  /* 0x00000014291b7221 */ /* 0x004fce0000010000 */
[----:B------:R-:W2:Y:S01]  /*33b0*/  MUFU.EX2 R74, R74 ;  /* 0x0000004a004a7308 */ /* 0x000ea20000000800 */
[----:B-1----:R-:W-:-:S07]  /*33c0*/  FADD.FTZ R25, R65, R6 ;  /* 0x0000000641197221 */ /* 0x002fce0000010000 */
[----:B------:R-:W1:Y:S01]  /*33d0*/  MUFU.EX2 R43, R43 ;  /* 0x0000002b002b7308 */ /* 0x000e620000000800 */
[C---:B----4-:R-:W-:Y:S01]  /*33e0*/  FADD.FTZ R6, R72.reuse, R27 ;  /* 0x0000001b48067221 */ /* 0x050fe20000010000 */
[----:B0-----:R-:W-:-:S06]  /*33f0*/  F2FP.BF16.F32.PACK_AB R8, R72, R41 ;  /* 0x000000294808723e */ /* 0x001fcc00000010ff */
[----:B------:R-:W0:Y:S01]  /*3400*/  MUFU.EX2 R21, R64 ;  /* 0x0000004000157308 */ /* 0x000e220000000800 */
[----:B--2---:R-:W-:-:S07]  /*3410*/  FADD.FTZ R4, R74, R25 ;  /* 0x000000194a047221 */ /* 0x004fce0000010000 */
[----:B------:R-:W2:Y:S01]  /*3420*/  MUFU.EX2 R110, R110 ;  /* 0x0000006e006e7308 */ /* 0x000ea20000000800 */
[----:B-1----:R-:W-:-:S07]  /*3430*/  FADD.FTZ R27, R43, R6 ;  /* 0x000000062b1b7221 */ /* 0x002fce0000010000 */
[----:B------:R-:W1:Y:S01]  /*3440*/  MUFU.EX2 R94, R94 ;  /* 0x0000005e005e7308 */ /* 0x000e620000000800 */
[----:B0-----:R-:W-:-:S07]  /*3450*/  FADD.FTZ R25, R21, R4 ;  /* 0x0000000415197221 */ /* 0x001fce0000010000 */
[----:B------:R-:W0:Y:S01]  /*3460*/  MUFU.EX2 R47, R47 ;  /* 0x0000002f002f7308 */ /* 0x000e220000000800 */
[C---:B--2---:R-:W-:Y:S01]  /*3470*/  FADD.FTZ R6, R110.reuse, R27 ;  /* 0x0000001b6e067221 */ /* 0x044fe20000010000 */
[----:B------:R-:W-:Y:S02]  /*3480*/  F2FP.BF16.F32.PACK_AB R27, R65, R44 ;  /* 0x0000002c411b723e */ /* 0x000fe400000010ff */
[----:B------:R-:W-:Y:S01]  /*3490*/  F2FP.BF16.F32.PACK_AB R10, R110, R43 ;  /* 0x0000002b6e0a723e */ /* 0x000fe200000010ff */
[----:B------:R-:W-:-:S03]  /*34a0*/  IMAD.MOV.U32 R110, RZ, RZ, R135 ;  /* 0x000000ffff6e7224 */ /* 0x000fc600078e0087 */
[----:B------:R2:W4:Y:S01]  /*34b0*/  MUFU.EX2 R29, R96 ;  /* 0x00000060001d7308 */ /* 0x0005220000000800 */
[----:B-1----:R-:W-:-:S07]  /*34c0*/  FADD.FTZ R4, R94, R25 ;  /* 0x000000195e047221 */ /* 0x002fce0000010000 */
[----:B------:R-:W1:Y:S01]  /*34d0*/  MUFU.EX2 R80, R80 ;  /* 0x0000005000507308 */ /* 0x000e620000000800 */
[----:B0-----:R-:W-:Y:S01]  /*34e0*/  FADD.FTZ R25, R47, R6 ;  /* 0x000000062f197221 */ /* 0x001fe20000010000 */
[----:B--2---:R-:W-:-:S06]  /*34f0*/  IMAD.MOV.U32 R96, RZ, RZ, R135 ;  /* 0x000000ffff607224 */ /* 0x004fcc00078e0087 */
[----:B------:R-:W0:Y:S01]  /*3500*/  MUFU.EX2 R98, R98 ;  /* 0x0000006200627308 */ /* 0x000e220000000800 */
[C---:B----4-:R-:W-:Y:S01]  /*3510*/  FADD.FTZ R9, R29.reuse, R4 ;  /* 0x000000041d097221 */ /* 0x050fe20000010000 */
[----:B------:R-:W-:Y:S01]  /*3520*/  F2FP.BF16.F32.PACK_AB R11, R29, R94 ;  /* 0x0000005e1d0b723e */ /* 0x000fe200000010ff */
[----:B------:R-:W-:-:S05]  /*3530*/  IMAD.MOV.U32 R94, RZ, RZ, R135 ;  /* 0x000000ffff5e7224 */ /* 0x000fca00078e0087 */
[----:B------:R-:W-:Y:S01]  /*3540*/  MUFU.EX2 R45, R45 ;  /* 0x0000002d002d7308 */ /* 0x000fe20000000800 */
[C---:B-1----:R-:W-:Y:S01]  /*3550*/  FADD.FTZ R6, R80.reuse, R25 ;  /* 0x0000001950067221 */ /* 0x042fe20000010000 */
[----:B------:R-:W-:Y:S02]  /*3560*/  F2FP.BF16.F32.PACK_AB R25, R63, R42 ;  /* 0x0000002a3f19723e */ /* 0x000fe400000010ff */
[----:B---3--:R-:W-:-:S03]  /*3570*/  F2FP.BF16.F32.PACK_AB R12, R80, R47 ;  /* 0x0000002f500c723e */ /* 0x008fc600000010ff */
[----:B------:R1:W-:Y:S01]  /*3580*/  STSM.16.M88.4 [R23], R24 ;  /* 0x0000001817007844 */ /* 0x0003e20000000200 */
[----:B------:R-:W2:Y:S01]  /*3590*/  MUFU.EX2 R76, R76 ;  /* 0x0000004c004c7308 */ /* 0x000ea20000000800 */
[----:B0-----:R-:W-:Y:S01]  /*35a0*/  FADD.FTZ R4, R98, R9 ;  /* 0x0000000962047221 */ /* 0x001fe20000010000 */
[----:B------:R-:W-:-:S05]  /*35b0*/  F2FP.BF16.F32.PACK_AB R9, R21, R74 ;  /* 0x0000004a1509723e */ /* 0x000fca00000010ff */
[----:B------:R1:W-:Y:S01]  /*35c0*/  STSM.16.M88.4 [R18+0x6000], R8 ;  /* 0x0060000812007844 */ /* 0x0003e20000000200 */
[----:B------:R0:W3:Y:S08]  /*35d0*/  MUFU.EX2 R7, R100 ;  /* 0x0000006400077308 */ /* 0x0000f00000000800 */
[----:B------:R-:W-:Y:S01]  /*35e0*/  MUFU.EX2 R108, R108 ;  /* 0x0000006c006c7308 */ /* 0x000fe20000000800 */
[----:B--2---:R-:W-:Y:S01]  /*35f0*/  F2FP.BF16.F32.PACK_AB R14, R76, R45 ;  /* 0x0000002d4c0e723e */ /* 0x004fe200000010ff */
[----:B------:R-:W-:Y:S01]  /*3600*/  FADD.FTZ R45, R45, R6 ;  /* 0x000000062d2d7221 */ /* 0x000fe20000010000 */
[----:B0-----:R-:W-:-:S03]  /*3610*/  IMAD.MOV.U32 R100, RZ, RZ, R135 ;  /* 0x000000ffff647224 */ /* 0x001fc600078e0087 */
[----:B------:R-:W-:Y:S02]  /*3620*/  FADD.FTZ R6, R76, R45 ;  /* 0x0000002d4c067221 */ /* 0x000fe40000010000 */
[----:B------:R0:W2:Y:S01]  /*3630*/  MUFU.EX2 R31, R106 ;  /* 0x0000006a001f7308 */ /* 0x0000a20000000800 */
[C---:B---3--:R-:W-:Y:S01]  /*3640*/  F2FP.BF16.F32.PACK_AB R13, R7.reuse, R98 ;  /* 0x00000062070d723e */ /* 0x048fe200000010ff */
[----:B------:R-:W-:Y:S01]  /*3650*/  FADD.FTZ R21, R7, R4 ;  /* 0x0000000407157221 */ /* 0x000fe20000010000 */
[----:B------:R-:W-:Y:S01]  /*3660*/  MOV R98, R135 ;  /* 0x0000008700627202 */ /* 0x000fe20000000f00 */
[----:B0-----:R-:W-:Y:S01]  /*3670*/  IMAD.MOV.U32 R106, RZ, RZ, R135 ;  /* 0x000000ffff6a7224 */ /* 0x001fe200078e0087 */
[----:B--2---:R-:W-:Y:S01]  /*3680*/  F2FP.BF16.F32.PACK_AB R15, R31, R108 ;  /* 0x0000006c1f0f723e */ /* 0x004fe200000010ff */
[----:B------:R-:W-:-:S04]  /*3690*/  FADD.FTZ R108, R108, R21 ;  /* 0x000000156c6c7221 */ /* 0x000fc80000010000 */
[----:B------:R1:W-:Y:S01]  /*36a0*/  STSM.16.M88.4 [R17+0x6000], R12 ;  /* 0x0060000c11007844 */ /* 0x0003e20000000200 */
[----:B------:R-:W-:Y:S01]  /*36b0*/  FADD.FTZ R7, R31, R108 ;  /* 0x0000006c1f077221 */ /* 0x000fe20000010000 */
[----:B------:R-:W-:Y:S01]  /*36c0*/  MOV R108, R135 ;  /* 0x00000087006c7202 */ /* 0x000fe20000000f00 */
[----:B------:R0:W-:Y:S06]  /*36d0*/  MEMBAR.ALL.CTA ;  /* 0x0000000000007992 */ /* 0x0001ec0000008000 */
[----:B0-----:R-:W0:Y:S02]  /*36e0*/  FENCE.VIEW.ASYNC.S ;  /* 0x00000000000073c6 */ /* 0x001e240000000000 */
[----:B0-----:R-:W-:Y:S01]  /*36f0*/  NOP ;  /* 0x0000000000007918 */ /* 0x001fe20000000000 */
[----:B------:R-:W-:Y:S05]  /*3700*/  @!P1 BRA `(.L_x_174) ;  /* 0x0000002000a09947 */ /* 0x000fea0003800000 */
[----:B------:R-:W-:Y:S01]  /*3710*/  VIADD R4, R149, 0xfffffffe ;  /* 0xfffffffe95047836 */ /* 0x000fe20000000000 */
[----:B------:R-:W-:Y:S01]  /*3720*/  CS2R R134, SRZ ;  /* 0x0000000000867805 */ /* 0x000fe2000001ff00 */
[----:B-1----:R-:W-:Y:S01]  /*3730*/  IMAD.MOV.U32 R8, RZ, RZ, R5 ;  /* 0x000000ffff087224 */ /* 0x002fe200078e0005 */
[----:B------:R-:W-:Y:S01]  /*3740*/  CS2R R132, SRZ ;  /* 0x0000000000847805 */ /* 0x000fe2000001ff00 */
[----:B------:R-:W-:Y:S01]  /*3750*/  IMAD.MOV.U32 R9, RZ, RZ, R0 ;  /* 0x000000ffff097224 */ /* 0x000fe200078e0000 */
[----:B------:R-:W-:Y:S01]  /*3760*/  CS2R R130, SRZ ;  /* 0x0000000000827805 */ /* 0x000fe2000001ff00 */
[----:B------:R-:W-:Y:S01]  /*3770*/  IMAD.MOV.U32 R10, RZ, RZ, R2 ;  /* 0x000000ffff0a7224 */ /* 0x000fe200078e0002 */
        /* <DEDUP_REMOVED lines=21> */
[----:B------:R-:W-:-:S06]  /*38d0*/  UMOV UR6, UR38 ;  /* 0x0000002600067c82 */ /* 0x000fcc0008000000 */
.L_x_185:
[----:B------:R-:W-:Y:S01]  /*38e0*/  ISETP.NE.AND P2, PT, RZ, UR42, PT ;  /* 0x0000002aff007c0c */ /* 0x000fe2000bf45270 */
[----:B------:R-:W-:-:S04]  /*38f0*/  UISETP.NE.AND UP0, UPT, UR6, 0x1, UPT ;  /* 0x000000010600788c */ /* 0x000fc8000bf05270 */
[----:B------:R-:W-:-:S06]  /*3900*/  USEL UR7, URZ, 0x1, UP0 ;  /* 0x000000013f077887 */ /* 0x000fcc0008000000 */
[----:B------:R-:W-:Y:S02]  /*3910*/  LOP3.LUT R2, R10, UR7, RZ, 0x3c, !PT ;  /* 0x000000070a027c12 */ /* 0x000fe4000f8e3cff */
[----:B------:R-:W-:Y:S05]  /*3920*/  @P2 BRA `(.L_x_175) ;  /* 0x0000000000342947 */ /* 0x000fea0003800000 */
[----:B------:R-:W-:Y:S05]  /*3930*/  @!P0 BRA `(.L_x_176) ;  /* 0x0000000000048947 */ /* 0x000fea0003800000 */
[----:B------:R-:W-:Y:S01]  /*3940*/  BPT.TRAP 0x1 ;  /* 0x000000040000795c */ /* 0x000fe20000300000 */
.L_x_176:
[----:B------:R-:W-:Y:S01]  /*3950*/  UIADD3 UR7, UR6, 0x1, URZ ;  /* 0x0000000106077890 */ /* 0x000fe2000fffe03f */
[----:B------:R-:W-:-:S03]  /*3960*/  SHF.L.U32 R0, R2, 0x1f, RZ ;  /* 0x0000001f02007819 */ /* 0x000fc600000006ff */
[----:B------:R-:W-:-:S04]  /*3970*/  UISETP.NE.AND UP0, UPT, UR7, 0x2, UPT ;  /* 0x000000020700788c */ /* 0x000fc8000bf05270 */
[----:B------:R-:W-:-:S04]  /*3980*/  USEL UR7, UR7, URZ, UP0 ;  /* 0x0000003f07077287 */ /* 0x000fc80008000000 */
[----:B------:R-:W-:-:S09]  /*3990*/  ULEA UR7, UR7, UR40, 0x3 ;  /* 0x0000002807077291 */ /* 0x000fd2000f8e183f */
[----:B------:R0:W1:Y:S01]  /*39a0*/  SYNCS.PHASECHK.TRANS64.TRYWAIT P1, [UR7+0x2d830], R0 ;  /* 0x02d83000ff0075a7 */ /* 0x0000620008020147 */
[----:B------:R-:W-:Y:S05]  /*39b0*/  @!P0 BRA `(.L_x_177) ;  /* 0x0000000000048947 */ /* 0x000fea0003800000 */
[----:B------:R-:W-:Y:S01]  /*39c0*/  BPT.TRAP 0x1 ;  /* 0x000000040000795c */ /* 0x000fe20000300000 */
.L_x_177:
[----:B-1----:R-:W-:Y:S05]  /*39d0*/  @P1 BRA `(.L_x_175) ;  /* 0x0000000000081947 */ /* 0x002fea0003800000 */
[----:B------:R-:W1:Y:S02]  /*39e0*/  SYNCS.PHASECHK.TRANS64.TRYWAIT P1, [UR7+0x2d830], R0 ;  /* 0x02d83000ff0075a7 */ /* 0x000e640008020147 */
[----:B-1----:R-:W-:Y:S05]  /*39f0*/  @!P1 BRA `(.L_x_178) ;  /* 0x0000009400e09947 */ /* 0x002fea0003800000 */
.L_x_175:
[----:B-1----:R-:W1:Y:S01]  /*3a00*/  S2R R3, SR_TID.X ;  /* 0x0000000000037919 */ /* 0x002e620000002100 */
[----:B------:R-:W-:Y:S01]  /*3a10*/  UIADD3 UR38, UR6, 0x1, URZ ;  /* 0x0000000106267890 */ /* 0x000fe2000fffe03f */
[----:B------:R-:W-:Y:S01]  /*3a20*/  UMOV UR32, UR4 ;  /* 0x0000000400207c82 */ /* 0x000fe20008000000 */
[----:B------:R-:W-:Y:S02]  /*3a30*/  UMOV UR33, UR5 ;  /* 0x0000000500217c82 */ /* 0x000fe40008000000 */
[----:B------:R-:W-:Y:S01]  /*3a40*/  UISETP.NE.AND UP0, UPT, UR38, 0x2, UPT ;  /* 0x000000022600788c */ /* 0x000fe2000bf05270 */
[----:B------:R-:W-:Y:S01]  /*3a50*/  UMOV UR35, 0x80000020 ;  /* 0x8000002000237882 */ /* 0x000fe20000000000 */
[----:B------:R-:W-:Y:S02]  /*3a60*/  UMOV UR11, 0x80000020 ;  /* 0x80000020000b7882 */ /* 0x000fe40000000000 */
[----:B------:R-:W-:Y:S01]  /*3a70*/  USEL UR38, UR38, URZ, UP0 ;  /* 0x0000003f26267287 */ /* 0x000fe20008000000 */
[----:B------:R-:W-:Y:S01]  /*3a80*/  UMOV UR15, 0x80000020 ;  /* 0x80000020000f7882 */ /* 0x000fe20000000000 */
[----:B------:R-:W-:-:S02]  /*3a90*/  UMOV UR19, 0x80000020 ;  /* 0x8000002000137882 */ /* 0x000fc40000000000 */
[----:B------:R-:W-:Y:S01]  /*3aa0*/  UIMAD UR34, UR38, 0x600, UR28 ;  /* 0x00000600262278a4 */ /* 0x000fe2000f8e021c */
[----:B------:R-:W-:Y:S01]  /*3ab0*/  UMOV UR23, 0x80000020 ;  /* 0x8000002000177882 */ /* 0x000fe20000000000 */
[----:B------:R-:W-:Y:S02]  /*3ac0*/  UMOV UR27, 0x80000020 ;  /* 0x80000020001b7882 */ /* 0x000fe40000000000 */
[----:B------:R-:W-:Y:S02]  /*3ad0*/  UIADD3 UR10, UR34, 0x2, URZ ;  /* 0x00000002220a7890 */ /* 0x000fe4000fffe03f */
[----:B------:R-:W-:Y:S02]  /*3ae0*/  UIADD3 UR14, UR34, 0x200, URZ ;  /* 0x00000200220e7890 */ /* 0x000fe4000fffe03f */
[----:B------:R-:W-:Y:S02]  /*3af0*/  UIADD3 UR18, UR34, 0x202, URZ ;  /* 0x0000020222127890 */ /* 0x000fe4000fffe03f */
[----:B------:R-:W-:-:S02]  /*3b00*/  UIADD3 UR22, UR34, 0x400, URZ ;  /* 0x0000040022167890 */ /* 0x000fc4000fffe03f */
[----:B------:R-:W-:Y:S01]  /*3b10*/  UIADD3 UR26, UR34, 0x402, URZ ;  /* 0x00000402221a7890 */ /* 0x000fe2000fffe03f */
[----:B-1----:R-:W-:-:S05]  /*3b20*/  SHF.R.U32.HI R3, RZ, 0x7, R3 ;  /* 0x00000007ff037819 */ /* 0x002fca0000011603 */
[----:B0-----:R-:W-:-:S05]  /*3b30*/  VIADD R0, R3, 0x8 ;  /* 0x0000000803007836 */ /* 0x001fca0000000000 */
[----:B------:R0:W-:Y:S06]  /*3b40*/  BAR.SYNC.DEFER_BLOCKING R0, 0x100 ;  /* 0x000400000000751d */ /* 0x0001ec0000010000 */
[----:B------:R-:W-:-:S06]  /*3b50*/  WARPGROUP.ARRIVE ;  /* 0x00000000000079c5 */ /* 0x000fcc0000000000 */
        /* <DEDUP_REMOVED lines=17> */
[----:B0-----:R-:W-:Y:S05]  /*3c70*/  @P2 BRA `(.L_x_179) ;  /* 0x0000000000282947 */ /* 0x001fea0003800000 */
[----:B------:R-:W-:Y:S05]  /*3c80*/  @!P0 BRA `(.L_x_180) ;  /* 0x0000000000048947 */ /* 0x000fea0003800000 */
[----:B------:R-:W-:Y:S01]  /*3c90*/  BPT.TRAP 0x1 ;  /* 0x000000040000795c */ /* 0x000fe20000300000 */
.L_x_180:
[----:B------:R-:W-:Y:S01]  /*3ca0*/  ULEA UR7, UR6, UR40, 0x3 ;  /* 0x0000002806077291 */ /* 0x000fe2000f8e183f */
[----:B------:R-:W-:-:S08]  /*3cb0*/  SHF.L.U32 R0, R10, 0x1f, RZ ;  /* 0x0000001f0a007819 */ /* 0x000fd000000006ff */
[----:B------:R0:W1:Y:S01]  /*3cc0*/  SYNCS.PHASECHK.TRANS64.TRYWAIT P1, [UR7+0x2d850], R0 ;  /* 0x02d85000ff0075a7 */ /* 0x0000620008020147 */
[----:B------:R-:W-:Y:S05]  /*3cd0*/  @!P0 BRA `(.L_x_181) ;  /* 0x0000000000048947 */ /* 0x000fea0003800000 */
[----:B------:R-:W-:Y:S01]  /*3ce0*/  BPT.TRAP 0x1 ;  /* 0x000000040000795c */ /* 0x000fe20000300000 */
.L_x_181:
[----:B-1----:R-:W-:Y:S05]  /*3cf0*/  @P1 BRA `(.L_x_179) ;  /* 0x0000000000081947 */ /* 0x002fea0003800000 */
[----:B------:R-:W1:Y:S02]  /*3d00*/  SYNCS.PHASECHK.TRANS64.TRYWAIT P1, [UR7+0x2d850], R0 ;  /* 0x02d85000ff0075a7 */ /* 0x000e640008020147 */
[----:B-1----:R-:W-:Y:S05]  /*3d10*/  @!P1 BRA `(.L_x_182) ;  /* 0x0000009400309947 */ /* 0x002fea0003800000 */
.L_x_179:
[----:B------:R-:W-:Y:S01]  /*3d20*/  UIADD3 UR7, UR40, 0x400, URZ ;  /* 0x0000040028077890 */ /* 0x000fe2000fffe03f */
[----:B------:R-:W-:Y:S01]  /*3d30*/  WARPGROUP.ARRIVE ;  /* 0x00000000000079c5 */ /* 0x000fe20000000000 */
[----:B------:R-:W-:-:S05]  /*3d40*/  ULOP3.LUT UR10, UR39, 0x10000, URZ, 0xfc, !UPT ;  /* 0x00010000270a7892 */ /* 0x000fca000f8efc3f */
[----:B------:R-:W1:Y:S01]  /*3d50*/  S2R R5, SR_TID.X ;  /* 0x0000000000057919 */ /* 0x000e620000002100 */
[----:B------:R-:W-:Y:S01]  /*3d60*/  USHF.R.U32.HI UR7, URZ, 0x4, UR7 ;  /* 0x000000043f077899 */ /* 0x000fe20008011607 */
[----:B------:R-:W-:Y:S01]  /*3d70*/  UMOV UR33, 0x40000040 ;  /* 0x4000004000217882 */ /* 0x000fe20000000000 */
[----:B------:R-:W-:Y:S02]  /*3d80*/  UMOV UR35, 0x80000020 ;  /* 0x8000002000237882 */ /* 0x000fe40000000000 */
[----:B------:R-:W-:Y:S01]  /*3d90*/  ULOP3.LUT UR7, UR7, 0x3fff, URZ, 0xc0, !UPT ;  /* 0x00003fff07077892 */ /* 0x000fe2000f8ec03f */
[----:B------:R-:W-:-:S03]  /*3da0*/  UMOV UR32, UR10 ;  /* 0x0000000a00207c82 */ /* 0x000fc60008000000 */
[----:B------:R-:W-:-:S04]  /*3db0*/  ULOP3.LUT UR7, UR7, 0x2000000, URZ, 0xfc, !UPT ;  /* 0x0200000007077892 */ /* 0x000fc8000f8efc3f */
[----:B------:R-:W-:-:S07]  /*3dc0*/  UIMAD UR7, UR6, 0x600, UR7 ;  /* 0x00000600060778a4 */ /* 0x000fce000f8e0207 */
[----:B------:R-:W-:Y:S02]  /*3dd0*/  UMOV UR34, UR7 ;  /* 0x0000000700227c82 */ /* 0x000fe40008000000 */
[----:B------:R-:W-:Y:S01]  /*3de0*/  HGMMA.64x96x16.F32.BF16 R88, gdesc[UR32].tnspB, R88, gsb0 ;  /* 0x41600000205879f0 */ /* 0x000fe20008001858 */
[----:B------:R-:W-:Y:S02]  /*3df0*/  UIADD3 UR32, UR10, 0x2, URZ ;  /* 0x000000020a207890 */ /* 0x000fe4000fffe03f */
[----:B------:R-:W-:Y:S01]  /*3e00*/  UIADD3 UR34, UR7, 0x40, URZ ;  /* 0x0000004007227890 */ /* 0x000fe2000fffe03f */
[----:B------:R-:W-:Y:S01]  /*3e10*/  UMOV UR33, 0x40000040 ;  /* 0x4000004000217882 */ /* 0x000fe20000000000 */
[----:B------:R-:W-:Y:S01]  /*3e20*/  UMOV UR35, 0x80000020 ;  /* 0x8000002000237882 */ /* 0x000fe20000000000 */
[----:B-1----:R-:W-:Y:S02]  /*3e30*/  SHF.R.U32.HI R3, RZ, 0x7, R5 ;  /* 0x00000007ff037819 */ /* 0x002fe40000011605 */
        /* <DEDUP_REMOVED lines=52> */
.L_x_183:
[----:B0-----:R-:W-:Y:S01]  /*4180*/  FMNMX.FTZ R0, R24, R9, !PT ;  /* 0x0000000918007209 */ /* 0x001fe20007810000 */
[----:B------:R-:W-:-:S03]  /*4190*/  ULEA UR7, UR38, UR40, 0x3 ;  /* 0x0000002826077291 */ /* 0x000fc6000f8e183f */
[----:B------:R-:W-:Y:S01]  /*41a0*/  FMNMX.FTZ R3, R25, R0, !PT ;  /* 0x0000000019037209 */ /* 0x000fe20007810000 */
[----:B------:R-:W-:Y:S01]  /*41b0*/  UIADD3 UR7, UR7, 0x2d840, URZ ;  /* 0x0002d84007077890 */ /* 0x000fe2000fffe03f */
[----:B------:R-:W-:-:S03]  /*41c0*/  FMNMX.FTZ R0, R26, R8, !PT ;  /* 0x000000081a007209 */ /* 0x000fc60007810000 */
[----:B------:R-:W-:Y:S01]  /*41d0*/  UPRMT UR7, UR41, 0x654, UR7 ;  /* 0x0000065429077896 */ /* 0x000fe20008000007 */
[----:B------:R-:W-:Y:S02]  /*41e0*/  FMNMX.FTZ R5, R27, R0, !PT ;  /* 0x000000001b057209 */ /* 0x000fe40007810000 */
[----:B------:R-:W-:Y:S02]  /*41f0*/  FMNMX.FTZ R0, R28, R3, !PT ;  /* 0x000000031c007209 */ /* 0x000fe40007810000 */
[----:B------:R-:W-:Y:S02]  /*4200*/  FMNMX.FTZ R10, R30, R5, !PT ;  /* 0x000000051e0a7209 */ /* 0x000fe40007810000 */
[----:B------:R-:W-:Y:S02]  /*4210*/  FMNMX.FTZ R3, R29, R0, !PT ;  /* 0x000000001d037209 */ /* 0x000fe40007810000 */
[----:B------:R-:W-:Y:S01]  /*4220*/  FMNMX.FTZ R5, R31, R10, !PT ;  /* 0x0000000a1f057209 */ /* 0x000fe20007810000 */
[----:B------:R-:W-:Y:S01]  /*4230*/  SYNCS.ARRIVE.TRANS64.RED.A1T0 RZ, [UR7], RZ ;  /* 0x000000ffffff79a7 */ /* 0x000fe20008100407 */
        /* <DEDUP_REMOVED lines=55> */
[----:B------:R-:W-:-:S03]  /*45b0*/  FMNMX.FTZ R10, R87, R10, !PT ;  /* 0x0000000a570a7209 */ /* 0x000fc60007810000 */
[----:B------:R-:W0:Y:S04]  /*45c0*/  SHFL.BFLY PT, R0, R11, 0x2, 0x1f ;  /* 0x0c401f000b007f89 */ /* 0x000e2800000e0000 */
[----:B------:R-:W1:Y:S01]  /*45d0*/  SHFL.BFLY PT, R3, R10, 0x2, 0x1f ;  /* 0x0c401f000a037f89 */ /* 0x000e6200000e0000 */
[----:B0-----:R-:W-:Y:S02]  /*45e0*/  FMNMX.FTZ R12, R11, R0, !PT ;  /* 0x000000000b0c7209 */ /* 0x001fe40007810000 */
[----:B-1----:R-:W-:-:S03]  /*45f0*/  FMNMX.FTZ R13, R10, R3, !PT ;  /* 0x000000030a0d7209 */ /* 0x002fc60007810000 */
[----:B------:R-:W0:Y:S01]  /*4600*/  SHFL.BFLY PT, R5, R12, 0x1, 0x1f ;  /* 0x0c201f000c057f89 */ /* 0x000e2200000e0000 */
[----:B------:R-:W1:Y:S03]  /*4610*/  LDC R3, c[0x0][0x988] ;  /* 0x00026200ff037b82 */ /* 0x000e660000000800 */
[----:B------:R-:W2:Y:S01]  /*4620*/  SHFL.BFLY PT, R14, R13, 0x1, 0x1f ;  /* 0x0c201f000d0e7f89 */ /* 0x000ea200000e0000 */
[----:B0-----:R-:W-:Y:S02]  /*4630*/  FMNMX.FTZ R0, R12, R5, !PT ;  /* 0x000000050c007209 */ /* 0x001fe40007810000 */
[----:B--2---:R-:W-:-:S03]  /*4640*/  FMNMX.FTZ R5, R13, R14, !PT ;  /* 0x0000000e0d057209 */ /* 0x004fc60007810000 */
[C---:B-1----:R-:W-:Y:S01]  /*4650*/  FMUL.FTZ R10, R0.reuse, R3 ;  /* 0x00000003000a7220 */ /* 0x042fe20000410000 */
[----:B------:R-:W-:-:S03]  /*4660*/  FADD.FTZ R14, -R0, R9 ;  /* 0x00000009000e7221 */ /* 0x000fc60000010100 */
[-C--:B------:R-:W-:Y:S01]  /*4670*/  FFMA.FTZ R13, R28, R3.reuse, -R10 ;  /* 0x000000031c0d7223 */ /* 0x080fe2000001080a */
[C---:B------:R-:W-:Y:S01]  /*4680*/  FADD.FTZ R8, -R5.reuse, R8 ;  /* 0x0000000805087221 */ /* 0x040fe20000010100 */
[-C--:B------:R-:W-:Y:S01]  /*4690*/  FMUL.FTZ R28, R5, R3.reuse ;  /* 0x00000003051c7220 */ /* 0x080fe20000410000 */
[-CC-:B------:R-:W-:Y:S01]  /*46a0*/  FFMA.FTZ R11, R24, R3.reuse, -R10.reuse ;  /* 0x00000003180b7223 */ /* 0x180fe2000001080a */
[-CC-:B------:R-:W-:Y:S01]  /*46b0*/  FFMA.FTZ R12, R25, R3.reuse, -R10.reuse ;  /* 0x00000003190c7223 */ /* 0x180fe2000001080a */
[-CC-:B------:R-:W-:Y:S01]  /*46c0*/  FFMA.FTZ R15, R32, R3.reuse, -R10.reuse ;  /* 0x00000003200f7223 */ /* 0x180fe2000001080a */
[-CC-:B------:R-:W-:Y:S01]  /*46d0*/  FFMA.FTZ R20, R33, R3.reuse, -R10.reuse ;  /* 0x0000000321147223 */ /* 0x180fe2000001080a */
[-C--:B------:R-:W-:Y:S01]  /*46e0*/  FMUL.FTZ R9, R14, R3.reuse ;  /* 0x000000030e097220 */ /* 0x080fe20000410000 */
        /* <DEDUP_REMOVED lines=16> */
[-C--:B------:R-:W-:Y:S01]  /*47f0*/  FFMA.FTZ R53, R64, R3.reuse, -R10 ;  /* 0x0000000340357223 */ /* 0x080fe2000001080a */
[-C--:B------:R-:W-:Y:S01]  /*4800*/  FFMA.FTZ R29, R26, R3.reuse, -R28 ;  /* 0x000000031a1d7223 */ /* 0x080fe2000001081c */
        /* <DEDUP_REMOVED lines=10> */
[-C--:B------:R-:W-:Y:S01]  /*48b0*/  FFMA.FTZ R10, R85, R3.reuse, -R10 ;  /* 0x00000003550a7223 */ /* 0x080fe2000001080a */
[-CC-:B------:R-:W-:Y:S01]  /*48c0*/  FFMA.FTZ R85, R27, R3.reuse, -R28.reuse ;  /* 0x000000031b557223 */ /* 0x180fe2000001081c */
[----:B------:R-:W-:Y:S01]  /*48d0*/  MUFU.EX2 R9, R9 ;  /* 0x0000000900097308 */ /* 0x000fe20000000800 */
[-CC-:B------:R-:W-:Y:S01]  /*48e0*/  FFMA.FTZ R77, R30, R3.reuse, -R28.reuse ;  /* 0x000000031e4d7223 */ /* 0x180fe2000001081c */
[-CC-:B------:R-:W-:Y:S01]  /*48f0*/  FFMA.FTZ R31, R31, R3.reuse, -R28.reuse ;  /* 0x000000031f1f7223 */ /* 0x180fe2000001081c */
[-CC-:B------:R-:W-:Y:S01]  /*4900*/  FFMA.FTZ R76, R34, R3.reuse, -R28.reuse ;  /* 0x00000003224c7223 */ /* 0x180fe2000001081c */
[-CC-:B------:R-:W-:Y:S01]  /*4910*/  FFMA.FTZ R84, R35, R3.reuse, -R28.reuse ;  /* 0x0000000323547223 */ /* 0x180fe2000001081c */
[-CC-:B------:R-:W-:Y:S01]  /*4920*/  FFMA.FTZ R34, R50, R3.reuse, -R28.reuse ;  /* 0x0000000332227223 */ /* 0x180fe2000001081c */
[-CC-:B------:R-:W-:Y:S01]  /*4930*/  FFMA.FTZ R50, R71, R3.reuse, -R28.reuse ;  /* 0x0000000347327223 */ /* 0x180fe2000001081c */
[-CC-:B------:R-:W-:Y:S01]  /*4940*/  FFMA.FTZ R80, R43, R3.reuse, -R28.reuse ;  /* 0x000000032b507223 */ /* 0x180fe2000001081c */
[----:B------:R-:W0:Y:S01]  /*4950*/  MUFU.EX2 R11, R11 ;  /* 0x0000000b000b7308 */ /* 0x000e220000000800 */
[-CC-:B------:R-:W-:Y:S01]  /*4960*/  FFMA.FTZ R38, R38, R3.reuse, -R28.reuse ;  /* 0x0000000326267223 */ /* 0x180fe2000001081c */
[-CC-:B------:R-:W-:Y:S01]  /*4970*/  FFMA.FTZ R43, R47, R3.reuse, -R28.reuse ;  /* 0x000000032f2b7223 */ /* 0x180fe2000001081c */
        /* <DEDUP_REMOVED lines=13> */
[----:B------:R-:W1:Y:S01]  /*4a50*/  MUFU.EX2 R29, R29 ;  /* 0x0000001d001d7308 */ /* 0x000e620000000800 */
[----:B0-----:R-:W-:Y:S01]  /*4a60*/  FFMA.FTZ R71, R9, R6, R11 ;  /* 0x0000000609477223 */ /* 0x001fe2000001000b */
[-CC-:B------:R-:W-:Y:S01]  /*4a70*/  FFMA.FTZ R30, R67, R3.reuse, -R28.reuse ;  /* 0x00000003431e7223 */ /* 0x180fe2000001081c */
[-CC-:B------:R-:W-:Y:S01]  /*4a80*/  FFMA.FTZ R63, R63, R3.reuse, -R28.reuse ;  /* 0x000000033f3f7223 */ /* 0x180fe2000001081c */
[-CC-:B------:R-:W-:Y:S01]  /*4a90*/  FFMA.FTZ R51, R75, R3.reuse, -R28.reuse ;  /* 0x000000034b337223 */ /* 0x180fe2000001081c */
[-CC-:B------:R-:W-:Y:S01]  /*4aa0*/  FFMA.FTZ R66, R66, R3.reuse, -R28.reuse ;  /* 0x0000000342427223 */ /* 0x180fe2000001081c */
[-CC-:B------:R-:W-:Y:S01]  /*4ab0*/  FFMA.FTZ R55, R78, R3.reuse, -R28.reuse ;  /* 0x000000034e377223 */ /* 0x180fe2000001081c */
[-CC-:B------:R-:W-:Y:S01]  /*4ac0*/  FFMA.FTZ R82, R82, R3.reuse, -R28.reuse ;  /* 0x0000000352527223 */ /* 0x180fe2000001081c */
[----:B------:R-:W0:Y:S01]  /*4ad0*/  MUFU.EX2 R12, R12 ;  /* 0x0000000c000c7308 */ /* 0x000e220000000800 */
[----:B------:R-:W-:-:S07]  /*4ae0*/  FFMA.FTZ R83, R83, R3, -R28 ;  /* 0x0000000353537223 */ /* 0x000fce000001081c */
[----:B------:R-:W2:Y:S01]  /*4af0*/  MUFU.EX2 R85, R85 ;  /* 0x0000005500557308 */ /* 0x000ea20000000800 */
[----:B-1----:R-:W-:-:S07]  /*4b00*/  FFMA.FTZ R6, R8, R7, R29 ;  /* 0x0000000708067223 */ /* 0x002fce000001001d */
        /* <DEDUP_REMOVED lines=20> */
[----:B------:R-:W-:Y:S01]  /*4c50*/  MUFU.EX2 R24, R24 ;  /* 0x0000001800187308 */ /* 0x000fe20000000800 */
[----:B--2---:R-:W-:-:S07]  /*4c60*/  FADD.FTZ R79, R21, R6 ;  /* 0x00000006154f7221 */ /* 0x004fce0000010000 */
[----:B------:R-:W0:Y:S01]  /*4c70*/  MUFU.EX2 R81, R81 ;  /* 0x0000005100517308 */ /* 0x000e220000000800 */
[----:B-1----:R-:W-:-:S07]  /*4c80*/  FADD.FTZ R6, R38, R7 ;  /* 0x0000000726067221 */ /* 0x002fce0000010000 */
[----:B------:R-:W-:Y:S08]  /*4c90*/  MUFU.EX2 R25, R25 ;  /* 0x0000001900197308 */ /* 0x000ff00000000800 */
[----:B------:R-:W1:Y:S01]  /*4ca0*/  MUFU.EX2 R26, R26 ;  /* 0x0000001a001a7308 */ /* 0x000e620000000800 */
[----:B0-----:R-:W-:-:S07]  /*4cb0*/  FADD.FTZ R7, R81, R6 ;  /* 0x0000000651077221 */ /* 0x001fce0000010000 */
[----:B------:R-:W-:Y:S08]  /*4cc0*/  MUFU.EX2 R32, R32 ;  /* 0x0000002000207308 */ /* 0x000ff00000000800 */
[----:B------:R-:W0:Y:S01]  /*4cd0*/  MUFU.EX2 R80, R80 ;  /* 0x0000005000507308 */ /* 0x000e220000000800 */
[----:B-1----:R-:W-:-:S07]  /*4ce0*/  FADD.FTZ R7, R26, R7 ;  /* 0x000000071a077221 */ /* 0x002fce0000010000 */
[----:B------:R-:W-:Y:S08]  /*4cf0*/  MUFU.EX2 R33, R33 ;  /* 0x0000002100217308 */ /* 0x000ff00000000800 */
[----:B------:R-:W1:Y:S08]  /*4d00*/  MUFU.EX2 R27, R27 ;  /* 0x0000001b001b7308 */ /* 0x000e700000000800 */
[----:B------:R-:W2:Y:S08]  /*4d10*/  MUFU.EX2 R36, R36 ;  /* 0x0000002400247308 */ /* 0x000eb00000000800 */
[----:B------:R3:W-:Y:S08]  /*4d20*/  MUFU.EX2 R74, R62 ;  /* 0x0000003e004a7308 */ /* 0x0007f00000000800 */
[----:B------:R-:W4:Y:S01]  /*4d30*/  MUFU.EX2 R43, R43 ;  /* 0x0000002b002b7308 */ /* 0x000f220000000800 */
[----:B---3--:R-:W-:-:S04]  /*4d40*/  FADD.FTZ R62, R24, R79 ;  /* 0x0000004f183e7221 */ /* 0x008fc80000010000 */
[----:B------:R-:W-:Y:S01]  /*4d50*/  FADD.FTZ R79, R25, R62 ;  /* 0x0000003e194f7221 */ /* 0x000fe20000010000 */
[----:B0-----:R-:W-:Y:S02]  /*4d60*/  FADD.FTZ R62, R80, R7 ;  /* 0x00000007503e7221 */ /* 0x001fe40000010000 */
[----:B------:R-:W0:Y:S01]  /*4d70*/  MUFU.EX2 R37, R37 ;  /* 0x0000002500257308 */ /* 0x000e220000000800 */
[----:B------:R-:W-:Y:S01]  /*4d80*/  FADD.FTZ R6, R32, R79 ;  /* 0x0000004f20067221 */ /* 0x000fe20000010000 */
[----:B-1----:R-:W-:-:S03]  /*4d90*/  FADD.FTZ R62, R27, R62 ;  /* 0x0000003e1b3e7221 */ /* 0x002fc60000010000 */
[----:B------:R-:W-:-:S03]  /*4da0*/  FADD.FTZ R7, R33, R6 ;  /* 0x0000000621077221 */ /* 0x000fc60000010000 */
[----:B------:R-:W1:Y:S01]  /*4db0*/  MUFU.EX2 R34, R34 ;  /* 0x0000002200227308 */ /* 0x000e620000000800 */
[----:B--2---:R-:W-:Y:S01]  /*4dc0*/  FADD.FTZ R6, R36, R7 ;  /* 0x0000000724067221 */ /* 0x004fe20000010000 */
[----:B----4-:R-:W-:-:S06]  /*4dd0*/  FADD.FTZ R7, R43, R62 ;  /* 0x0000003e2b077221 */ /* 0x010fcc0000010000 */
[----:B------:R-:W2:Y:S01]  /*4de0*/  MUFU.EX2 R40, R40 ;  /* 0x0000002800287308 */ /* 0x000ea20000000800 */
[----:B0-----:R-:W-:-:S07]  /*4df0*/  FADD.FTZ R79, R37, R6 ;  /* 0x00000006254f7221 */ /* 0x001fce0000010000 */
[----:B------:R-:W0:Y:S01]  /*4e00*/  MUFU.EX2 R42, R42 ;  /* 0x0000002a002a7308 */ /* 0x000e220000000800 */
[----:B-1----:R-:W-:-:S07]  /*4e10*/  FADD.FTZ R7, R34, R7 ;  /* 0x0000000722077221 */ /* 0x002fce0000010000 */
[----:B------:R-:W1:Y:S01]  /*4e20*/  MUFU.EX2 R41, R41 ;  /* 0x0000002900297308 */ /* 0x000e620000000800 */
[----:B--2---:R-:W-:-:S07]  /*4e30*/  FADD.FTZ R6, R40, R79 ;  /* 0x0000004f28067221 */ /* 0x004fce0000010000 */
[----:B------:R-:W2:Y:S08]  /*4e40*/  MUFU.EX2 R35, R35 ;  /* 0x0000002300237308 */ /* 0x000eb00000000800 */
[----:B------:R-:W3:Y:S08]  /*4e50*/  MUFU.EX2 R44, R44 ;  /* 0x0000002c002c7308 */ /* 0x000ef00000000800 */
[----:B------:R-:W4:Y:S08]  /*4e60*/  MUFU.EX2 R39, R39 ;  /* 0x0000002700277308 */ /* 0x000f300000000800 */
[----:B------:R-:W5:Y:S08]  /*4e70*/  MUFU.EX2 R45, R45 ;  /* 0x0000002d002d7308 */ /* 0x000f700000000800 */
[----:B------:R-:W5:Y:S08]  /*4e80*/  MUFU.EX2 R54, R54 ;  /* 0x0000003600367308 */ /* 0x000f700000000800 */
[----:B------:R-:W5:Y:S08]  /*4e90*/  MUFU.EX2 R48, R48 ;  /* 0x0000003000307308 */ /* 0x000f700000000800 */
[----:B------:R0:W5:Y:S08]  /*4ea0*/  MUFU.EX2 R67, R46 ;  /* 0x0000002e00437308 */ /* 0x0001700000000800 */
[----:B------:R1:W-:Y:S01]  /*4eb0*/  MUFU.EX2 R71, R30 ;  /* 0x0000001e00477308 */ /* 0x0003e20000000800 */
[-CC-:B0-----:R-:W-:Y:S01]  /*4ec0*/  FFMA.FTZ R46, R86, R3.reuse, -R28.reuse ;  /* 0x00000003562e7223 */ /* 0x181fe2000001081c */
[----:B------:R-:W-:-:S06]  /*4ed0*/  FFMA.FTZ R28, R87, R3, -R28 ;  /* 0x00000003571c7223 */ /* 0x000fcc000001081c */
[----:B------:R-:W0:Y:S01]  /*4ee0*/  MUFU.EX2 R49, R49 ;  /* 0x0000003100317308 */ /* 0x000e220000000800 */
[----:B-1----:R-:W-:Y:S01]  /*4ef0*/  FADD.FTZ R30, R42, R7 ;  /* 0x000000072a1e7221 */ /* 0x002fe20000010000 */
[----:B------:R-:W-:-:S03]  /*4f00*/  FADD.FTZ R7, R41, R6 ;  /* 0x0000000629077221 */ /* 0x000fc60000010000 */
[----:B--2---:R-:W-:Y:S01]  /*4f10*/  FADD.FTZ R30, R35, R30 ;  /* 0x0000001e231e7221 */ /* 0x004fe20000010000 */
[----:B---3--:R-:W-:Y:S02]  /*4f20*/  FADD.FTZ R6, R44, R7 ;  /* 0x000000072c067221 */ /* 0x008fe40000010000 */
[----:B------:R-:W1:Y:S01]  /*4f30*/  MUFU.EX2 R52, R52 ;  /* 0x0000003400347308 */ /* 0x000e620000000800 */
[----:B----4-:R-:W-:-:S07]  /*4f40*/  FADD.FTZ R7, R39, R30 ;  /* 0x0000001e27077221 */ /* 0x010fce0000010000 */
[----:B------:R-:W2:Y:S08]  /*4f50*/  MUFU.EX2 R75, R63 ;  /* 0x0000003f004b7308 */ /* 0x000eb00000000800 */
[----:B------:R-:W3:Y:S08]  /*4f60*/  MUFU.EX2 R53, R53 ;  /* 0x0000003500357308 */ /* 0x000ef00000000800 */
[----:B------:R5:W-:Y:S08]  /*4f70*/  MUFU.EX2 R63, R47 ;  /* 0x0000002f003f7308 */ /* 0x000bf00000000800 */
[----:B------:R-:W4:Y:S01]  /*4f80*/  MUFU.EX2 R70, R66 ;  /* 0x0000004200467308 */ /* 0x000f220000000800 */
[----:B-----5:R-:W-:Y:S01]  /*4f90*/  FADD.FTZ R47, R45, R6 ;  /* 0x000000062d2f7221 */ /* 0x020fe20000010000 */
[----:B------:R-:W-:-:S03]  /*4fa0*/  FADD.FTZ R6, R54, R7 ;  /* 0x0000000736067221 */ /* 0x000fc60000010000 */
[----:B------:R-:W-:Y:S01]  /*4fb0*/  FADD.FTZ R30, R48, R47 ;  /* 0x0000002f301e7221 */ /* 0x000fe20000010000 */
[----:B------:R-:W-:Y:S02]  /*4fc0*/  FADD.FTZ R7, R67, R6 ;  /* 0x0000000643077221 */ /* 0x000fe40000010000 */
[----:B------:R-:W5:Y:S01]  /*4fd0*/  MUFU.EX2 R56, R56 ;  /* 0x0000003800387308 */ /* 0x000f620000000800 */
[----:B0-----:R-:W-:Y:S01]  /*4fe0*/  FADD.FTZ R47, R49, R30 ;  /* 0x0000001e312f7221 */ /* 0x001fe20000010000 */
[----:B------:R-:W-:-:S03]  /*4ff0*/  FADD.FTZ R6, R74, R7 ;  /* 0x000000074a067221 */ /* 0x000fc60000010000 */
[----:B-1----:R-:W-:Y:S01]  /*5000*/  FADD.FTZ R30, R52, R47 ;  /* 0x0000002f341e7221 */ /* 0x002fe20000010000 */
[----:B--2---:R-:W-:Y:S02]  /*5010*/  FADD.FTZ R7, R75, R6 ;  /* 0x000000064b077221 */ /* 0x004fe40000010000 */
[----:B------:R-:W0:Y:S01]  /*5020*/  MUFU.EX2 R57, R57 ;  /* 0x0000003900397308 */ /* 0x000e220000000800 */
[----:B---3--:R-:W-:Y:S01]  /*5030*/  FADD.FTZ R47, R53, R30 ;  /* 0x0000001e352f7221 */ /* 0x008fe20000010000 */
[----:B----4-:R-:W-:-:S04]  /*5040*/  FADD.FTZ R6, R70, R7 ;  /* 0x0000000746067221 */ /* 0x010fc80000010000 */
[----:B------:R-:W-:Y:S02]  /*5050*/  FADD.FTZ R6, R71, R6 ;  /* 0x0000000647067221 */ /* 0x000fe40000010000 */
[----:B------:R-:W1:Y:S01]  /*5060*/  MUFU.EX2 R60, R60 ;  /* 0x0000003c003c7308 */ /* 0x000e620000000800 */
[----:B-----5:R-:W-:Y:S01]  /*5070*/  FADD.FTZ R30, R56, R47 ;  /* 0x0000002f381e7221 */ /* 0x020fe20000010000 */
[----:B------:R-:W-:-:S06]  /*5080*/  FADD.FTZ R47, R63, R6 ;  /* 0x000000063f2f7221 */ /* 0x000fcc0000010000 */
[----:B------:R-:W2:Y:S01]  /*5090*/  MUFU.EX2 R66, R50 ;  /* 0x0000003200427308 */ /* 0x000ea20000000800 */
[----:B0-----:R-:W-:-:S07]  /*50a0*/  FADD.FTZ R7, R57, R30 ;  /* 0x0000001e39077221 */ /* 0x001fce0000010000 */
[----:B------:R-:W0:Y:S01]  /*50b0*/  MUFU.EX2 R61, R61 ;  /* 0x0000003d003d7308 */ /* 0x000e220000000800 */
[----:B-1----:R-:W-:-:S07]  /*50c0*/  FADD.FTZ R6, R60, R7 ;  /* 0x000000073c067221 */ /* 0x002fce0000010000 */
[----:B------:R-:W1:Y:S01]  /*50d0*/  MUFU.EX2 R59, R59 ;  /* 0x0000003b003b7308 */ /* 0x000e620000000800 */
[----:B--2---:R-:W-:-:S07]  /*50e0*/  FADD.FTZ R30, R66, R47 ;  /* 0x0000002f421e7221 */ /* 0x004fce0000010000 */
        /* <DEDUP_REMOVED lines=27> */
[----:B-1----:R-:W-:Y:S01]  /*52a0*/  FADD.FTZ R30, R46, R7 ;  /* 0x000000072e1e7221 */ /* 0x002fe20000010000 */
[----:B--2---:R-:W-:-:S03]  /*52b0*/  FADD.FTZ R6, R10, R79 ;  /* 0x0000004f0a067221 */ /* 0x004fc60000010000 */
[----:B0-----:R-:W-:Y:S01]  /*52c0*/  FADD.FTZ R7, R47, R30 ;  /* 0x0000001e2f077221 */ /* 0x001fe20000010000 */
[----:B------:R-:W-:Y:S06]  /*52d0*/  @!P0 BRA `(.L_x_184) ;  /* 0x0000000000048947 */ /* 0x000fec0003800000 */
[----:B------:R-:W-:Y:S01]  /*52e0*/  BPT.TRAP 0x1 ;  /* 0x000000040000795c */ /* 0x000fe20000300000 */
.L_x_184:
[----:B------:R-:W-:Y:S01]  /*52f0*/  ULEA UR6, UR6, UR40, 0x3 ;  /* 0x0000002806067291 */ /* 0x000fe2000f8e183f */
[----:B------:R-:W-:Y:S01]  /*5300*/  F2FP.BF16.F32.PACK_AB R28, R12, R11 ;  /* 0x0000000b0c1c723e */ /* 0x000fe200000010ff */
[----:B------:R-:W-:Y:S01]  /*5310*/  FMUL.FTZ R88, R88, R9 ;  /* 0x0000000958587220 */ /* 0x000fe20000410000 */
[----:B------:R-:W-:Y:S01]  /*5320*/  F2FP.BF16.F32.PACK_AB R30, R14, R13 ;  /* 0x0000000d0e1e723e */ /* 0x000fe200000010ff */
[----:B------:R-:W-:Y:S01]  /*5330*/  UIADD3 UR6, UR6, 0x2d860, URZ ;  /* 0x0002d86006067890 */ /* 0x000fe2000fffe03f */
[----:B------:R-:W-:Y:S01]  /*5340*/  F2FP.BF16.F32.PACK_AB R29, R85, R29 ;  /* 0x0000001d551d723e */ /* 0x000fe200000010ff */
[----:B------:R-:W-:Y:S01]  /*5350*/  FMUL.FTZ R89, R89, R9 ;  /* 0x0000000959597220 */ /* 0x000fe20000410000 */
[----:B------:R-:W-:Y:S01]  /*5360*/  F2FP.BF16.F32.PACK_AB R31, R31, R77 ;  /* 0x0000004d1f1f723e */ /* 0x000fe200000010ff */
[----:B------:R-:W-:Y:S01]  /*5370*/  UPRMT UR6, UR41, 0x654, UR6 ;  /* 0x0000065429067896 */ /* 0x000fe20008000006 */
[----:B------:R-:W-:Y:S01]  /*5380*/  F2FP.BF16.F32.PACK_AB R12, R20, R15 ;  /* 0x0000000f140c723e */ /* 0x000fe200000010ff */
[----:B------:R-:W-:Y:S01]  /*5390*/  FMUL.FTZ R92, R92, R9 ;  /* 0x000000095c5c7220 */ /* 0x000fe20000410000 */
[----:B------:R-:W-:Y:S01]  /*53a0*/  F2FP.BF16.F32.PACK_AB R14, R24, R21 ;  /* 0x00000015180e723e */ /* 0x000fe200000010ff */
[-C--:B------:R-:W-:Y:S01]  /*53b0*/  FMUL.FTZ R93, R93, R9.reuse ;  /* 0x000000095d5d7220 */ /* 0x080fe20000410000 */
[----:B------:R-:W-:Y:S01]  /*53c0*/  F2FP.BF16.F32.PACK_AB R13, R84, R76 ;  /* 0x0000004c540d723e */ /* 0x000fe200000010ff */
[-C--:B------:R-:W-:Y:S01]  /*53d0*/  FMUL.FTZ R96, R96, R9.reuse ;  /* 0x0000000960607220 */ /* 0x080fe20000410000 */
[----:B------:R-:W-:Y:S01]  /*53e0*/  F2FP.BF16.F32.PACK_AB R15, R81, R38 ;  /* 0x00000026510f723e */ /* 0x000fe200000010ff */
[----:B------:R-:W-:Y:S01]  /*53f0*/  FMUL.FTZ R97, R97, R9 ;  /* 0x0000000961617220 */ /* 0x000fe20000410000 */
[----:B------:R-:W-:Y:S01]  /*5400*/  F2FP.BF16.F32.PACK_AB R24, R32, R25 ;  /* 0x000000192018723e */ /* 0x000fe200000010ff */
[----:B------:R-:W-:Y:S01]  /*5410*/  SYNCS.ARRIVE.TRANS64.RED.A1T0 RZ, [UR6], RZ ;  /* 0x000000ffffff79a7 */ /* 0x000fe20008100406 */
[----:B------:R-:W-:Y:S01]  /*5420*/  F2FP.BF16.F32.PACK_AB R25, R80, R26 ;  /* 0x0000001a5019723e */ /* 0x000fe200000010ff */
[----:B------:R-:W-:Y:S01]  /*5430*/  STSM.16.M88.4 [R16+0x21800], R28 ;  /* 0x0218001c10007844 */ /* 0x000fe20000000200 */
[----:B------:R-:W-:Y:S01]  /*5440*/  F2FP.BF16.F32.PACK_AB R26, R36, R33 ;  /* 0x00000021241a723e */ /* 0x000fe200000010ff */
[----:B------:R-:W-:Y:S01]  /*5450*/  UMOV UR6, UR38 ;  /* 0x0000002600067c82 */ /* 0x000fe20008000000 */
[----:B------:R-:W-:Y:S01]  /*5460*/  F2FP.BF16.F32.PACK_AB R27, R43, R27 ;  /* 0x0000001b2b1b723e */ /* 0x000fe200000010ff */
[----:B------:R0:W-:Y:S01]  /*5470*/  STSM.16.M88.4 [R22], R12 ;  /* 0x0000000c16007844 */ /* 0x0001e20000000200 */
[----:B------:R-:W-:Y:S01]  /*5480*/  F2FP.BF16.F32.PACK_AB R33, R42, R34 ;  /* 0x000000222a21723e */ /* 0x000fe200000010ff */
[----:B------:R-:W-:Y:S01]  /*5490*/  FMUL.FTZ R100, R100, R9 ;  /* 0x0000000964647220 */ /* 0x000fe20000410000 */
[----:B------:R-:W-:Y:S01]  /*54a0*/  F2FP.BF16.F32.PACK_AB R32, R40, R37 ;  /* 0x000000252820723e */ /* 0x000fe200000010ff */
[----:B------:R1:W-:Y:S01]  /*54b0*/  STSM.16.M88.4 [R18], R24 ;  /* 0x0000001812007844 */ /* 0x0003e20000000200 */
[----:B------:R-:W-:Y:S01]  /*54c0*/  F2FP.BF16.F32.PACK_AB R34, R44, R41 ;  /* 0x000000292c22723e */ /* 0x000fe200000010ff */
[----:B------:R-:W-:Y:S01]  /*54d0*/  FMUL.FTZ R101, R101, R9 ;  /* 0x0000000965657220 */ /* 0x000fe20000410000 */
        /* <DEDUP_REMOVED lines=26> */
[----:B-1----:R-:W-:Y:S01]  /*5680*/  F2FP.BF16.F32.PACK_AB R24, R72, R69 ;  /* 0x000000454818723e */ /* 0x002fe200000010ff */
[----:B------:R-:W-:Y:S01]  /*5690*/  FMUL.FTZ R124, R124, R9 ;  /* 0x000000097c7c7220 */ /* 0x000fe20000410000 */
[----:B------:R-:W-:Y:S01]  /*56a0*/  F2FP.BF16.F32.PACK_AB R25, R51, R50 ;  /* 0x000000323319723e */ /* 0x000fe200000010ff */
[----:B------:R2:W-:Y:S01]  /*56b0*/  STSM.16.M88.4 [R18+0x6000], R28 ;  /* 0x0060001c12007844 */ /* 0x0005e20000000200 */
[----:B------:R-:W-:Y:S01]  /*56c0*/  F2FP.BF16.F32.PACK_AB R26, R10, R73 ;  /* 0x000000490a1a723e */ /* 0x000fe200000010ff */
[-C--:B------:R-:W-:Y:S01]  /*56d0*/  FMUL.FTZ R125, R125, R9.reuse ;  /* 0x000000097d7d7220 */ /* 0x080fe20000410000 */
[----:B------:R-:W-:Y:S01]  /*56e0*/  F2FP.BF16.F32.PACK_AB R27, R47, R46 ;  /* 0x0000002e2f1b723e */ /* 0x000fe200000010ff */
[-C--:B------:R-:W-:Y:S01]  /*56f0*/  FMUL.FTZ R128, R128, R9.reuse ;  /* 0x0000000980807220 */ /* 0x080fe20000410000 */
[----:B------:R-:W-:Y:S01]  /*5700*/  ISETP.GT.AND P1, PT, R4, RZ, PT ;  /* 0x000000ff0400720c */ /* 0x000fe20003f24270 */
[-C--:B------:R-:W-:Y:S01]  /*5710*/  FMUL.FTZ R129, R129, R9.reuse ;  /* 0x0000000981817220 */ /* 0x080fe20000410000 */
[-C--:B------:R-:W-:Y:S01]  /*5720*/  FMUL.FTZ R132, R132, R9.reuse ;  /* 0x0000000984847220 */ /* 0x080fe20000410000 */
[----:B------:R2:W-:Y:S01]  /*5730*/  STSM.16.M88.4 [R17+0x6000], R24 ;  /* 0x0060001811007844 */ /* 0x0005e20000000200 */
[----:B------:R-:W-:Y:S01]  /*5740*/  FMUL.FTZ R133, R133, R9 ;  /* 0x0000000985857220 */ /* 0x000fe20000410000 */
[-C--:B------:R-:W-:Y:S01]  /*5750*/  FMUL.FTZ R90, R90, R8.reuse ;  /* 0x000000085a5a7220 */ /* 0x080fe20000410000 */
        /* <DEDUP_REMOVED lines=29> */
[----:B------:R-:W-:Y:S01]  /*5930*/  VIADD R4, R4, 0xffffffff ;  /* 0xffffffff04047836 */ /* 0x000fe20000000000 */
[----:B------:R-:W-:Y:S01]  /*5940*/  MOV R10, R2 ;  /* 0x00000002000a7202 */ /* 0x000fe20000000f00 */
[----:B------:R-:W-:-:S02]  /*5950*/  IMAD.MOV.U32 R8, RZ, RZ, R5 ;  /* 0x000000ffff087224 */ /* 0x000fc400078e0005 */
[----:B------:R-:W-:Y:S01]  /*5960*/  IMAD.MOV.U32 R9, RZ, RZ, R0 ;  /* 0x000000ffff097224 */ /* 0x000fe200078e0000 */
[----:B0-----:R-:W-:Y:S01]  /*5970*/  NOP ;  /* 0x0000000000007918 */ /* 0x001fe20000000000 */
[----:B--2---:R-:W-:Y:S05]  /*5980*/  @P1 BRA `(.L_x_185) ;  /* 0xffffffdc00d41947 */ /* 0x004fea000383ffff */
.L_x_174:
[----:B------:R-:W-:Y:S06]  /*5990*/  BAR.ARV 0x8, 0x200 ;  /* 0x0208000000007b1d */ /* 0x000fec0000002000 */
[----:B------:R-:W-:Y:S05]  /*59a0*/  @!P0 BRA `(.L_x_186) ;  /* 0x0000000000048947 */ /* 0x000fea0003800000 */
[----:B------:R-:W-:Y:S01]  /*59b0*/  BPT.TRAP 0x1 ;  /* 0x000000040000795c */ /* 0x000fe20000300000 */
.L_x_186:
[----:B------:R-:W-:Y:S01]  /*59c0*/  ULEA UR4, UR38, UR40, 0x3 ;  /* 0x0000002826047291 */ /* 0x000fe2000f8e183f */
[----:B------:R-:W-:-:S08]  /*59d0*/  SHF.L.U32 R4, R2, 0x1f, RZ ;  /* 0x0000001f02047819 */ /* 0x000fd000000006ff */
[----:B------:R0:W2:Y:S01]  /*59e0*/  SYNCS.PHASECHK.TRANS64.TRYWAIT P1, [UR4+0x2d850], R4 ;  /* 0x02d85004ff0075a7 */ /* 0x0000a20008020144 */
[----:B------:R-:W-:Y:S05]  /*59f0*/  @!P0 BRA `(.L_x_187) ;  /* 0x0000000000048947 */ /* 0x000fea0003800000 */
[----:B------:R-:W-:Y:S01]  /*5a00*/  BPT.TRAP 0x1 ;  /* 0x000000040000795c */ /* 0x000fe20000300000 */
.L_x_187:
[----:B--2---:R-:W-:Y:S05]  /*5a10*/  @P1 BRA `(.L_x_188) ;  /* 0x0000000000081947 */ /* 0x004fea0003800000 */
[----:B------:R-:W2:Y:S02]  /*5a20*/  SYNCS.PHASECHK.TRANS64.TRYWAIT P1, [UR4+0x2d850], R4 ;  /* 0x02d85004ff0075a7 */ /* 0x000ea40008020144 */
[----:B--2---:R-:W-:Y:S05]  /*5a30*/  @!P1 BRA `(.L_x_189) ;  /* 0x0000007800009947 */ /* 0x004fea0003800000 */
.L_x_188:
[----:B------:R-:W-:Y:S01]  /*5a40*/  UIADD3 UR40, UR40, 0x400, URZ ;  /* 0x0000040028287890 */ /* 0x000fe2000fffe03f */
[----:B------:R-:W-:Y:S01]  /*5a50*/  WARPGROUP.ARRIVE ;  /* 0x00000000000079c5 */ /* 0x000fe20000000000 */
[----:B------:R-:W-:Y:S01]  /*5a60*/  ULOP3.LUT UR39, UR39, 0x10000, URZ, 0xfc, !UPT ;  /* 0x0001000027277892 */ /* 0x000fe2000f8efc3f */
[----:B-1----:R-:W1:Y:S01]  /*5a70*/  SHFL.BFLY PT, R9, R6, 0x2, 0x1f ;  /* 0x0c401f0006097f89 */ /* 0x002e6200000e0000 */
[----:B------:R-:W-:Y:S01]  /*5a80*/  USHF.R.U32.HI UR40, URZ, 0x4, UR40 ;  /* 0x000000043f287899 */ /* 0x000fe20008011628 */
[----:B------:R-:W-:Y:S01]  /*5a90*/  IMAD.MOV.U32 R10, RZ, RZ, RZ ;  /* 0x000000ffff0a7224 */ /* 0x000fe200078e00ff */
[----:B------:R-:W-:Y:S01]  /*5aa0*/  UMOV UR9, 0x40000040 ;  /* 0x4000004000097882 */ /* 0x000fe20000000000 */
[----:B------:R-:W-:Y:S01]  /*5ab0*/  UMOV UR11, 0x80000020 ;  /* 0x80000020000b7882 */ /* 0x000fe20000000000 */
[----:B------:R-:W-:Y:S01]  /*5ac0*/  ULOP3.LUT UR40, UR40, 0x3fff, URZ, 0xc0, !UPT ;  /* 0x00003fff28287892 */ /* 0x000fe2000f8ec03f */
[----:B0-----:R-:W0:Y:S01]  /*5ad0*/  SHFL.BFLY PT, R4, R7, 0x2, 0x1f ;  /* 0x0c401f0007047f89 */ /* 0x001e2200000e0000 */
[----:B------:R-:W-:Y:S01]  /*5ae0*/  UMOV UR8, UR39 ;  /* 0x0000002700087c82 */ /* 0x000fe20008000000 */
[----:B------:R-:W-:Y:S01]  /*5af0*/  IMAD.MOV.U32 R29, RZ, RZ, -0x800000 ;  /* 0xff800000ff1d7424 */ /* 0x000fe200078e00ff */
[----:B------:R-:W-:Y:S01]  /*5b00*/  ULOP3.LUT UR5, UR40, 0x2000000, URZ, 0xfc, !UPT ;  /* 0x0200000028057892 */ /* 0x000fe2000f8efc3f */
[----:B------:R-:W-:-:S03]  /*5b10*/  IMAD.MOV.U32 R28, RZ, RZ, -0x800000 ;  /* 0xff800000ff1c7424 */ /* 0x000fc600078e00ff */
[----:B------:R-:W-:-:S07]  /*5b20*/  UIMAD UR5, UR38, 0x600, UR5 ;  /* 0x00000600260578a4 */ /* 0x000fce000f8e0205 */
[----:B------:R-:W-:Y:S02]  /*5b30*/  UMOV UR10, UR5 ;  /* 0x00000005000a7c82 */ /* 0x000fe40008000000 */
[----:B------:R-:W-:Y:S01]  /*5b40*/  HGMMA.64x96x16.F32.BF16 R88, gdesc[UR8].tnspB, R88, gsb0 ;  /* 0x41600000085879f0 */ /* 0x000fe20008001858 */
[----:B------:R-:W-:Y:S01]  /*5b50*/  UIADD3 UR8, UR39, 0x2, URZ ;  /* 0x0000000227087890 */ /* 0x000fe2000fffe03f */
[----:B-1----:R-:W-:Y:S01]  /*5b60*/  FADD.FTZ R9, R9, R6 ;  /* 0x0000000609097221 */ /* 0x002fe20000010000 */
[----:B------:R-:W-:Y:S01]  /*5b70*/  UIADD3 UR10, UR5, 0x40, URZ ;  /* 0x00000040050a7890 */ /* 0x000fe2000fffe03f */
[----:B------:R-:W-:Y:S01]  /*5b80*/  UMOV UR9, 0x40000040 ;  /* 0x4000004000097882 */ /* 0x000fe20000000000 */
[----:B------:R-:W-:Y:S01]  /*5b90*/  UMOV UR11, 0x80000020 ;  /* 0x80000020000b7882 */ /* 0x000fe20000000000 */
[----:B0-----:R-:W-:Y:S02]  /*5ba0*/  FADD.FTZ R8, R4, R7 ;  /* 0x0000000704087221 */ /* 0x001fe40000010000 */
[----:B------:R-:W0:Y:S04]  /*5bb0*/  SHFL.BFLY PT, R4, R9, 0x1, 0x1f ;  /* 0x0c201f0009047f89 */ /* 0x000e2800000e0000 */
[----:B------:R-:W1:Y:S01]  /*5bc0*/  SHFL.BFLY PT, R11, R8, 0x1, 0x1f ;  /* 0x0c201f00080b7f89 */ /* 0x000e6200000e0000 */
[----:B0-----:R-:W-:Y:S01]  /*5bd0*/  FADD.FTZ R12, R9, R4 ;  /* 0x00000004090c7221 */ /* 0x001fe20000010000 */
[----:B------:R-:W-:-:S02]  /*5be0*/  IMAD.MOV.U32 R4, RZ, RZ, RZ ;  /* 0x000000ffff047224 */ /* 0x000fc400078e00ff */
[----:B-1----:R-:W-:Y:S02]  /*5bf0*/  FADD.FTZ R13, R8, R11 ;  /* 0x0000000b080d7221 */ /* 0x002fe40000010000 */
[----:B------:R-:W-:-:S03]  /*5c00*/  FSETP.NE.FTZ.AND P1, PT, R12, RZ, PT ;  /* 0x000000ff0c00720b */ /* 0x000fc60003f35000 */
[----:B------:R-:W-:-:S10]  /*5c10*/  FSETP.NE.FTZ.AND P2, PT, R13, RZ, PT ;  /* 0x000000ff0d00720b */ /* 0x000fd40003f55000 */
[----:B------:R-:W0:Y:S01]  /*5c20*/  @P1 MUFU.LG2 R6, R12 ;  /* 0x0000000c00061308 */ /* 0x000e220000000c00 */
[C---:B------:R-:W-:Y:S02]  /*5c30*/  @P1 FMUL.FTZ R7, R3.reuse, 0.69314718246459960938 ;  /* 0x3f31721803071820 */ /* 0x040fe40000410000 */
        /* <DEDUP_REMOVED lines=56> */
.L_x_190:
[----:B------:R-:W-:Y:S01]  /*5fc0*/  UIADD3 UR4, UR4, 0x2d860, URZ ;  /* 0x0002d86004047890 */ /* 0x000fe2000fffe03f */
[-C--:B------:R-:W-:Y:S01]  /*5fd0*/  FMUL.FTZ R6, R88, R4.reuse ;  /* 0x0000000458067220 */ /* 0x080fe20000410000 */
[----:B------:R-:W-:Y:S01]  /*5fe0*/  UIADD3 UR38, UR38, 0x1, URZ ;  /* 0x0000000126267890 */ /* 0x000fe2000fffe03f */
[-C--:B------:R-:W-:Y:S01]  /*5ff0*/  FMUL.FTZ R31, R89, R4.reuse ;  /* 0x00000004591f7220 */ /* 0x080fe20000410000 */
[----:B------:R-:W-:Y:S01]  /*6000*/  UPRMT UR4, UR41, 0x654, UR4 ;  /* 0x0000065429047896 */ /* 0x000fe20008000004 */
[-C--:B------:R-:W-:Y:S01]  /*6010*/  FMUL.FTZ R7, R92, R4.reuse ;  /* 0x000000045c077220 */ /* 0x080fe20000410000 */
[----:B------:R-:W-:Y:S01]  /*6020*/  UISETP.NE.AND UP0, UPT, UR38, 0x2, UPT ;  /* 0x000000022600788c */ /* 0x000fe2000bf05270 */
[-C--:B------:R-:W-:Y:S01]  /*6030*/  FMUL.FTZ R8, R93, R4.reuse ;  /* 0x000000045d087220 */ /* 0x080fe20000410000 */
[-C--:B------:R-:W-:Y:S01]  /*6040*/  FMUL.FTZ R14, R96, R4.reuse ;  /* 0x00000004600e7220 */ /* 0x080fe20000410000 */
[-C--:B------:R-:W-:Y:S01]  /*6050*/  FMUL.FTZ R49, R97, R4.reuse ;  /* 0x0000000461317220 */ /* 0x080fe20000410000 */
[-C--:B------:R-:W-:Y:S01]  /*6060*/  FMUL.FTZ R47, R100, R4.reuse ;  /* 0x00000004642f7220 */ /* 0x080fe20000410000 */
[-C--:B------:R-:W-:Y:S01]  /*6070*/  FMUL.FTZ R50, R101, R4.reuse ;  /* 0x0000000465327220 */ /* 0x080fe20000410000 */
[-C--:B------:R-:W-:Y:S01]  /*6080*/  FMUL.FTZ R46, R104, R4.reuse ;  /* 0x00000004682e7220 */ /* 0x080fe20000410000 */
[----:B------:R-:W-:Y:S01]  /*6090*/  SYNCS.ARRIVE.TRANS64.RED.A1T0 RZ, [UR4], RZ ;  /* 0x000000ffffff79a7 */ /* 0x000fe20008100404 */
[----:B------:R-:W-:Y:S01]  /*60a0*/  USEL UR4, URZ, 0x1, UP0 ;  /* 0x000000013f047887 */ /* 0x000fe20008000000 */
        /* <DEDUP_REMOVED lines=36> */
[----:B------:R-:W-:Y:S01]  /*62f0*/  PLOP3.LUT P0, PT, PT, PT, PT, 0x8, 0x0 ;  /* 0x000000000000781c */ /* 0x000fe20003f0e170 */
[-C--:B------:R-:W-:Y:S01]  /*6300*/  FMUL.FTZ R53, R131, R10.reuse ;  /* 0x0000000a83357220 */ /* 0x080fe20000410000 */
[-C--:B------:R-:W-:Y:S01]  /*6310*/  FMUL.FTZ R52, R134, R10.reuse ;  /* 0x0000000a86347220 */ /* 0x080fe20000410000 */
[----:B------:R-:W-:Y:S01]  /*6320*/  FMUL.FTZ R135, R135, R10 ;  /* 0x0000000a87877220 */ /* 0x000fe20000410000 */
[----:B------:R-:W-:Y:S01]  /*6330*/  VIADD R145, R145, 0x1 ;  /* 0x0000000191917836 */ /* 0x000fe20000000000 */
[----:B------:R-:W-:Y:S01]  /*6340*/  LOP3.LUT R2, R2, UR4, RZ, 0x3c, !PT ;  /* 0x0000000402027c12 */ /* 0x000fe2000f8e3cff */
[----:B------:R-:W-:-:S12]  /*6350*/  USEL UR38, UR38, URZ, UP0 ;  /* 0x0000003f26267287 */ /* 0x000fd80008000000 */
.L_x_166:
[----:B------:R-:W0:Y:S08]  /*6360*/  S2UR UR41, SR_CgaCtaId ;  /* 0x00000000002979c3 */ /* 0x000e300000008800 */
[----:B------:R-:W-:Y:S06]  /*6370*/  BAR.SYNC.DEFER_BLOCKING 0x5, 0x200 ;  /* 0x0148000000007b1d */ /* 0x000fec0000010000 */
[----:B------:R-:W-:Y:S01]  /*6380*/  UMOV UR40, 0x400 ;  /* 0x0000040000287882 */ /* 0x000fe20000000000 */
[----:B------:R-:W-:Y:S01]  /*6390*/  BSSY B0, `(.L_x_191) ;  /* 0x00001a0000007945 */ /* 0x000fe20003800000 */
[----:B0-----:R-:W-:-:S09]  /*63a0*/  ULEA UR40, UR41, UR40, 0x18 ;  /* 0x0000002829287291 */ /* 0x001fd2000f8ec03f */
[----:B------:R-:W0:Y:S01]  /*63b0*/  LDS.128 R32, [UR40+0x2d8d0] ;  /* 0x02d8d028ff207984 */ /* 0x000e220008000c00 */
[----:B------:R-:W-:Y:S06]  /*63c0*/  BAR.ARV 0x4, 0x200 ;  /* 0x0108000000007b1d */ /* 0x000fec0000002000 */
[----:B------:R-:W-:Y:S05]  /*63d0*/  @P0 BRA `(.L_x_192) ;  /* 0x0000001000240947 */ /* 0x000fea0003800000 */
[----:B------:R-:W1:Y:S08]  /*63e0*/  S2UR UR6, SR_SWINHI ;  /* 0x00000000000679c3 */ /* 0x000e700000002f00 */
[----:B------:R-:W-:Y:S06]  /*63f0*/  BAR.SYNC.DEFER_BLOCKING 0x1, 0x180 ;  /* 0x0046000000007b1d */ /* 0x000fec0000010000 */
[----:B------:R-:W-:Y:S01]  /*6400*/  UMOV UR4, UR40 ;  /* 0x0000002800047c82 */ /* 0x000fe20008000000 */
[----:B-1----:R-:W-:Y:S01]  /*6410*/  UMOV UR5, UR6 ;  /* 0x0000000600057c82 */ /* 0x002fe20008000000 */
[----:B------:R-:W-:-:S02]  /*6420*/  IMAD.U32 R20, RZ, RZ, UR4 ;  /* 0x00000004ff147e24 */ /* 0x000fc4000f8e00ff */
[----:B------:R-:W-:Y:S01]  /*6430*/  IMAD.U32 R21, RZ, RZ, UR5 ;  /* 0x00000005ff157e24 */ /* 0x000fe2000f8e00ff */
[----:B------:R-:W-:Y:S01]  /*6440*/  ULDC.64 UR4, c[0x0][0xc08] ;  /* 0x0003020000047ab9 */ /* 0x000fe20000000a00 */
[----:B------:R-:W-:-:S03]  /*6450*/  IMAD.WIDE R4, R152, 0x2, R20 ;  /* 0x0000000298047825 */ /* 0x000fc600078e0214 */
[C---:B------:R-:W-:Y:S02]  /*6460*/  LOP3.LUT R25, R4.reuse, 0x180, RZ, 0xc0, !PT ;  /* 0x0000018004197812 */ /* 0x040fe400078ec0ff */
[C---:B------:R-:W-:Y:S02]  /*6470*/  IADD3 R75, P4, R4.reuse, 0x20, RZ ;  /* 0x00000020044b7810 */ /* 0x040fe40007f9e0ff */
[----:B------:R-:W-:Y:S02]  /*6480*/  SHF.R.U64 R25, R25, 0x3, RZ ;  /* 0x0000000319197819 */ /* 0x000fe400000012ff */
[C---:B------:R-:W-:Y:S01]  /*6490*/  IADD3 R77, P3, R4.reuse, 0x3000, RZ ;  /* 0x00003000044d7810 */ /* 0x040fe20007f7e0ff */
[--C-:B------:R-:W-:Y:S01]  /*64a0*/  IMAD.X R11, RZ, RZ, R5.reuse, P4 ;  /* 0x000000ffff0b7224 */ /* 0x100fe200020e0605 */
[C---:B------:R-:W-:Y:S02]  /*64b0*/  IADD3 R79, P2, R4.reuse, 0x3020, RZ ;  /* 0x00003020044f7810 */ /* 0x040fe40007f5e0ff */
[C---:B------:R-:W-:Y:S01]  /*64c0*/  IADD3 R81, P1, R4.reuse, 0x6000, RZ ;  /* 0x0000600004517810 */ /* 0x040fe20007f3e0ff */
[----:B------:R-:W-:Y:S01]  /*64d0*/  IMAD.X R13, RZ, RZ, R5, P3 ;  /* 0x000000ffff0d7224 */ /* 0x000fe200018e0605 */
[----:B------:R-:W-:-:S02]  /*64e0*/  IADD3 R83, P0, R4, 0x6020, RZ ;  /* 0x0000602004537810 */ /* 0x000fc40007f1e0ff */
[----:B------:R-:W-:Y:S01]  /*64f0*/  LOP3.LUT R4, R25, R4, RZ, 0x3c, !PT ;  /* 0x0000000419047212 */ /* 0x000fe200078e3cff */
[--C-:B------:R-:W-:Y:S01]  /*6500*/  IMAD.X R25, RZ, RZ, R5.reuse, P1 ;  /* 0x000000ffff197224 */ /* 0x100fe200008e0605 */
[-C--:B------:R-:W-:Y:S01]  /*6510*/  IADD3.X R9, RZ, R5.reuse, RZ, P2, !PT ;  /* 0x00000005ff097210 */ /* 0x080fe200017fe4ff */
[----:B------:R-:W-:Y:S01]  /*6520*/  IMAD.X R27, RZ, RZ, R5, P0 ;  /* 0x000000ffff1b7224 */ /* 0x000fe200000e0605 */
[----:B0-----:R-:W-:Y:S02]  /*6530*/  MOV R32, R4 ;  /* 0x0000000400207202 */ /* 0x001fe40000000f00 */
[----:B------:R-:W-:Y:S02]  /*6540*/  F2FP.BF16.F32.PACK_AB R5, R26, R73 ;  /* 0x000000491a05723e */ /* 0x000fe400000010ff */
[----:B------:R-:W-:Y:S02]  /*6550*/  LOP3.LUT R26, R79, 0x180, RZ, 0xc0, !PT ;  /* 0x000001804f1a7812 */ /* 0x000fe400078ec0ff */
[----:B------:R-:W-:-:S02]  /*6560*/  F2FP.BF16.F32.PACK_AB R4, R31, R6 ;  /* 0x000000061f04723e */ /* 0x000fc400000010ff */
[----:B------:R-:W-:Y:S02]  /*6570*/  LOP3.LUT R30, R81, 0x180, RZ, 0xc0, !PT ;  /* 0x00000180511e7812 */ /* 0x000fe400078ec0ff */
[----:B------:R-:W-:Y:S02]  /*6580*/  LOP3.LUT R31, R83, 0x180, RZ, 0xc0, !PT ;  /* 0x00000180531f7812 */ /* 0x000fe400078ec0ff */
[----:B------:R-:W-:Y:S02]  /*6590*/  F2FP.BF16.F32.PACK_AB R6, R8, R7 ;  /* 0x000000070806723e */ /* 0x000fe400000010ff */
[----:B------:R-:W-:Y:S02]  /*65a0*/  LOP3.LUT R10, R75, 0x180, RZ, 0xc0, !PT ;  /* 0x000001804b0a7812 */ /* 0x000fe400078ec0ff */
[----:B------:R-:W-:Y:S02]  /*65b0*/  SHF.R.U64 R8, R26, 0x3, RZ ;  /* 0x000000031a087819 */ /* 0x000fe400000012ff */
[----:B------:R-:W-:-:S02]  /*65c0*/  SHF.R.U64 R26, R30, 0x3, RZ ;  /* 0x000000031e1a7819 */ /* 0x000fc400000012ff */
[----:B------:R-:W-:Y:S02]  /*65d0*/  SHF.R.U64 R30, R31, 0x3, RZ ;  /* 0x000000031f1e7819 */ /* 0x000fe400000012ff */
[----:B------:R-:W-:Y:S02]  /*65e0*/  LOP3.LUT R12, R77, 0x180, RZ, 0xc0, !PT ;  /* 0x000001804d0c7812 */ /* 0x000fe400078ec0ff */
[----:B------:R-:W-:Y:S02]  /*65f0*/  SHF.R.U64 R10, R10, 0x3, RZ ;  /* 0x000000030a0a7819 */ /* 0x000fe400000012ff */
[----:B------:R-:W-:Y:S02]  /*6600*/  F2FP.BF16.F32.PACK_AB R7, R24, R71 ;  /* 0x000000471807723e */ /* 0x000fe400000010ff */
[----:B------:R-:W-:Y:S02]  /*6610*/  LOP3.LUT R24, R26, R81, RZ, 0x3c, !PT ;  /* 0x000000511a187212 */ /* 0x000fe400078e3cff */
[----:B------:R-:W-:Y:S01]  /*6620*/  SHF.R.U64 R12, R12, 0x3, RZ ;  /* 0x000000030c0c7819 */ /* 0x000fe200000012ff */
[----:B------:R0:W-:Y:S01]  /*6630*/  STSM.16.M88.4 [R32], R4 ;  /* 0x0000000420007844 */ /* 0x0001e20000000200 */
[----:B------:R-:W-:-:S02]  /*6640*/  LOP3.LUT R26, R30, R83, RZ, 0x3c, !PT ;  /* 0x000000531e1a7212 */ /* 0x000fc400078e3cff */
[----:B------:R-:W-:Y:S01]  /*6650*/  LOP3.LUT R10, R10, R75, RZ, 0x3c, !PT ;  /* 0x0000004b0a0a7212 */ /* 0x000fe200078e3cff */
[----:B------:R-:W1:Y:S01]  /*6660*/  LDC.64 R30, c[0x0][0xc00] ;  /* 0x00030000ff1e7b82 */ /* 0x000e620000000a00 */
[----:B------:R-:W-:Y:S02]  /*6670*/  LOP3.LUT R8, R8, R79, RZ, 0x3c, !PT ;  /* 0x0000004f08087212 */ /* 0x000fe400078e3cff */
[----:B------:R-:W-:Y:S02]  /*6680*/  LOP3.LUT R12, R12, R77, RZ, 0x3c, !PT ;  /* 0x0000004d0c0c7212 */ /* 0x000fe400078e3cff */
[----:B------:R-:W-:Y:S02]  /*6690*/  MOV R73, R10 ;  /* 0x0000000a00497202 */ /* 0x000fe40000000f00 */
[----:B------:R-:W-:Y:S02]  /*66a0*/  MOV R71, R8 ;  /* 0x0000000800477202 */ /* 0x000fe40000000f00 */
[----:B------:R-:W-:Y:S01]  /*66b0*/  F2FP.BF16.F32.PACK_AB R8, R49, R14 ;  /* 0x0000000e3108723e */ /* 0x000fe200000010ff */
[----:B------:R-:W-:Y:S01]  /*66c0*/  IMAD.MOV.U32 R49, RZ, RZ, RZ ;  /* 0x000000ffff317224 */ /* 0x000fe200078e00ff */
[----:B------:R-:W-:-:S02]  /*66d0*/  F2FP.BF16.F32.PACK_AB R9, R69, R70 ;  /* 0x000000464509723e */ /* 0x000fc400000010ff */
[----:B------:R-:W-:Y:S02]  /*66e0*/  F2FP.BF16.F32.PACK_AB R10, R50, R47 ;  /* 0x0000002f320a723e */ /* 0x000fe400000010ff */
[----:B------:R-:W-:Y:S02]  /*66f0*/  F2FP.BF16.F32.PACK_AB R11, R67, R68 ;  /* 0x00000044430b723e */ /* 0x000fe400000010ff */
[----:B------:R-:W-:Y:S02]  /*6700*/  MOV R72, R12 ;  /* 0x0000000c00487202 */ /* 0x000fe40000000f00 */
[----:B------:R-:W-:Y:S01]  /*6710*/  F2FP.BF16.F32.PACK_AB R14, R48, R15 ;  /* 0x0000000f300e723e */ /* 0x000fe200000010ff */
[----:B------:R2:W-:Y:S01]  /*6720*/  STSM.16.M88.4 [R73], R8 ;  /* 0x0000000849007844 */ /* 0x0005e20000000200 */
[----:B------:R-:W-:Y:S02]  /*6730*/  F2FP.BF16.F32.PACK_AB R12, R51, R46 ;  /* 0x0000002e330c723e */ /* 0x000fe400000010ff */
[----:B------:R-:W-:-:S02]  /*6740*/  F2FP.BF16.F32.PACK_AB R13, R65, R66 ;  /* 0x00000042410d723e */ /* 0x000fc400000010ff */
[----:B------:R-:W-:Y:S02]  /*6750*/  F2FP.BF16.F32.PACK_AB R15, R63, R64 ;  /* 0x000000403f0f723e */ /* 0x000fe400000010ff */
[----:B------:R-:W-:Y:S02]  /*6760*/  MOV R46, R24 ;  /* 0x00000018002e7202 */ /* 0x000fe40000000f00 */
[----:B0-----:R-:W-:Y:S01]  /*6770*/  MOV R32, R26 ;  /* 0x0000001a00207202 */ /* 0x001fe20000000f00 */
[----:B------:R0:W-:Y:S01]  /*6780*/  STSM.16.M88.4 [R72], R12 ;  /* 0x0000000c48007844 */ /* 0x0001e20000000200 */
[----:B------:R-:W-:Y:S02]  /*6790*/  F2FP.BF16.F32.PACK_AB R4, R45, R40 ;  /* 0x000000282d04723e */ /* 0x000fe400000010ff */
[----:B------:R-:W-:Y:S02]  /*67a0*/  F2FP.BF16.F32.PACK_AB R5, R61, R62 ;  /* 0x0000003e3d05723e */ /* 0x000fe400000010ff */
[----:B------:R-:W-:-:S02]  /*67b0*/  F2FP.BF16.F32.PACK_AB R6, R44, R39 ;  /* 0x000000272c06723e */ /* 0x000fc400000010ff */
[----:B------:R-:W-:Y:S02]  /*67c0*/  F2FP.BF16.F32.PACK_AB R7, R59, R60 ;  /* 0x0000003c3b07723e */ /* 0x000fe400000010ff */
[----:B------:R-:W-:Y:S02]  /*67d0*/  F2FP.BF16.F32.PACK_AB R24, R43, R38 ;  /* 0x000000262b18723e */ /* 0x000fe400000010ff */
[----:B------:R-:W-:Y:S01]  /*67e0*/  F2FP.BF16.F32.PACK_AB R25, R57, R58 ;  /* 0x0000003a3919723e */ /* 0x000fe200000010ff */
[----:B------:R3:W-:Y:S01]  /*67f0*/  STSM.16.M88.4 [R71], R4 ;  /* 0x0000000447007844 */ /* 0x0007e20000000200 */
[----:B------:R-:W-:Y:S01]  /*6800*/  F2FP.BF16.F32.PACK_AB R26, R42, R37 ;  /* 0x000000252a1a723e */ /* 0x000fe200000010ff */
[----:B------:R-:W-:Y:S01]  /*6810*/  IMAD.SHL.U32 R37, R137, 0x4, RZ ;  /* 0x0000000489257824 */ /* 0x000fe200078e00ff */
[----:B------:R-:W-:Y:S02]  /*6820*/  F2FP.BF16.F32.PACK_AB R27, R55, R56 ;  /* 0x00000038371b723e */ /* 0x000fe400000010ff */
[----:B--2---:R-:W-:-:S02]  /*6830*/  F2FP.BF16.F32.PACK_AB R8, R41, R36 ;  /* 0x000000242908723e */ /* 0x004fc400000010ff */
[----:B------:R-:W-:Y:S01]  /*6840*/  F2FP.BF16.F32.PACK_AB R9, R53, R54 ;  /* 0x000000363509723e */ /* 0x000fe200000010ff */
[----:B------:R2:W-:Y:S01]  /*6850*/  STSM.16.M88.4 [R46], R24 ;  /* 0x000000182e007844 */ /* 0x0005e20000000200 */
[----:B------:R-:W-:Y:S02]  /*6860*/  F2FP.BF16.F32.PACK_AB R10, R3, R0 ;  /* 0x00000000030a723e */ /* 0x000fe400000010ff */
[----:B------:R-:W-:Y:S01]  /*6870*/  F2FP.BF16.F32.PACK_AB R11, R135, R52 ;  /* 0x00000034870b723e */ /* 0x000fe200000010ff */
[----:B------:R-:W4:Y:S01]  /*6880*/  LDC R0, c[0x0][0xbe8] ;  /* 0x0002fa00ff007b82 */ /* 0x000f220000000800 */
[----:B------:R-:W-:Y:S02]  /*6890*/  ISETP.NE.U32.AND P2, PT, RZ, UR4, PT ;  /* 0x00000004ff007c0c */ /* 0x000fe4000bf45070 */
[----:B-1----:R-:W-:Y:S01]  /*68a0*/  ISETP.NE.U32.AND P0, PT, R30, RZ, PT ;  /* 0x000000ff1e00720c */ /* 0x002fe20003f05070 */
[----:B------:R2:W-:Y:S04]  /*68b0*/  STSM.16.M88.4 [R32], R8 ;  /* 0x0000000820007844 */ /* 0x0005e80000000200 */
[----:B------:R-:W-:Y:S01]  /*68c0*/  BAR.SYNC.DEFER_BLOCKING 0x1, 0x180 ;  /* 0x0046000000007b1d */ /* 0x000fe20000010000 */
[----:B------:R-:W-:-:S02]  /*68d0*/  ISETP.NE.AND.EX P2, PT, RZ, UR5, PT, P2 ;  /* 0x00000005ff007c0c */ /* 0x000fc4000bf45320 */
[----:B------:R-:W-:Y:S02]  /*68e0*/  ISETP.NE.AND.EX P0, PT, R31, RZ, PT, P0 ;  /* 0x000000ff1f00720c */ /* 0x000fe40003f05300 */
[----:B0-----:R-:W-:Y:S02]  /*68f0*/  SHF.L.U64.HI R12, R137, 0x2, R142 ;  /* 0x00000002890c7819 */ /* 0x001fe4000001028e */
[----:B------:R-:W-:-:S05]  /*6900*/  IADD3 R30, P1, R37, R30, RZ ;  /* 0x0000001e251e7210 */ /* 0x000fca0007f3e0ff */
[C---:B------:R-:W-:Y:S02]  /*6910*/  IMAD.X R31, R12.reuse, 0x1, R31, P1 ;  /* 0x000000010c1f7824 */ /* 0x040fe400008e061f */
[----:B---3--:R-:W-:Y:S01]  /*6920*/  @P2 IADD3 R4, P3, R37, UR4, RZ ;  /* 0x0000000425042c10 */ /* 0x008fe2000ff7e0ff */
[----:B------:R-:W-:Y:S02]  /*6930*/  ULDC UR4, c[0x0][0xa88] ;  /* 0x0002a20000047ab9 */ /* 0x000fe40000000800 */
[----:B------:R-:W-:Y:S01]  /*6940*/  IMAD.U32 R3, RZ, RZ, UR4 ;  /* 0x00000004ff037e24 */ /* 0x000fe2000f8e00ff */
[----:B------:R-:W-:Y:S01]  /*6950*/  @P2 IADD3.X R5, R12, UR5, RZ, P3, !PT ;  /* 0x000000050c052c10 */ /* 0x000fe20009ffe4ff */
[----:B------:R2:W5:Y:S01]  /*6960*/  @P0 LDG.E R49, desc[UR36][R30.64] ;  /* 0x000000241e310981 */ /* 0x000562000c1e1900 */
[----:B----4-:R-:W-:Y:S01]  /*6970*/  ISETP.NE.AND P1, PT, R0, 0x1, PT ;  /* 0x000000010000780c */ /* 0x010fe20003f25270 */
[----:B------:R-:W-:Y:S02]  /*6980*/  IMAD R15, R139, 0xc0, R150 ;  /* 0x000000c08b0f7824 */ /* 0x000fe400078e0296 */
[----:B------:R2:W5:Y:S10]  /*6990*/  @P2 LDG.E R3, desc[UR36][R4.64] ;  /* 0x0000002404032981 */ /* 0x000574000c1e1900 */
[----:B------:R-:W0:Y:S08]  /*69a0*/  @P1 LDC R6, c[0x0][0xbec] ;  /* 0x0002fb00ff061b82 */ /* 0x000e300000000800 */
[----:B------:R-:W1:Y:S01]  /*69b0*/  @P1 LDC R13, c[0x0][0xbf0] ;  /* 0x0002fc00ff0d1b82 */ /* 0x000e620000000800 */
[----:B--2---:R-:W-:Y:S05]  /*69c0*/  @P2 BRA `(.L_x_193) ;  /* 0x0000000000102947 */ /* 0x004fea0003800000 */
[----:B------:R-:W-:Y:S05]  /*69d0*/  @!P0 BRA `(.L_x_193) ;  /* 0x00000000000c8947 */ /* 0x000fea0003800000 */
[----:B------:R-:W2:Y:S04]  /*69e0*/  LDG.E R4, desc[UR36][R30.64] ;  /* 0x000000241e047981 */ /* 0x000ea8000c1e1900 */
[----:B-----5:R-:W2:Y:S02]  /*69f0*/  LDG.E R3, desc[UR36][R30.64+0x4] ;  /* 0x000004241e037981 */ /* 0x020ea4000c1e1900 */
[----:B--2---:R-:W-:-:S07]  /*6a00*/  IMAD.IADD R3, R3, 0x1, -R4 ;  /* 0x0000000103037824 */ /* 0x004fce00078e0a04 */
.L_x_193:
[----:B------:R-:W-:Y:S01]  /*6a10*/  SHF.R.S32.HI R32, RZ, 0x1f, R138 ;  /* 0x0000001fff207819 */ /* 0x000fe2000001148a */
[----:B------:R-:W-:Y:S01]  /*6a20*/  ULDC.64 UR4, c[0x0][0xb90] ;  /* 0x0002e40000047ab9 */ /* 0x000fe20000000a00 */
[----:B0-----:R-:W-:Y:S01]  /*6a30*/  @P1 IMAD.HI.U32 R4, R15, R6, RZ ;  /* 0x000000060f041227 */ /* 0x001fe200078e00ff */
[----:B-----5:R-:W-:Y:S01]  /*6a40*/  SHF.R.S32.HI R31, RZ, 0x1f, R49 ;  /* 0x0000001fff1f7819 */ /* 0x020fe20000011431 */
[----:B------:R-:W0:Y:S01]  /*6a50*/  @P1 LDC R51, c[0x0][0xbec] ;  /* 0x0002fb00ff331b82 */ /* 0x000e220000000800 */
[----:B------:R-:W-:Y:S01]  /*6a60*/  MOV R30, R49 ;  /* 0x00000031001e7202 */ /* 0x000fe20000000f00 */
[----:B------:R-:W-:Y:S01]  /*6a70*/  IMAD R5, R32, UR4, RZ ;  /* 0x0000000420057c24 */ /* 0x000fe2000f8e02ff */
[----:B------:R-:W-:Y:S01]  /*6a80*/  SEL R142, R142, RZ, !P0 ;  /* 0x000000ff8e8e7207 */ /* 0x000fe20004000000 */
[----:B------:R-:W-:Y:S01]  /*6a90*/  IMAD.MOV.U32 R7, RZ, RZ, R15 ;  /* 0x000000ffff077224 */ /* 0x000fe200078e000f */
[----:B-1----:R-:W-:Y:S01]  /*6aa0*/  @P1 SHF.R.U32.HI R7, RZ, R13, R4 ;  /* 0x0000000dff071219 */ /* 0x002fe20000011604 */
[----:B------:R-:W-:Y:S01]  /*6ab0*/  IMAD R9, R144, 0x20, R136 ;  /* 0x0000002090097824 */ /* 0x000fe200078e0288 */
[----:B------:R-:W-:Y:S01]  /*6ac0*/  SEL R137, R137, RZ, !P0 ;  /* 0x000000ff89897207 */ /* 0x000fe20004000000 */
[C---:B------:R-:W-:Y:S01]  /*6ad0*/  IMAD R11, R138.reuse, UR5, R5 ;  /* 0x000000058a0b7c24 */ /* 0x040fe2000f8e0205 */
[----:B------:R-:W-:Y:S01]  /*6ae0*/  ULDC.64 UR6, c[0x0][0xa80] ;  /* 0x0002a00000067ab9 */ /* 0x000fe20000000a00 */
[----:B------:R-:W-:Y:S01]  /*6af0*/  IMAD.WIDE.U32 R4, R138, UR4, R30 ;  /* 0x000000048a047c25 */ /* 0x000fe2000f8e001e */
[----:B------:R-:W-:-:S03]  /*6b00*/  ULDC.64 UR4, c[0x0][0xb98] ;  /* 0x0002e60000047ab9 */ /* 0x000fc60000000a00 */
[----:B------:R-:W-:-:S04]  /*6b10*/  IMAD.WIDE R20, R9, 0x2, R20 ;  /* 0x0000000209147825 */ /* 0x000fc800078e0214 */
[----:B------:R-:W-:Y:S01]  /*6b20*/  IMAD.MOV R9, RZ, RZ, -R7 ;  /* 0x000000ffff097224 */ /* 0x000fe200078e0a07 */
[----:B------:R-:W-:Y:S01]  /*6b30*/  IADD3 R10, P2, R20, 0x1800, RZ ;  /* 0x00001800140a7810 */ /* 0x000fe20007f5e0ff */
[----:B------:R-:W-:Y:S01]  /*6b40*/  IMAD.IADD R5, R5, 0x1, R11 ;  /* 0x0000000105057824 */ /* 0x000fe200078e020b */
[----:B------:R-:W-:Y:S01]  /*6b50*/  SHF.R.S32.HI R11, RZ, 0x1f, R7 ;  /* 0x0000001fff0b7819 */ /* 0x000fe20000011407 */
[----:B------:R-:W-:Y:S01]  /*6b60*/  IMAD R9, R0, R9, R15 ;  /* 0x0000000900097224 */ /* 0x000fe200078e020f */
[----:B------:R-:W-:Y:S01]  /*6b70*/  LOP3.LUT R8, R10, 0x180, RZ, 0xc0, !PT ;  /* 0x000001800a087812 */ /* 0x000fe200078ec0ff */
[----:B------:R-:W-:Y:S01]  /*6b80*/  IMAD R6, R142, UR4, RZ ;  /* 0x000000048e067c24 */ /* 0x000fe2000f8e02ff */
[C---:B------:R-:W-:Y:S01]  /*6b90*/  IADD3 R25, P6, R20.reuse, 0x3000, RZ ;  /* 0x0000300014197810 */ /* 0x040fe20007fde0ff */
[C---:B------:R-:W-:Y:S01]  /*6ba0*/  IMAD.WIDE.U32 R4, R137.reuse, UR4, R4 ;  /* 0x0000000489047c25 */ /* 0x040fe2000f8e0004 */
[C---:B------:R-:W-:Y:S02]  /*6bb0*/  IADD3 R13, P5, R20.reuse, 0x4800, RZ ;  /* 0x00004800140d7810 */ /* 0x040fe40007fbe0ff */
[----:B------:R-:W-:Y:S01]  /*6bc0*/  IADD3 R37, P4, R20, 0x6000, RZ ;  /* 0x0000600014257810 */ /* 0x000fe20007f9e0ff */
[----:B------:R-:W-:Y:S01]  /*6bd0*/  IMAD R12, R137, UR5, R6 ;  /* 0x00000005890c7c24 */ /* 0x000fe2000f8e0206 */
[----:B------:R-:W-:Y:S01]  /*6be0*/  SHF.R.S32.HI R6, RZ, 0x1f, R9 ;  /* 0x0000001fff067819 */ /* 0x000fe20000011409 */
[----:B------:R-:W-:Y:S01]  /*6bf0*/  ULDC.64 UR4, c[0x0][0xb88] ;  /* 0x0002e20000047ab9 */ /* 0x000fe20000000a00 */
[----:B------:R-:W-:Y:S01]  /*6c00*/  IADD3 R4, P0, R7, R4, RZ ;  /* 0x0000000407047210 */ /* 0x000fe20007f1e0ff */
[----:B------:R-:W-:Y:S01]  /*6c10*/  IMAD R48, R3, R0, RZ ;  /* 0x0000000003307224 */ /* 0x000fe200078e02ff */
[----:B------:R-:W-:Y:S01]  /*6c20*/  SHF.R.U64 R7, R8, 0x3, RZ ;  /* 0x0000000308077819 */ /* 0x000fe200000012ff */
[----:B------:R-:W-:Y:S01]  /*6c30*/  IMAD R8, R6, UR4, RZ ;  /* 0x0000000406087c24 */ /* 0x000fe2000f8e02ff */
[----:B------:R-:W-:Y:S01]  /*6c40*/  IADD3.X R5, R11, R5, R12, P0, !PT ;  /* 0x000000050b057210 */ /* 0x000fe200007fe40c */
[----:B------:R-:W-:Y:S01]  /*6c50*/  IMAD R11, R139, 0xc0, R148 ;  /* 0x000000c08b0b7824 */ /* 0x000fe200078e0294 */
[----:B------:R-:W-:Y:S01]  /*6c60*/  LOP3.LUT R6, R7, R10, RZ, 0x3c, !PT ;  /* 0x0000000a07067212 */ /* 0x000fe200078e3cff */
[----:B------:R-:W-:Y:S01]  /*6c70*/  IMAD R7, R9, UR5, R8 ;  /* 0x0000000509077c24 */ /* 0x000fe2000f8e0208 */
[----:B------:R-:W-:Y:S01]  /*6c80*/  LOP3.LUT R24, R25, 0x180, RZ, 0xc0, !PT ;  /* 0x0000018019187812 */ /* 0x000fe200078ec0ff */
[----:B------:R-:W-:Y:S01]  /*6c90*/  IMAD.WIDE.U32 R4, R9, UR4, R4 ;  /* 0x0000000409047c25 */ /* 0x000fe2000f8e0004 */
[----:B------:R-:W-:Y:S01]  /*6ca0*/  ULDC.64 UR4, c[0x0][0xb50] ;  /* 0x0002d40000047ab9 */ /* 0x000fe20000000a00 */
[----:B------:R-:W-:-:S02]  /*6cb0*/  LOP3.LUT R12, R13, 0x180, RZ, 0xc0, !PT ;  /* 0x000001800d0c7812 */ /* 0x000fc400078ec0ff */
[----:B------:R-:W-:Y:S01]  /*6cc0*/  IMAD.IADD R5, R5, 0x1, R7 ;  /* 0x0000000105057824 */ /* 0x000fe200078e0207 */
[C---:B------:R-:W-:Y:S01]  /*6cd0*/  LEA R8, P0, R4.reuse, UR4, 0x2 ;  /* 0x0000000404087c11 */ /* 0x040fe2000f8010ff */
[----:B------:R-:W-:Y:S01]  /*6ce0*/  VIADD R3, R11, 0x8 ;  /* 0x000000080b037836 */ /* 0x000fe20000000000 */
[----:B------:R-:W-:Y:S01]  /*6cf0*/  LOP3.LUT R36, R37, 0x180, RZ, 0xc0, !PT ;  /* 0x0000018025247812 */ /* 0x000fe200078ec0ff */
[----:B------:R-:W-:Y:S01]  /*6d00*/  IMAD.X R7, RZ, RZ, R21, P2 ;  /* 0x000000ffff077224 */ /* 0x000fe200010e0615 */
[----:B------:R-:W-:Y:S01]  /*6d10*/  LEA.HI.X R9, R4, UR5, R5, 0x2, P0 ;  /* 0x0000000504097c11 */ /* 0x000fe200080f1405 */
[----:B------:R-:W-:Y:S01]  /*6d20*/  SHFL.IDX PT, R44, R8, RZ, 0x1c1f ;  /* 0x001c1fff082c7589 */ /* 0x000fe200000e0000 */
[----:B------:R-:W-:Y:S01]  /*6d30*/  LOP3.LUT P0, RZ, R146, 0x3, RZ, 0xc0, !PT ;  /* 0x0000000392ff7812 */ /* 0x000fe2000780c0ff */
[----:B------:R-:W-:Y:S01]  /*6d40*/  ULDC.64 UR4, c[0x0][0xaa0] ;  /* 0x0002a80000047ab9 */ /* 0x000fe20000000a00 */
[----:B------:R-:W-:Y:S01]  /*6d50*/  IADD3 R4, P3, R20, 0x7800, RZ ;  /* 0x0000780014047810 */ /* 0x000fe20007f7e0ff */
[----:B------:R-:W1:Y:S01]  /*6d60*/  SHFL.IDX PT, R45, R9, RZ, 0x1c1f ;  /* 0x001c1fff092d7589 */ /* 0x000e6200000e0000 */
[----:B------:R-:W-:-:S02]  /*6d70*/  ISETP.GE.OR P2, PT, R11, R48, P0 ;  /* 0x000000300b00720c */ /* 0x000fc40000746670 */
[----:B------:R-:W-:Y:S01]  /*6d80*/  ISETP.GE.OR P0, PT, R3, R48, P0 ;  /* 0x000000300300720c */ /* 0x000fe20000706670 */
[----:B------:R-:W-:Y:S01]  /*6d90*/  SHFL.IDX PT, R46, R8, 0x1, 0x1c1f ;  /* 0x003c1f00082e7f89 */ /* 0x000fe200000e0000 */
[----:B------:R-:W-:Y:S02]  /*6da0*/  LOP3.LUT R5, R20, 0x180, RZ, 0xc0, !PT ;  /* 0x0000018014057812 */ /* 0x000fe400078ec0ff */
[----:B------:R-:W-:Y:S01]  /*6db0*/  SHF.R.U64 R24, R24, 0x3, RZ ;  /* 0x0000000318187819 */ /* 0x000fe200000012ff */
[----:B------:R-:W2:Y:S01]  /*6dc0*/  SHFL.IDX PT, R47, R9, 0x1, 0x1c1f ;  /* 0x003c1f00092f7f89 */ /* 0x000ea200000e0000 */
[----:B------:R-:W-:Y:S01]  /*6dd0*/  LOP3.LUT R3, R4, 0x180, RZ, 0xc0, !PT ;  /* 0x0000018004037812 */ /* 0x000fe200078ec0ff */
[----:B------:R-:W-:Y:S01]  /*6de0*/  IMAD R30, R31, UR4, RZ ;  /* 0x000000041f1e7c24 */ /* 0x000fe2000f8e02ff */
[----:B------:R-:W-:Y:S01]  /*6df0*/  SHF.R.U64 R5, R5, 0x3, RZ ;  /* 0x0000000305057819 */ /* 0x000fe200000012ff */
[----:B------:R-:W3:Y:S01]  /*6e00*/  @P1 LDC R31, c[0x0][0xbf0] ;  /* 0x0002fc00ff1f1b82 */ /* 0x000ee20000000800 */
[----:B------:R-:W-:Y:S01]  /*6e10*/  SHF.R.U64 R3, R3, 0x3, RZ ;  /* 0x0000000303037819 */ /* 0x000fe200000012ff */
[----:B------:R-:W-:Y:S01]  /*6e20*/  IMAD.X R41, RZ, RZ, R21, P3 ;  /* 0x000000ffff297224 */ /* 0x000fe200018e0615 */
[----:B------:R-:W-:-:S02]  /*6e30*/  SHF.R.U64 R12, R12, 0x3, RZ ;  /* 0x000000030c0c7819 */ /* 0x000fc400000012ff */
[----:B------:R-:W-:Y:S02]  /*6e40*/  SHF.R.U64 R36, R36, 0x3, RZ ;  /* 0x0000000324247819 */ /* 0x000fe400000012ff */
[----:B------:R-:W-:Y:S02]  /*6e50*/  LOP3.LUT R20, R5, R20, RZ, 0x3c, !PT ;  /* 0x0000001405147212 */ /* 0x000fe400078e3cff */
[----:B------:R-:W-:Y:S01]  /*6e60*/  LOP3.LUT R40, R3, R4, RZ, 0x3c, !PT ;  /* 0x0000000403287212 */ /* 0x000fe200078e3cff */
[----:B------:R-:W-:Y:S01]  /*6e70*/  IMAD R3, R49, UR5, R30 ;  /* 0x0000000531037c24 */ /* 0x000fe2000f8e021e */
[----:B------:R-:W-:Y:S01]  /*6e80*/  LOP3.LUT R24, R24, R25, RZ, 0x3c, !PT ;  /* 0x0000001918187212 */ /* 0x000fe200078e3cff */
[----:B-1----:R-:W-:Y:S01]  /*6e90*/  @!P2 ST.E desc[UR36][R44.64], R29 ;  /* 0x0000001d2c00a985 */ /* 0x002fe2000c101924 */
[----:B------:R-:W-:Y:S01]  /*6ea0*/  LOP3.LUT R12, R12, R13, RZ, 0x3c, !PT ;  /* 0x0000000d0c0c7212 */ /* 0x000fe200078e3cff */
[----:B------:R-:W-:Y:S01]  /*6eb0*/  IMAD R30, R143, 0x60, R144 ;  /* 0x000000608f1e7824 */ /* 0x000fe200078e0290 */
[----:B------:R-:W-:Y:S01]  /*6ec0*/  LOP3.LUT R36, R36, R37, RZ, 0x3c, !PT ;  /* 0x0000002524247212 */ /* 0x000fe200078e3cff */
[----:B------:R-:W-:-:S02]  /*6ed0*/  IMAD.X R25, RZ, RZ, R21, P6 ;  /* 0x000000ffff197224 */ /* 0x000fc400030e0615 */
[--C-:B------:R-:W-:Y:S01]  /*6ee0*/  IMAD.X R13, RZ, RZ, R21.reuse, P5 ;  /* 0x000000ffff0d7224 */ /* 0x100fe200028e0615 */
[----:B--2---:R1:W-:Y:S01]  /*6ef0*/  @!P0 ST.E desc[UR36][R46.64], R28 ;  /* 0x0000001c2e008985 */ /* 0x0043e2000c101924 */
[----:B------:R-:W-:-:S03]  /*6f00*/  IMAD.X R37, RZ, RZ, R21, P4 ;  /* 0x000000ffff257224 */ /* 0x000fc600020e0615 */
[----:B------:R2:W5:Y:S01]  /*6f10*/  LD.E.128 R8, desc[UR36][R20.64] ;  /* 0x0000002414087980 */ /* 0x000562000c101d00 */
[----:B------:R-:W-:-:S03]  /*6f20*/  IMAD R30, R139, 0xc0, R30 ;  /* 0x000000c08b1e7824 */ /* 0x000fc600078e021e */
[----:B------:R-:W5:Y:S01]  /*6f30*/  LD.E.128 R4, desc[UR36][R6.64] ;  /* 0x0000002406047980 */ /* 0x000f62000c101d00 */
[----:B-1----:R-:W-:Y:S01]  /*6f40*/  IMAD.WIDE.U32 R28, R49, UR4, RZ ;  /* 0x00000004311c7c25 */ /* 0x002fe2000f8e00ff */
[----:B------:R-:W-:Y:S02]  /*6f50*/  ULDC.64 UR4, c[0x0][0xae8] ;  /* 0x0002ba0000047ab9 */ /* 0x000fe40000000a00 */
[----:B------:R-:W5:Y:S01]  /*6f60*/  LD.E.128 R24, desc[UR36][R24.64] ;  /* 0x0000002418187980 */ /* 0x000f62000c101d00 */
[----:B--2---:R-:W-:Y:S01]  /*6f70*/  IMAD.MOV.U32 R20, RZ, RZ, R28 ;  /* 0x000000ffff147224 */ /* 0x004fe200078e001c */
[----:B------:R-:W-:Y:S01]  /*6f80*/  IADD3 R21, R29, R3, RZ ;  /* 0x000000031d157210 */ /* 0x000fe20007ffe0ff */
[----:B------:R-:W-:Y:S01]  /*6f90*/  IMAD R3, R32, UR4, RZ ;  /* 0x0000000420037c24 */ /* 0x000fe2000f8e02ff */
[----:B------:R-:W5:Y:S01]  /*6fa0*/  LD.E.128 R12, desc[UR36][R12.64] ;  /* 0x000000240c0c7980 */ /* 0x000f62000c101d00 */
[----:B0-----:R-:W-:-:S03]  /*6fb0*/  @P1 IMAD.HI.U32 R28, R30, R51, RZ ;  /* 0x000000331e1c1227 */ /* 0x001fc600078e00ff */
[----:B------:R-:W5:Y:S01]  /*6fc0*/  LD.E.128 R36, desc[UR36][R36.64] ;  /* 0x0000002424247980 */ /* 0x000f62000c101d00 */
[C---:B------:R-:W-:Y:S02]  /*6fd0*/  IMAD R3, R138.reuse, UR5, R3 ;  /* 0x000000058a037c24 */ /* 0x040fe4000f8e0203 */
[----:B------:R-:W-:Y:S01]  /*6fe0*/  IMAD.WIDE.U32 R20, R138, UR4, R20 ;  /* 0x000000048a147c25 */ /* 0x000fe2000f8e0014 */
[----:B------:R-:W-:Y:S01]  /*6ff0*/  ULDC.64 UR4, c[0x0][0xaf0] ;  /* 0x0002bc0000047ab9 */ /* 0x000fe20000000a00 */
[----:B------:R-:W5:Y:S01]  /*7000*/  LD.E.128 R40, desc[UR36][R40.64] ;  /* 0x0000002428287980 */ /* 0x000f62000c101d00 */
[----:B------:R-:W-:Y:S01]  /*7010*/  BSSY B1, `(.L_x_194) ;  /* 0x0000032000017945 */ /* 0x000fe20003800000 */
[----:B------:R-:W-:Y:S02]  /*7020*/  IMAD.IADD R21, R21, 0x1, R3 ;  /* 0x0000000115157824 */ /* 0x000fe400078e0203 */
[----:B------:R-:W-:Y:S01]  /*7030*/  IMAD.MOV.U32 R3, RZ, RZ, R30 ;  /* 0x000000ffff037224 */ /* 0x000fe200078e001e */
[----:B---3--:R-:W-:Y:S01]  /*7040*/  @P1 SHF.R.U32.HI R3, RZ, R31, R28 ;  /* 0x0000001fff031219 */ /* 0x008fe2000001161c */
[----:B------:R-:W-:Y:S01]  /*7050*/  IMAD R29, R142, UR4, RZ ;  /* 0x000000048e1d7c24 */ /* 0x000fe2000f8e02ff */
[----:B------:R-:W-:Y:S01]  /*7060*/  @!PT LDS RZ, [RZ] ;  /* 0x00000000fffff984 */ /* 0x000fe20000000800 */
[----:B------:R-:W-:Y:S01]  /*7070*/  @!PT LDS RZ, [RZ] ;  /* 0x00000000fffff984 */ /* 0x000fe20000000800 */
[----:B------:R-:W-:Y:S01]  /*7080*/  @!PT LDS RZ, [RZ] ;  /* 0x00000000fffff984 */ /* 0x000fe20000000800 */
[----:B------:R-:W-:Y:S01]  /*7090*/  @!PT LDS RZ, [RZ] ;  /* 0x00000000fffff984 */ /* 0x000fe20000000800 */
[----:B------:R0:W-:Y:S06]  /*70a0*/  MEMBAR.ALL.CTA ;  /* 0x0000000000007992 */ /* 0x0001ec0000008000 */
[----:B0-----:R-:W0:Y:S01]  /*70b0*/  FENCE.VIEW.ASYNC.S ;  /* 0x00000000000073c6 */ /* 0x001e220000000000 */
[----:B------:R-:W-:Y:S01]  /*70c0*/  IMAD.WIDE.U32 R20, R137, UR4, R20 ;  /* 0x0000000489147c25 */ /* 0x000fe2000f8e0014 */
[----:B------:R-:W-:-:S03]  /*70d0*/  SHF.R.S32.HI R28, RZ, 0x1f, R3 ;  /* 0x0000001fff1c7819 */ /* 0x000fc60000011403 */
[----:B------:R-:W-:Y:S01]  /*70e0*/  IMAD R29, R137, UR5, R29 ;  /* 0x00000005891d7c24 */ /* 0x000fe2000f8e021d */
[----:B------:R-:W-:Y:S01]  /*70f0*/  ULDC.64 UR4, c[0x0][0xae0] ;  /* 0x0002b80000047ab9 */ /* 0x000fe20000000a00 */
[----:B------:R-:W-:Y:S02]  /*7100*/  IMAD.MOV R31, RZ, RZ, -R3 ;  /* 0x000000ffff1f7224 */ /* 0x000fe400078e0a03 */
[----:B------:R-:W-:Y:S02]  /*7110*/  IMAD.IADD R21, R21, 0x1, R29 ;  /* 0x0000000115157824 */ /* 0x000fe400078e021d */
[----:B------:R-:W-:Y:S02]  /*7120*/  IMAD R29, R0, R31, R30 ;  /* 0x0000001f001d7224 */ /* 0x000fe400078e021e */
[----:B------:R-:W-:Y:S02]  /*7130*/  IMAD R28, R28, UR4, RZ ;  /* 0x000000041c1c7c24 */ /* 0x000fe4000f8e02ff */
[----:B------:R-:W-:Y:S01]  /*7140*/  IMAD.WIDE.U32 R20, R3, UR4, R20 ;  /* 0x0000000403147c25 */ /* 0x000fe2000f8e0014 */
[----:B------:R-:W-:-:S03]  /*7150*/  SHF.R.S32.HI R0, RZ, 0x1f, R29 ;  /* 0x0000001fff007819 */ /* 0x000fc6000001141d */
[----:B------:R-:W-:Y:S01]  /*7160*/  IMAD R31, R3, UR5, R28 ;  /* 0x00000005031f7c24 */ /* 0x000fe2000f8e021c */
[----:B------:R-:W-:Y:S01]  /*7170*/  ULDC.64 UR4, c[0x0][0xad8] ;  /* 0x0002b60000047ab9 */ /* 0x000fe20000000a00 */
[----:B------:R-:W-:Y:S02]  /*7180*/  IMAD R47, R139, 0xc0, R144 ;  /* 0x000000c08b2f7824 */ /* 0x000fe400078e0290 */
[----:B------:R-:W-:Y:S02]  /*7190*/  IMAD.IADD R21, R21, 0x1, R31 ;  /* 0x0000000115157824 */ /* 0x000fe400078e021f */
[----:B------:R-:W-:Y:S01]  /*71a0*/  IMAD R0, R0, UR4, RZ ;  /* 0x0000000400007c24 */ /* 0x000fe2000f8e02ff */
[----:B------:R-:W-:Y:S01]  /*71b0*/  ISETP.GE.AND P0, PT, R47, R48, PT ;  /* 0x000000302f00720c */ /* 0x000fe20003f06270 */
[----:B------:R-:W-:Y:S01]  /*71c0*/  IMAD.WIDE.U32 R20, R29, UR4, R20 ;  /* 0x000000041d147c25 */ /* 0x000fe2000f8e0014 */
[----:B------:R-:W-:-:S03]  /*71d0*/  UIADD3 UR4, UR40, 0x2d820, URZ ;  /* 0x0002d82028047890 */ /* 0x000fc6000fffe03f */
[----:B------:R-:W-:Y:S01]  /*71e0*/  IMAD R3, R29, UR5, R0 ;  /* 0x000000051d037c24 */ /* 0x000fe2000f8e0200 */
[C---:B------:R-:W-:Y:S01]  /*71f0*/  LEA R32, P1, R20.reuse, UR6, 0x1 ;  /* 0x0000000614207c11 */ /* 0x040fe2000f8208ff */
[----:B------:R-:W-:Y:S02]  /*7200*/  UPRMT UR4, URZ, 0x654, UR4 ;  /* 0x000006543f047896 */ /* 0x000fe40008000004 */
[----:B------:R-:W-:Y:S02]  /*7210*/  IMAD.IADD R3, R21, 0x1, R3 ;  /* 0x0000000115037824 */ /* 0x000fe400078e0203 */
[----:B0-----:R0:W1:Y:S03]  /*7220*/  SHFL.IDX PT, R28, R32, RZ, 0x1c1f ;  /* 0x001c1fff201c7589 */ /* 0x00106600000e0000 */
[----:B------:R-:W-:Y:S02]  /*7230*/  LEA.HI.X R3, R20, UR7, R3, 0x1, P1 ;  /* 0x0000000714037c11 */ /* 0x000fe400088f0c03 */
[----:B------:R-:W-:Y:S03]  /*7240*/  SYNCS.ARRIVE.TRANS64.RED.A1T0 RZ, [UR4], RZ ;  /* 0x000000ffffff79a7 */ /* 0x000fe60008100404 */
[----:B------:R0:W2:Y:S01]  /*7250*/  SHFL.IDX PT, R29, R3, RZ, 0x1c1f ;  /* 0x001c1fff031d7589 */ /* 0x0000a200000e0000 */
[----:B------:R-:W-:Y:S05]  /*7260*/  @P0 BRA `(.L_x_195) ;  /* 0x0000000000300947 */ /* 0x000fea0003800000 */
[----:B------:R-:W-:Y:S02]  /*7270*/  ULDC UR4, c[0x0][0xac8] ;  /* 0x0002b20000047ab9 */ /* 0x000fe40000000800 */
[----:B------:R-:W-:Y:S02]  /*7280*/  ISETP.GE.AND P1, PT, R140, UR4, PT ;  /* 0x000000048c007c0c */ /* 0x000fe4000bf26270 */
[----:B------:R-:W-:Y:S02]  /*7290*/  ISETP.GE.AND P2, PT, R141, UR4, PT ;  /* 0x000000048d007c0c */ /* 0x000fe4000bf46270 */
[----:B------:R-:W-:-:S09]  /*72a0*/  ISETP.GE.AND P0, PT, R136, UR4, PT ;  /* 0x0000000488007c0c */ /* 0x000fd2000bf06270 */
[-C--:B-1----:R-:W-:Y:S02]  /*72b0*/  @!P1 LEA R30, P3, R140, R28.reuse, 0x1 ;  /* 0x0000001c8c1e9211 */ /* 0x082fe400078608ff */
[C---:B------:R-:W-:Y:S02]  /*72c0*/  @!P2 LEA R44, P4, R141.reuse, R28, 0x1 ;  /* 0x0000001c8d2ca211 */ /* 0x040fe400078808ff */
[----:B--2---:R-:W-:Y:S01]  /*72d0*/  @!P0 IMAD.WIDE R20, R136, 0x2, R28 ;  /* 0x0000000288148825 */ /* 0x004fe200078e021c */
[-C--:B------:R-:W-:Y:S02]  /*72e0*/  @!P1 LEA.HI.X R31, R140, R29.reuse, R154, 0x1, P3 ;  /* 0x0000001d8c1f9211 */ /* 0x080fe400018f0c9a */
[----:B------:R-:W-:Y:S02]  /*72f0*/  @!P2 LEA.HI.X R45, R141, R29, R153, 0x1, P4 ;  /* 0x0000001d8d2da211 */ /* 0x000fe400020f0c99 */
[----:B-----5:R3:W-:Y:S04]  /*7300*/  @!P0 ST.E.128 desc[UR36][R20.64], R8 ;  /* 0x0000000814008985 */ /* 0x0207e8000c101d24 */
[----:B------:R3:W-:Y:S04]  /*7310*/  @!P1 ST.E.128 desc[UR36][R30.64], R24 ;  /* 0x000000181e009985 */ /* 0x0007e8000c101d24 */
[----:B------:R3:W-:Y:S02]  /*7320*/  @!P2 ST.E.128 desc[UR36][R44.64], R36 ;  /* 0x000000242c00a985 */ /* 0x0007e4000c101d24 */
.L_x_195:
[----:B------:R-:W-:Y:S05]  /*7330*/  BSYNC B1 ;  /* 0x0000000000017941 */ /* 0x000fea0003800000 */
.L_x_194:
[----:B------:R-:W-:Y:S01]  /*7340*/  VIADD R0, R47, 0x60 ;  /* 0x000000602f007836 */ /* 0x000fe20000000000 */
[----:B---3-5:R3:W4:Y:S04]  /*7350*/  SHFL.IDX PT, R11, R3, 0x1, 0x1c1f ;  /* 0x003c1f00030b7f89 */ /* 0x02872800000e0000 */
[----:B------:R-:W-:Y:S01]  /*7360*/  ISETP.GE.AND P0, PT, R0, R48, PT ;  /* 0x000000300000720c */ /* 0x000fe20003f06270 */
[----:B------:R3:W0:-:S12]  /*7370*/  SHFL.IDX PT, R10, R32, 0x1, 0x1c1f ;  /* 0x003c1f00200a7f89 */ /* 0x00061800000e0000 */
[----:B---3--:R-:W-:Y:S05]  /*7380*/  @P0 BRA `(.L_x_196) ;  /* 0x0000000800800947 */ /* 0x008fea0003800000 */
[----:B------:R-:W-:Y:S02]  /*7390*/  ULDC UR4, c[0x0][0xac8] ;  /* 0x0002b20000047ab9 */ /* 0x000fe40000000800 */
[----:B------:R-:W-:Y:S02]  /*73a0*/  ISETP.GE.AND P2, PT, R140, UR4, PT ;  /* 0x000000048c007c0c */ /* 0x000fe4000bf46270 */
[----:B------:R-:W-:-:S11]  /*73b0*/  ISETP.GE.AND P1, PT, R136, UR4, PT ;  /* 0x0000000488007c0c */ /* 0x000fd6000bf26270 */
[----:B0-----:R-:W-:Y:S02]  /*73c0*/  @!P2 LEA R20, P0, R140, R10, 0x1 ;  /* 0x0000000a8c14a211 */ /* 0x001fe400078008ff */
[----:B----4-:R-:W-:Y:S02]  /*73d0*/  @!P1 IMAD.WIDE R8, R136, 0x2, R10 ;  /* 0x0000000288089825 */ /* 0x010fe400078e020a */
[----:B------:R-:W-:Y:S02]  /*73e0*/  @!P2 LEA.HI.X R21, R140, R11, R154, 0x1, P0 ;  /* 0x0000000b8c15a211 */ /* 0x000fe400000f0c9a */
[----:B------:R-:W-:Y:S01]  /*73f0*/  ISETP.GE.AND P0, PT, R141, UR4, PT ;  /* 0x000000048d007c0c */ /* 0x000fe2000bf06270 */
[----:B------:R3:W-:Y:S04]  /*7400*/  @!P1 ST.E.128 desc[UR36][R8.64], R4 ;  /* 0x0000000408009985 */ /* 0x0007e8000c101d24 */
[----:B------:R3:W-:Y:S08]  /*7410*/  @!P2 ST.E.128 desc[UR36][R20.64], R12 ;  /* 0x0000000c1400a985 */ /* 0x0007f0000c101d24 */
[----:B------:R-:W-:Y:S05]  /*7420*/  @P0 BRA `(.L_x_196) ;  /* 0x0000000800580947 */ /* 0x000fea0003800000 */
[----:B---3--:R-:W-:-:S04]  /*7430*/  LEA R4, P0, R141, R10, 0x1 ;  /* 0x0000000a8d047211 */ /* 0x008fc800078008ff */
[----:B------:R-:W-:-:S05]  /*7440*/  LEA.HI.X R5, R141, R11, R153, 0x1, P0 ;  /* 0x0000000b8d057211 */ /* 0x000fca00000f0c99 */
[----:B------:R0:W-:Y:S01]  /*7450*/  ST.E.128 desc[UR36][R4.64], R40 ;  /* 0x0000002804007985 */ /* 0x0001e2000c101d24 */
[----:B------:R-:W-:Y:S05]  /*7460*/  BRA `(.L_x_196) ;  /* 0x0000000800487947 */ /* 0x000fea0003800000 */
.L_x_192:
[----:B------:R-:W1:Y:S01]  /*7470*/  LDC.64 R6, c[0x0][0xc00] ;  /* 0x00030000ff067b82 */ /* 0x000e620000000a00 */
[----:B------:R-:W-:Y:S01]  /*7480*/  ULDC.64 UR4, c[0x0][0xc08] ;  /* 0x0003020000047ab9 */ /* 0x000fe20000000a00 */
[----:B------:R-:W-:-:S06]  /*7490*/  IMAD.MOV.U32 R3, RZ, RZ, RZ ;  /* 0x000000ffff037224 */ /* 0x000fcc00078e00ff */
[----:B------:R-:W2:Y:S01]  /*74a0*/  LDC.64 R4, c[0x0][0xc00] ;  /* 0x00030000ff047b82 */ /* 0x000ea20000000a00 */
[----:B------:R-:W-:-:S04]  /*74b0*/  ISETP.NE.U32.AND P1, PT, RZ, UR4, PT ;  /* 0x00000004ff007c0c */ /* 0x000fc8000bf25070 */
[----:B------:R-:W-:-:S03]  /*74c0*/  ISETP.NE.AND.EX P1, PT, RZ, UR5, PT, P1 ;  /* 0x00000005ff007c0c */ /* 0x000fc6000bf25310 */
[----:B------:R-:W3:Y:S01]  /*74d0*/  LDC R21, c[0x0][0xbe8] ;  /* 0x0002fa00ff157b82 */ /* 0x000ee20000000800 */
[----:B-1----:R-:W-:-:S04]  /*74e0*/  ISETP.NE.U32.AND P0, PT, R6, RZ, PT ;  /* 0x000000ff0600720c */ /* 0x002fc80003f05070 */
[----:B------:R-:W-:Y:S01]  /*74f0*/  ISETP.NE.AND.EX P0, PT, R7, RZ, PT, P0 ;  /* 0x000000ff0700720c */ /* 0x000fe20003f05300 */
[----:B--2---:R-:W-:-:S04]  /*7500*/  IMAD.WIDE R6, R137, 0x4, R4 ;  /* 0x0000000489067825 */ /* 0x004fc800078e0204 */
[----:B------:R-:W1:Y:S01]  /*7510*/  @P1 LDC.64 R4, c[0x0][0xc08] ;  /* 0x00030200ff041b82 */ /* 0x000e620000000a00 */
[----:B------:R-:W-:Y:S02]  /*7520*/  ULDC UR4, c[0x0][0xa88] ;  /* 0x0002a20000047ab9 */ /* 0x000fe40000000800 */
[----:B------:R-:W-:-:S05]  /*7530*/  MOV R0, UR4 ;  /* 0x0000000400007c02 */ /* 0x000fca0008000f00 */
[----:B------:R2:W5:Y:S01]  /*7540*/  @P0 LDG.E R3, desc[UR36][R6.64] ;  /* 0x0000002406030981 */ /* 0x000562000c1e1900 */
[----:B-1----:R-:W-:-:S05]  /*7550*/  @P1 IMAD.WIDE R4, R137, 0x4, R4 ;  /* 0x0000000489041825 */ /* 0x002fca00078e0204 */
[----:B------:R2:W5:Y:S01]  /*7560*/  @P1 LDG.E R0, desc[UR36][R4.64] ;  /* 0x0000002404001981 */ /* 0x000562000c1e1900 */
[----:B---3--:R-:W-:Y:S02]  /*7570*/  ISETP.NE.AND P2, PT, R21, 0x1, PT ;  /* 0x000000011500780c */ /* 0x008fe40003f45270 */
[----:B------:R-:W-:-:S11]  /*7580*/  ISETP.GE.AND P3, PT, R155, 0xc0, PT ;  /* 0x000000c09b00780c */ /* 0x000fd60003f66270 */
[----:B------:R-:W1:Y:S01]  /*7590*/  @P2 LDC R14, c[0x0][0xbec] ;  /* 0x0002fb00ff0e2b82 */ /* 0x000e620000000800 */
[----:B--2---:R-:W-:Y:S05]  /*75a0*/  @P1 BRA `(.L_x_197) ;  /* 0x0000000000101947 */ /* 0x004fea0003800000 */
[----:B------:R-:W-:Y:S05]  /*75b0*/  @!P0 BRA `(.L_x_197) ;  /* 0x00000000000c8947 */ /* 0x000fea0003800000 */
[----:B------:R-:W2:Y:S04]  /*75c0*/  LDG.E R5, desc[UR36][R6.64] ;  /* 0x0000002406057981 */ /* 0x000ea8000c1e1900 */
[----:B-----5:R-:W2:Y:S02]  /*75d0*/  LDG.E R0, desc[UR36][R6.64+0x4] ;  /* 0x0000042406007981 */ /* 0x020ea4000c1e1900 */
[----:B--2---:R-:W-:-:S07]  /*75e0*/  IMAD.IADD R0, R0, 0x1, -R5 ;  /* 0x0000000100007824 */ /* 0x004fce00078e0a05 */
.L_x_197:
[----:B------:R-:W-:Y:S01]  /*75f0*/  BSSY B1, `(.L_x_198) ;  /* 0x000002e000017945 */ /* 0x000fe20003800000 */
[----:B------:R-:W-:Y:S02]  /*7600*/  SHF.R.S32.HI R12, RZ, 0x1f, R138 ;  /* 0x0000001fff0c7819 */ /* 0x000fe4000001148a */
[----:B------:R-:W-:Y:S02]  /*7610*/  SEL R137, R137, RZ, !P0 ;  /* 0x000000ff89897207 */ /* 0x000fe40004000000 */
[----:B------:R-:W-:Y:S02]  /*7620*/  SEL R142, R142, RZ, !P0 ;  /* 0x000000ff8e8e7207 */ /* 0x000fe40004000000 */
[----:B-----5:R-:W-:Y:S01]  /*7630*/  SHF.R.S32.HI R10, RZ, 0x1f, R3 ;  /* 0x0000001fff0a7819 */ /* 0x020fe20000011403 */
[----:B------:R-:W-:Y:S06]  /*7640*/  @P3 BRA `(.L_x_199) ;  /* 0x0000000000a03947 */ /* 0x000fec0003800000 */
[----:B------:R-:W2:Y:S01]  /*7650*/  S2R R4, SR_TID.X ;  /* 0x0000000000047919 */ /* 0x000ea20000002100 */
[----:B------:R-:W3:Y:S02]  /*7660*/  LDC R11, c[0x0][0xbe8] ;  /* 0x0002fa00ff0b7b82 */ /* 0x000ee40000000800 */
[----:B---3--:R-:W-:Y:S02]  /*7670*/  IMAD R5, R0, R11, RZ ;  /* 0x0000000b00057224 */ /* 0x008fe400078e02ff */
[----:B--2---:R-:W-:-:S04]  /*7680*/  IMAD R4, R139, 0xc0, R4 ;  /* 0x000000c08b047824 */ /* 0x004fc800078e0204 */
[----:B------:R-:W-:-:S05]  /*7690*/  VIADD R8, R4, 0xffffff80 ;  /* 0xffffff8004087836 */ /* 0x000fca0000000000 */
[----:B------:R-:W-:-:S13]  /*76a0*/  ISETP.GE.AND P0, PT, R8, R5, PT ;  /* 0x000000050800720c */ /* 0x000fda0003f06270 */
[----:B------:R-:W-:Y:S05]  /*76b0*/  @P0 BRA `(.L_x_199) ;  /* 0x0000000000840947 */ /* 0x000fea0003800000 */
[----:B------:R-:W-:Y:S01]  /*76c0*/  ISETP.NE.AND P0, PT, R11, 0x1, PT ;  /* 0x000000010b00780c */ /* 0x000fe20003f05270 */
[----:B------:R-:W-:Y:S01]  /*76d0*/  ULDC.64 UR4, c[0x0][0xb90] ;  /* 0x0002e40000047ab9 */ /* 0x000fe20000000a00 */
[----:B------:R-:W-:Y:S02]  /*76e0*/  IMAD.MOV.U32 R4, RZ, RZ, R3 ;  /* 0x000000ffff047224 */ /* 0x000fe400078e0003 */
[----:B------:R-:W-:Y:S02]  /*76f0*/  IMAD R9, R12, UR4, RZ ;  /* 0x000000040c097c24 */ /* 0x000fe4000f8e02ff */
[----:B------:R-:W-:Y:S02]  /*7700*/  IMAD.MOV.U32 R5, RZ, RZ, R10 ;  /* 0x000000ffff057224 */ /* 0x000fe400078e000a */
[----:B------:R-:W-:Y:S02]  /*7710*/  IMAD.MOV.U32 R7, RZ, RZ, R8 ;  /* 0x000000ffff077224 */ /* 0x000fe400078e0008 */
[----:B------:R-:W-:-:S03]  /*7720*/  IMAD.WIDE.U32 R4, R138, UR4, R4 ;  /* 0x000000048a047c25 */ /* 0x000fc6000f8e0004 */
[----:B------:R-:W2:Y:S01]  /*7730*/  @P0 LDC R13, c[0x0][0xbec] ;  /* 0x0002fb00ff0d0b82 */ /* 0x000ea20000000800 */
[----:B------:R-:W-:Y:S01]  /*7740*/  IMAD R9, R138, UR5, R9 ;  /* 0x000000058a097c24 */ /* 0x000fe2000f8e0209 */
[----:B------:R-:W-:-:S03]  /*7750*/  ULDC.64 UR4, c[0x0][0xb98] ;  /* 0x0002e60000047ab9 */ /* 0x000fc60000000a00 */
[----:B------:R-:W-:-:S03]  /*7760*/  IMAD.IADD R5, R5, 0x1, R9 ;  /* 0x0000000105057824 */ /* 0x000fc600078e0209 */
[----:B------:R-:W3:Y:S01]  /*7770*/  @P0 LDC R15, c[0x0][0xbf0] ;  /* 0x0002fc00ff0f0b82 */ /* 0x000ee20000000800 */
[----:B------:R-:W-:-:S04]  /*7780*/  IMAD.WIDE.U32 R4, R137, UR4, R4 ;  /* 0x0000000489047c25 */ /* 0x000fc8000f8e0004 */
[----:B--2---:R-:W-:-:S05]  /*7790*/  @P0 IMAD.HI.U32 R6, R8, R13, RZ ;  /* 0x0000000d08060227 */ /* 0x004fca00078e00ff */
[----:B---3--:R-:W-:Y:S01]  /*77a0*/  @P0 SHF.R.U32.HI R7, RZ, R15, R6 ;  /* 0x0000000fff070219 */ /* 0x008fe20000011606 */
[----:B------:R-:W-:-:S03]  /*77b0*/  IMAD R6, R142, UR4, RZ ;  /* 0x000000048e067c24 */ /* 0x000fc6000f8e02ff */
[----:B------:R-:W-:Y:S01]  /*77c0*/  IADD3 R4, P0, R7, R4, RZ ;  /* 0x0000000407047210 */ /* 0x000fe20007f1e0ff */
[----:B------:R-:W-:-:S04]  /*77d0*/  IMAD.MOV R9, RZ, RZ, -R7 ;  /* 0x000000ffff097224 */ /* 0x000fc800078e0a07 */
[----:B------:R-:W-:Y:S01]  /*77e0*/  IMAD R9, R11, R9, R8 ;  /* 0x000000090b097224 */ /* 0x000fe200078e0208 */
[----:B------:R-:W-:Y:S01]  /*77f0*/  SHF.R.S32.HI R11, RZ, 0x1f, R7 ;  /* 0x0000001fff0b7819 */ /* 0x000fe20000011407 */
[----:B------:R-:W-:Y:S01]  /*7800*/  IMAD R8, R137, UR5, R6 ;  /* 0x0000000589087c24 */ /* 0x000fe2000f8e0206 */
[----:B------:R-:W-:Y:S02]  /*7810*/  ULDC.64 UR4, c[0x0][0xb88] ;  /* 0x0002e20000047ab9 */ /* 0x000fe40000000a00 */
[----:B------:R-:W-:Y:S02]  /*7820*/  SHF.R.S32.HI R6, RZ, 0x1f, R9 ;  /* 0x0000001fff067819 */ /* 0x000fe40000011409 */
[----:B------:R-:W-:-:S03]  /*7830*/  IADD3.X R5, R11, R5, R8, P0, !PT ;  /* 0x000000050b057210 */ /* 0x000fc600007fe408 */
[----:B------:R-:W-:Y:S02]  /*7840*/  IMAD R6, R6, UR4, RZ ;  /* 0x0000000406067c24 */ /* 0x000fe4000f8e02ff */
[----:B------:R-:W-:-:S04]  /*7850*/  IMAD.WIDE.U32 R4, R9, UR4, R4 ;  /* 0x0000000409047c25 */ /* 0x000fc8000f8e0004 */
[----:B------:R-:W-:Y:S01]  /*7860*/  IMAD R7, R9, UR5, R6 ;  /* 0x0000000509077c24 */ /* 0x000fe2000f8e0206 */
[----:B------:R-:W-:Y:S02]  /*7870*/  ULDC.64 UR4, c[0x0][0xb50] ;  /* 0x0002d40000047ab9 */ /* 0x000fe40000000a00 */
[----:B------:R-:W-:Y:S01]  /*7880*/  LEA R6, P0, R4, UR4, 0x2 ;  /* 0x0000000404067c11 */ /* 0x000fe2000f8010ff */
[----:B------:R-:W-:-:S05]  /*7890*/  IMAD.IADD R5, R5, 0x1, R7 ;  /* 0x0000000105057824 */ /* 0x000fca00078e0207 */
[----:B------:R-:W-:Y:S01]  /*78a0*/  LEA.HI.X R7, R4, UR5, R5, 0x2, P0 ;  /* 0x0000000504077c11 */ /* 0x000fe200080f1405 */
[----:B------:R-:W-:-:S05]  /*78b0*/  IMAD.MOV.U32 R5, RZ, RZ, -0x800000 ;  /* 0xff800000ff057424 */ /* 0x000fca00078e00ff */
[----:B------:R2:W-:Y:S02]  /*78c0*/  STG.E desc[UR36][R6.64], R5 ;  /* 0x0000000506007986 */ /* 0x0005e4000c101924 */
.L_x_199:
[----:B------:R-:W-:Y:S05]  /*78d0*/  BSYNC B1 ;  /* 0x0000000000017941 */ /* 0x000fea0003800000 */
.L_x_198:
[----:B------:R-:W3:Y:S01]  /*78e0*/  @P2 LDC R9, c[0x0][0xbf0] ;  /* 0x0002fc00ff092b82 */ /* 0x000ee20000000800 */
[----:B------:R-:W-:Y:S01]  /*78f0*/  ULDC.64 UR4, c[0x0][0xaa0] ;  /* 0x0002a80000047ab9 */ /* 0x000fe20000000a00 */
[----:B--2---:R-:W-:Y:S01]  /*7900*/  IMAD R6, R143, 0x60, R144 ;  /* 0x000000608f067824 */ /* 0x004fe200078e0290 */
[----:B------:R-:W-:Y:S01]  /*7910*/  BSSY B1, `(.L_x_200) ;  /* 0x0000036000017945 */ /* 0x000fe20003800000 */
[----:B------:R-:W-:Y:S02]  /*7920*/  IMAD R4, R10, UR4, RZ ;  /* 0x000000040a047c24 */ /* 0x000fe4000f8e02ff */
[----:B------:R-:W-:Y:S02]  /*7930*/  IMAD R11, R139, 0xc0, R6 ;  /* 0x000000c08b0b7824 */ /* 0x000fe400078e0206 */
[C---:B------:R-:W-:Y:S02]  /*7940*/  IMAD R7, R3.reuse, UR5, R4 ;  /* 0x0000000503077c24 */ /* 0x040fe4000f8e0204 */
[----:B------:R-:W-:Y:S01]  /*7950*/  IMAD.WIDE.U32 R4, R3, UR4, RZ ;  /* 0x0000000403047c25 */ /* 0x000fe2000f8e00ff */
[----:B------:R-:W-:-:S03]  /*7960*/  ULDC.64 UR4, c[0x0][0xae8] ;  /* 0x0002ba0000047ab9 */ /* 0x000fc60000000a00 */
[----:B------:R-:W-:Y:S01]  /*7970*/  IMAD R3, R12, UR4, RZ ;  /* 0x000000040c037c24 */ /* 0x000fe2000f8e02ff */
[----:B------:R-:W-:Y:S01]  /*7980*/  IADD3 R5, R5, R7, RZ ;  /* 0x0000000705057210 */ /* 0x000fe20007ffe0ff */
[----:B-1----:R-:W-:-:S04]  /*7990*/  @P2 IMAD.HI.U32 R6, R11, R14, RZ ;  /* 0x0000000e0b062227 */ /* 0x002fc800078e00ff */
[C---:B------:R-:W-:Y:S02]  /*79a0*/  IMAD R7, R138.reuse, UR5, R3 ;  /* 0x000000058a077c24 */ /* 0x040fe4000f8e0203 */
[----:B------:R-:W-:Y:S01]  /*79b0*/  IMAD.WIDE.U32 R4, R138, UR4, R4 ;  /* 0x000000048a047c25 */ /* 0x000fe2000f8e0004 */
[----:B------:R-:W-:-:S03]  /*79c0*/  ULDC.64 UR4, c[0x0][0xaf0] ;  /* 0x0002bc0000047ab9 */ /* 0x000fc60000000a00 */
[----:B------:R-:W-:Y:S01]  /*79d0*/  IMAD.MOV.U32 R3, RZ, RZ, R11 ;  /* 0x000000ffff037224 */ /* 0x000fe200078e000b */
[----:B---3--:R-:W-:Y:S01]  /*79e0*/  @P2 SHF.R.U32.HI R3, RZ, R9, R6 ;  /* 0x00000009ff032219 */ /* 0x008fe20000011606 */
[----:B------:R-:W-:Y:S02]  /*79f0*/  IMAD.IADD R5, R5, 0x1, R7 ;  /* 0x0000000105057824 */ /* 0x000fe400078e0207 */
[----:B------:R-:W-:Y:S01]  /*7a00*/  IMAD R7, R142, UR4, RZ ;  /* 0x000000048e077c24 */ /* 0x000fe2000f8e02ff */
[--C-:B------:R-:W-:Y:S01]  /*7a10*/  SHF.R.S32.HI R6, RZ, 0x1f, R3.reuse ;  /* 0x0000001fff067819 */ /* 0x100fe20000011403 */
[----:B------:R-:W-:Y:S02]  /*7a20*/  IMAD.MOV R8, RZ, RZ, -R3 ;  /* 0x000000ffff087224 */ /* 0x000fe400078e0a03 */
[C---:B------:R-:W-:Y:S02]  /*7a30*/  IMAD R9, R137.reuse, UR5, R7 ;  /* 0x0000000589097c24 */ /* 0x040fe4000f8e0207 */
[----:B------:R-:W-:Y:S01]  /*7a40*/  IMAD.WIDE.U32 R4, R137, UR4, R4 ;  /* 0x0000000489047c25 */ /* 0x000fe2000f8e0004 */
[----:B------:R-:W-:-:S03]  /*7a50*/  ULDC.64 UR4, c[0x0][0xae0] ;  /* 0x0002b80000047ab9 */ /* 0x000fc60000000a00 */
[----:B------:R-:W-:Y:S02]  /*7a60*/  IMAD R7, R21, R8, R11 ;  /* 0x0000000815077224 */ /* 0x000fe400078e020b */
[----:B------:R-:W-:Y:S02]  /*7a70*/  IMAD R8, R6, UR4, RZ ;  /* 0x0000000406087c24 */ /* 0x000fe4000f8e02ff */
[----:B------:R-:W-:Y:S01]  /*7a80*/  IMAD.IADD R5, R5, 0x1, R9 ;  /* 0x0000000105057824 */ /* 0x000fe200078e0209 */
[----:B------:R-:W-:Y:S01]  /*7a90*/  SHF.R.S32.HI R6, RZ, 0x1f, R7 ;  /* 0x0000001fff067819 */ /* 0x000fe20000011407 */
[C---:B------:R-:W-:Y:S02]  /*7aa0*/  IMAD R9, R3.reuse, UR5, R8 ;  /* 0x0000000503097c24 */ /* 0x040fe4000f8e0208 */
[----:B------:R-:W-:Y:S01]  /*7ab0*/  IMAD.WIDE.U32 R4, R3, UR4, R4 ;  /* 0x0000000403047c25 */ /* 0x000fe2000f8e0004 */
[----:B------:R-:W-:-:S03]  /*7ac0*/  ULDC.64 UR4, c[0x0][0xad8] ;  /* 0x0002b60000047ab9 */ /* 0x000fc60000000a00 */
[----:B------:R-:W-:Y:S02]  /*7ad0*/  IMAD R6, R6, UR4, RZ ;  /* 0x0000000406067c24 */ /* 0x000fe4000f8e02ff */
[----:B------:R-:W-:Y:S02]  /*7ae0*/  IMAD.IADD R5, R5, 0x1, R9 ;  /* 0x0000000105057824 */ /* 0x000fe400078e0209 */
[----:B------:R-:W-:Y:S02]  /*7af0*/  IMAD R21, R0, R21, RZ ;  /* 0x0000001500157224 */ /* 0x000fe400078e02ff */
[----:B------:R-:W-:Y:S02]  /*7b00*/  IMAD R0, R139, 0xc0, R144 ;  /* 0x000000c08b007824 */ /* 0x000fe400078e0290 */
[C---:B------:R-:W-:Y:S02]  /*7b10*/  IMAD R3, R7.reuse, UR5, R6 ;  /* 0x0000000507037c24 */ /* 0x040fe4000f8e0206 */
[----:B------:R-:W-:Y:S01]  /*7b20*/  IMAD.WIDE.U32 R4, R7, UR4, R4 ;  /* 0x0000000407047c25 */ /* 0x000fe2000f8e0004 */
[----:B------:R-:W-:Y:S01]  /*7b30*/  ISETP.GE.AND P0, PT, R0, R21, PT ;  /* 0x000000150000720c */ /* 0x000fe20003f06270 */
[----:B------:R-:W-:-:S02]  /*7b40*/  ULDC.64 UR4, c[0x0][0xa80] ;  /* 0x0002a00000047ab9 */ /* 0x000fc40000000a00 */
[----:B------:R-:W-:Y:S01]  /*7b50*/  IMAD.IADD R3, R5, 0x1, R3 ;  /* 0x0000000105037824 */ /* 0x000fe200078e0203 */
[----:B------:R-:W-:-:S04]  /*7b60*/  LEA R6, P1, R4, UR4, 0x1 ;  /* 0x0000000404067c11 */ /* 0x000fc8000f8208ff */
[----:B------:R-:W-:Y:S02]  /*7b70*/  LEA.HI.X R3, R4, UR5, R3, 0x1, P1 ;  /* 0x0000000504037c11 */ /* 0x000fe400088f0c03 */
[----:B------:R1:W2:Y:S04]  /*7b80*/  SHFL.IDX PT, R4, R6, RZ, 0x1c1f ;  /* 0x001c1fff06047589 */ /* 0x0002a800000e0000 */
[----:B------:R1:W3:Y:S01]  /*7b90*/  SHFL.IDX PT, R5, R3, RZ, 0x1c1f ;  /* 0x001c1fff03057589 */ /* 0x0002e200000e0000 */
[----:B------:R-:W-:Y:S05]  /*7ba0*/  @P0 BRA `(.L_x_201) ;  /* 0x0000000000300947 */ /* 0x000fea0003800000 */
[----:B------:R-:W-:Y:S02]  /*7bb0*/  ULDC UR4, c[0x0][0xac8] ;  /* 0x0002b20000047ab9 */ /* 0x000fe40000000800 */
[----:B------:R-:W-:Y:S02]  /*7bc0*/  ISETP.GE.AND P3, PT, R140, UR4, PT ;  /* 0x000000048c007c0c */ /* 0x000fe4000bf66270 */
[----:B------:R-:W-:Y:S02]  /*7bd0*/  ISETP.GE.AND P4, PT, R141, UR4, PT ;  /* 0x000000048d007c0c */ /* 0x000fe4000bf86270 */
[----:B------:R-:W-:-:S09]  /*7be0*/  ISETP.GE.AND P2, PT, R136, UR4, PT ;  /* 0x0000000488007c0c */ /* 0x000fd2000bf46270 */
[-C--:B--2---:R-:W-:Y:S02]  /*7bf0*/  @!P3 LEA R10, P0, R140, R4.reuse, 0x1 ;  /* 0x000000048c0ab211 */ /* 0x084fe400078008ff */
[C---:B------:R-:W-:Y:S02]  /*7c00*/  @!P4 LEA R12, P1, R141.reuse, R4, 0x1 ;  /* 0x000000048d0cc211 */ /* 0x040fe400078208ff */
[----:B---3--:R-:W-:Y:S01]  /*7c10*/  @!P2 IMAD.WIDE R8, R136, 0x2, R4 ;  /* 0x000000028808a825 */ /* 0x008fe200078e0204 */
[-C--:B------:R-:W-:Y:S02]  /*7c20*/  @!P3 LEA.HI.X R11, R140, R5.reuse, R154, 0x1, P0 ;  /* 0x000000058c0bb211 */ /* 0x080fe400000f0c9a */
[----:B------:R-:W-:Y:S02]  /*7c30*/  @!P4 LEA.HI.X R13, R141, R5, R153, 0x1, P1 ;  /* 0x000000058d0dc211 */ /* 0x000fe400008f0c99 */
[----:B------:R4:W-:Y:S04]  /*7c40*/  @!P2 ST.E.128 desc[UR36][R8.64], RZ ;  /* 0x000000ff0800a985 */ /* 0x0009e8000c101d24 */
[----:B------:R4:W-:Y:S04]  /*7c50*/  @!P3 ST.E.128 desc[UR36][R10.64], RZ ;  /* 0x000000ff0a00b985 */ /* 0x0009e8000c101d24 */
[----:B------:R4:W-:Y:S02]  /*7c60*/  @!P4 ST.E.128 desc[UR36][R12.64], RZ ;  /* 0x000000ff0c00c985 */ /* 0x0009e4000c101d24 */
.L_x_201:
[----:B------:R-:W-:Y:S05]  /*7c70*/  BSYNC B1 ;  /* 0x0000000000017941 */ /* 0x000fea0003800000 */
.L_x_200:
[----:B------:R-:W-:Y:S01]  /*7c80*/  VIADD R0, R0, 0x60 ;  /* 0x0000006000007836 */ /* 0x000fe20000000000 */
[----:B---3--:R3:W0:Y:S04]  /*7c90*/  SHFL.IDX PT, R5, R3, 0x1, 0x1c1f ;  /* 0x003c1f0003057f89 */ /* 0x00862800000e0000 */
[----:B------:R-:W-:Y:S01]  /*7ca0*/  ISETP.GE.AND P0, PT, R0, R21, PT ;  /* 0x000000150000720c */ /* 0x000fe20003f06270 */
[----:B--2---:R3:W2:-:S12]  /*7cb0*/  SHFL.IDX PT, R4, R6, 0x1, 0x1c1f ;  /* 0x003c1f0006047f89 */ /* 0x00469800000e0000 */
[----:B---3--:R-:W-:Y:S05]  /*7cc0*/  @P0 BRA `(.L_x_196) ;  /* 0x0000000000300947 */ /* 0x008fea0003800000 */
[----:B------:R-:W-:Y:S02]  /*7cd0*/  ULDC UR4, c[0x0][0xac8] ;  /* 0x0002b20000047ab9 */ /* 0x000fe40000000800 */
[----:B------:R-:W-:Y:S02]  /*7ce0*/  ISETP.GE.AND P3, PT, R140, UR4, PT ;  /* 0x000000048c007c0c */ /* 0x000fe4000bf66270 */
[----:B------:R-:W-:Y:S02]  /*7cf0*/  ISETP.GE.AND P4, PT, R141, UR4, PT ;  /* 0x000000048d007c0c */ /* 0x000fe4000bf86270 */
[----:B------:R-:W-:-:S09]  /*7d00*/  ISETP.GE.AND P2, PT, R136, UR4, PT ;  /* 0x0000000488007c0c */ /* 0x000fd2000bf46270 */
[-C--:B--2-4-:R-:W-:Y:S02]  /*7d10*/  @!P3 LEA R8, P0, R140, R4.reuse, 0x1 ;  /* 0x000000048c08b211 */ /* 0x094fe400078008ff */
[C---:B------:R-:W-:Y:S02]  /*7d20*/  @!P4 LEA R10, P1, R141.reuse, R4, 0x1 ;  /* 0x000000048d0ac211 */ /* 0x040fe400078208ff */
[----:B01----:R-:W-:Y:S01]  /*7d30*/  @!P2 IMAD.WIDE R6, R136, 0x2, R4 ;  /* 0x000000028806a825 */ /* 0x003fe200078e0204 */
[-C--:B------:R-:W-:Y:S02]  /*7d40*/  @!P3 LEA.HI.X R9, R140, R5.reuse, R154, 0x1, P0 ;  /* 0x000000058c09b211 */ /* 0x080fe400000f0c9a */
[----:B------:R-:W-:Y:S02]  /*7d50*/  @!P4 LEA.HI.X R11, R141, R5, R153, 0x1, P1 ;  /* 0x000000058d0bc211 */ /* 0x000fe400008f0c99 */
[----:B------:R0:W-:Y:S04]  /*7d60*/  @!P2 ST.E.128 desc[UR36][R6.64], RZ ;  /* 0x000000ff0600a985 */ /* 0x0001e8000c101d24 */
[----:B------:R0:W-:Y:S04]  /*7d70*/  @!P3 ST.E.128 desc[UR36][R8.64], RZ ;  /* 0x000000ff0800b985 */ /* 0x0001e8000c101d24 */
[----:B------:R0:W-:Y:S02]  /*7d80*/  @!P4 ST.E.128 desc[UR36][R10.64], RZ ;  /* 0x000000ff0a00c985 */ /* 0x0001e4000c101d24 */
.L_x_196:
[----:B------:R-:W-:Y:S05]  /*7d90*/  BSYNC B0 ;  /* 0x0000000000007941 */ /* 0x000fea0003800000 */
.L_x_191:
[----:B------:R-:W-:Y:S02]  /*7da0*/  ULDC UR4, c[0x0][0xc3c] ;  /* 0x00030f0000047ab9 */ /* 0x000fe40000000800 */
[----:B0-----:R-:W-:-:S13]  /*7db0*/  ISETP.GE.AND P0, PT, R35, UR4, PT ;  /* 0x0000000423007c0c */ /* 0x001fda000bf06270 */
[----:B------:R-:W-:Y:S05]  /*7dc0*/  @!P0 BRA `(.L_x_202) ;  /* 0xffffff90002c8947 */ /* 0x000fea000383ffff */
[----:B------:R-:W-:Y:S05]  /*7dd0*/  EXIT ;  /* 0x000000000000794d */ /* 0x000fea0003800000 */
.L_x_163:
[----:B------:R-:W-:-:S08]  /*7de0*/  NOP ;  /* 0x0000000000007918 */ /* 0x000fd00000000000 */
[----:B------:R-:W0:-:S00]  /*7df0*/  USETMAXREG.DEALLOC.CTAPOOL 0x20 ;  /* 0x00000020000079c8 */ /* 0x000e0000080e0500 */
[----:B0-----:R-:W-:Y:S02]  /*7e00*/  LOP3.LUT R0, R0, 0x3, RZ, 0xc0, !PT ;  /* 0x0000000300007812 */ /* 0x001fe400078ec0ff */
[----:B------:R-:W-:-:S04]  /*7e10*/  LOP3.LUT R22, R22, 0xffffffbf, RZ, 0xc0, !PT ;  /* 0xffffffbf16167812 */ /* 0x000fc800078ec0ff */
[----:B------:R-:W0:Y:S02]  /*7e20*/  SHFL.IDX PT, R0, R0, RZ, 0x1f ;  /* 0x00001fff00007589 */ /* 0x000e2400000e0000 */
[----:B0-----:R-:W-:Y:S01]  /*7e30*/  ISETP.NE.AND P0, PT, R0, RZ, PT ;  /* 0x000000ff0000720c */ /* 0x001fe20003f05270 */
[----:B------:R-:W-:-:S12]  /*7e40*/  IMAD.MOV.U32 R0, RZ, RZ, RZ ;  /* 0x000000ffff007224 */ /* 0x000fd800078e00ff */
[----:B------:R-:W-:Y:S01]  /*7e50*/  @P0 LOP3.LUT R22, R22, 0x40, RZ, 0xfc, !PT ;  /* 0x0000004016160812 */ /* 0x000fe200078efcff */
[----:B------:R-:W-:Y:S06]  /*7e60*/  @!P0 BRA `(.L_x_203) ;  /* 0x00000000001c8947 */ /* 0x000fec0003800000 */
[----:B------:R-:W0:Y:S08]  /*7e70*/  S2UR UR5, SR_CgaCtaId ;  /* 0x00000000000579c3 */ /* 0x000e300000008800 */
[----:B------:R-:W-:Y:S06]  /*7e80*/  BAR.SYNC.DEFER_BLOCKING 0x5, 0x200 ;  /* 0x0148000000007b1d */ /* 0x000fec0000010000 */
[----:B------:R-:W-:-:S02]  /*7e90*/  UMOV UR4, 0x400 ;  /* 0x0000040000047882 */ /* 0x000fc40000000000 */
[----:B0-----:R-:W-:-:S09]  /*7ea0*/  ULEA UR4, UR5, UR4, 0x18 ;  /* 0x0000000405047291 */ /* 0x001fd2000f8ec03f */
[----:B------:R-:W1:Y:S01]  /*7eb0*/  LDS.128 R16, [UR4+0x2d8d0] ;  /* 0x02d8d004ff107984 */ /* 0x000e620008000c00 */
[----:B------:R-:W-:Y:S06]  /*7ec0*/  BAR.ARV 0x4, 0x200 ;  /* 0x0108000000007b1d */ /* 0x000fec0000002000 */
[----:B------:R-:W-:Y:S05]  /*7ed0*/  BRA `(.L_x_204) ;  /* 0x0000000800007947 */ /* 0x000fea0003800000 */
.L_x_203:
[----:B------:R-:W0:Y:S01]  /*7ee0*/  S2R R2, SR_TID.X ;  /* 0x0000000000027919 */ /* 0x000e220000002100 */
[----:B------:R-:W-:Y:S01]  /*7ef0*/  ULDC UR4, c[0x0][0xc3c] ;  /* 0x00030f0000047ab9 */ /* 0x000fe20000000800 */
[----:B------:R-:W1:Y:S01]  /*7f00*/  S2UR UR6, SR_CTAID.X ;  /* 0x00000000000679c3 */ /* 0x000e620000002500 */
[----:B------:R-:W-:Y:S01]  /*7f10*/  ULDC UR5, c[0x0][0xc38] ;  /* 0x00030e0000057ab9 */ /* 0x000fe20000000800 */
[----:B0-----:R-:W-:-:S04]  /*7f20*/  LOP3.LUT R5, R2, 0x1f, RZ, 0xc0, !PT ;  /* 0x0000001f02057812 */ /* 0x001fc800078ec0ff */
[----:B------:R-:W-:-:S04]  /*7f30*/  ISETP.NE.AND P0, PT, R5, 0x1f, PT ;  /* 0x0000001f0500780c */ /* 0x000fc80003f05270 */
[----:B------:R-:W-:-:S13]  /*7f40*/  ISETP.GE.OR P1, PT, R5, UR4, !P0 ;  /* 0x0000000405007c0c */ /* 0x000fda000c726670 */
[----:B------:R-:W0:Y:S02]  /*7f50*/  @!P1 LDC.64 R2, c[0x0][0xc80] ;  /* 0x00032000ff029b82 */ /* 0x000e240000000a00 */
[----:B0-----:R-:W-:-:S05]  /*7f60*/  @!P1 IMAD.WIDE.U32 R2, R5, 0x4, R2 ;  /* 0x0000000405029825 */ /* 0x001fca00078e0002 */
[----:B------:R-:W2:Y:S01]  /*7f70*/  @!P1 LDG.E R0, desc[UR36][R2.64] ;  /* 0x0000002402009981 */ /* 0x000ea2000c1e1900 */
[C---:B------:R-:W-:Y:S01]  /*7f80*/  ISETP.NE.AND P1, PT, R5.reuse, RZ, PT ;  /* 0x000000ff0500720c */ /* 0x040fe20003f25270 */
[----:B------:R-:W-:Y:S01]  /*7f90*/  UMOV UR4, URZ ;  /* 0x0000003f00047c82 */ /* 0x000fe20008000000 */
[C---:B------:R-:W-:Y:S01]  /*7fa0*/  ISETP.GE.U32.AND P2, PT, R5.reuse, 0x2, PT ;  /* 0x000000020500780c */ /* 0x040fe20003f46070 */
[----:B------:R-:W-:Y:S01]  /*7fb0*/  IMAD.MOV.U32 R16, RZ, RZ, RZ ;  /* 0x000000ffff107224 */ /* 0x000fe200078e00ff */
[C---:B------:R-:W-:Y:S02]  /*7fc0*/  ISETP.GE.U32.AND P3, PT, R5.reuse, 0x4, PT ;  /* 0x000000040500780c */ /* 0x040fe40003f66070 */
[C---:B------:R-:W-:Y:S02]  /*7fd0*/  ISETP.GE.U32.AND P4, PT, R5.reuse, 0x8, PT ;  /* 0x000000080500780c */ /* 0x040fe40003f86070 */
[----:B------:R-:W-:Y:S01]  /*7fe0*/  ISETP.GE.U32.AND P5, PT, R5, 0x10, PT ;  /* 0x000000100500780c */ /* 0x000fe20003fa6070 */
[----:B--2---:R-:W0:Y:S02]  /*7ff0*/  SHFL.UP PT, R4, R0, 0x1, RZ ;  /* 0x0420000000047989 */ /* 0x004e2400000e00ff */
[----:B0-----:R-:W-:-:S05]  /*8000*/  SEL R7, R4, RZ, P1 ;  /* 0x000000ff04077207 */ /* 0x001fca0000800000 */
[----:B------:R-:W-:-:S05]  /*8010*/  IMAD.IADD R7, R0, 0x1, R7 ;  /* 0x0000000100077824 */ /* 0x000fca00078e0207 */
[----:B------:R-:W0:Y:S02]  /*8020*/  SHFL.UP PT, R4, R7, 0x2, RZ ;  /* 0x0440000007047989 */ /* 0x000e2400000e00ff */
[----:B0-----:R-:W-:-:S04]  /*8030*/  SEL R4, R4, RZ, P2 ;  /* 0x000000ff04047207 */ /* 0x001fc80001000000 */
[----:B------:R-:W-:-:S05]  /*8040*/  IADD3 R4, R7, R4, RZ ;  /* 0x0000000407047210 */ /* 0x000fca0007ffe0ff */
[----:B------:R-:W0:Y:S02]  /*8050*/  SHFL.UP PT, R6, R4, 0x4, RZ ;  /* 0x0480000004067989 */ /* 0x000e2400000e00ff */
[----:B0-----:R-:W-:-:S05]  /*8060*/  SEL R3, R6, RZ, P3 ;  /* 0x000000ff06037207 */ /* 0x001fca0001800000 */
[----:B------:R-:W-:-:S05]  /*8070*/  IMAD.IADD R3, R4, 0x1, R3 ;  /* 0x0000000104037824 */ /* 0x000fca00078e0203 */
[----:B------:R-:W0:Y:S02]  /*8080*/  SHFL.UP PT, R2, R3, 0x8, RZ ;  /* 0x0500000003027989 */ /* 0x000e2400000e00ff */
[----:B0-----:R-:W-:-:S05]  /*8090*/  SEL R2, R2, RZ, P4 ;  /* 0x000000ff02027207 */ /* 0x001fca0002000000 */
[----:B------:R-:W-:-:S05]  /*80a0*/  IMAD.IADD R2, R3, 0x1, R2 ;  /* 0x0000000103027824 */ /* 0x000fca00078e0202 */
[----:B------:R-:W0:Y:S02]  /*80b0*/  SHFL.UP PT, R6, R2, 0x10, RZ ;  /* 0x0600000002067989 */ /* 0x000e2400000e00ff */
[----:B0-----:R-:W-:-:S05]  /*80c0*/  SEL R7, R6, RZ, P5 ;  /* 0x000000ff06077207 */ /* 0x001fca0002800000 */
[----:B------:R-:W-:-:S05]  /*80d0*/  IMAD.IADD R7, R2, 0x1, R7 ;  /* 0x0000000102077824 */ /* 0x000fca00078e0207 */
[----:B------:R-:W0:Y:S02]  /*80e0*/  SHFL.IDX PT, R4, R7, 0x1f, 0x1f ;  /* 0x03e01f0007047f89 */ /* 0x000e2400000e0000 */
[----:B0-----:R-:W-:-:S04]  /*80f0*/  IMAD R4, R4, UR5, RZ ;  /* 0x0000000504047c24 */ /* 0x001fc8000f8e02ff */
[----:B------:R-:W-:Y:S01]  /*8100*/  IMAD.MOV.U32 R3, RZ, RZ, R4 ;  /* 0x000000ffff037224 */ /* 0x000fe200078e0004 */
[----:B-1----:R-:W-:-:S13]  /*8110*/  ISETP.GT.AND P6, PT, R4, UR6, PT ;  /* 0x0000000604007c0c */ /* 0x002fda000bfc4270 */
[----:B------:R-:W-:Y:S05]  /*8120*/  @P6 BRA `(.L_x_205) ;  /* 0x0000000000946947 */ /* 0x000fea0003800000 */
[----:B------:R-:W-:Y:S01]  /*8130*/  IMAD.MOV.U32 R4, RZ, RZ, R3 ;  /* 0x000000ffff047224 */ /* 0x000fe200078e0003 */
[----:B------:R-:W-:Y:S01]  /*8140*/  UMOV UR4, URZ ;  /* 0x0000003f00047c82 */ /* 0x000fe20008000000 */
[----:B------:R-:W-:-:S05]  /*8150*/  ULDC UR5, c[0x0][0xc38] ;  /* 0x00030e0000057ab9 */ /* 0x000fca0000000800 */
.L_x_209:
[----:B------:R-:W0:Y:S01]  /*8160*/  LDC R2, c[0x0][0xc3c] ;  /* 0x00030f00ff027b82 */ /* 0x000e220000000800 */
[----:B------:R-:W-:-:S06]  /*8170*/  UIADD3 UR4, UR4, 0x1f, URZ ;  /* 0x0000001f04047890 */ /* 0x000fcc000fffe03f */
[----:B0-----:R-:W-:-:S13]  /*8180*/  ISETP.LE.AND P6, PT, R2, UR4, PT ;  /* 0x0000000402007c0c */ /* 0x001fda000bfc3270 */
[----:B------:R-:W-:Y:S05]  /*8190*/  @P6 BRA `(.L_x_206) ;  /* 0x0000000400246947 */ /* 0x000fea0003800000 */
[----:B------:R-:W-:Y:S01]  /*81a0*/  VIADD R7, R5, UR4 ;  /* 0x0000000405077c36 */ /* 0x000fe20008000000 */
[----:B------:R-:W-:Y:S01]  /*81b0*/  BSSY B0, `(.L_x_207) ;  /* 0x0000007000007945 */ /* 0x000fe20003800000 */
[----:B------:R-:W-:-:S03]  /*81c0*/  IMAD.MOV.U32 R0, RZ, RZ, RZ ;  /* 0x000000ffff007224 */ /* 0x000fc600078e00ff */
[----:B------:R-:W-:-:S13]  /*81d0*/  ISETP.GE.OR P6, PT, R7, R2, !P0 ;  /* 0x000000020700720c */ /* 0x000fda00047c6670 */
[----:B------:R-:W-:Y:S05]  /*81e0*/  @P6 BRA `(.L_x_208) ;  /* 0x00000000000c6947 */ /* 0x000fea0003800000 */
[----:B------:R-:W0:Y:S02]  /*81f0*/  LDC.64 R2, c[0x0][0xc80] ;  /* 0x00032000ff027b82 */ /* 0x000e240000000a00 */
[----:B0-----:R-:W-:-:S05]  /*8200*/  IMAD.WIDE R2, R7, 0x4, R2 ;  /* 0x0000000407027825 */ /* 0x001fca00078e0202 */
[----:B------:R0:W5:Y:S02]  /*8210*/  LDG.E R0, desc[UR36][R2.64] ;  /* 0x0000002402007981 */ /* 0x000164000c1e1900 */
.L_x_208:
[----:B------:R-:W-:Y:S05]  /*8220*/  BSYNC B0 ;  /* 0x0000000000007941 */ /* 0x000fea0003800000 */
.L_x_207:
[----:B0----5:R-:W0:Y:S02]  /*8230*/  SHFL.UP PT, R2, R0, 0x1, RZ ;  /* 0x0420000000027989 */ /* 0x021e2400000e00ff */
        /* <DEDUP_REMOVED lines=16> */
[----:B------:R-:W-:-:S05]  /*8340*/  IMAD.IADD R4, R3, 0x1, R4 ;  /* 0x0000000103047824 */ /* 0x000fca00078e0204 */
[----:B------:R-:W-:-:S13]  /*8350*/  ISETP.GT.AND P6, PT, R4, UR6, PT ;  /* 0x0000000604007c0c */ /* 0x000fda000bfc4270 */
[----:B------:R-:W-:Y:S05]  /*8360*/  @!P6 BRA `(.L_x_209) ;  /* 0xfffffffc007ce947 */ /* 0x000fea000383ffff */
[----:B------:R-:W-:-:S07]  /*8370*/  IMAD.MOV.U32 R7, RZ, RZ, R9 ;  /* 0x000000ffff077224 */ /* 0x000fce00078e0009 */
.L_x_205:
[----:B------:R-:W-:-:S04]  /*8380*/  IMAD.IADD R9, R4, 0x1, -R3 ;  /* 0x0000000104097824 */ /* 0x000fc800078e0a03 */
[----:B------:R-:W-:-:S05]  /*8390*/  IMAD R2, R7, UR5, R9 ;  /* 0x0000000507027c24 */ /* 0x000fca000f8e0209 */
[----:B------:R-:W-:-:S13]  /*83a0*/  ISETP.GT.AND P0, PT, R2, UR6, PT ;  /* 0x0000000602007c0c */ /* 0x000fda000bf04270 */
[----:B------:R-:W-:-:S04]  /*83b0*/  VOTE.ANY R6, PT, !P0 ;  /* 0x0000000000067806 */ /* 0x000fc800040e0100 */
[----:B------:R-:W0:Y:S01]  /*83c0*/  POPC R19, R6 ;  /* 0x0000000600137309 */ /* 0x000e220000000000 */
[----:B------:R-:W-:Y:S01]  /*83d0*/  ISETP.NE.AND P0, PT, R6, RZ, PT ;  /* 0x000000ff0600720c */ /* 0x000fe20003f05270 */
[----:B0-----:R-:W0:Y:S02]  /*83e0*/  SHFL.IDX PT, R0, R0, R19, 0x1f ;  /* 0x00001f1300007589 */ /* 0x001e2400000e0000 */
[----:B0-----:R-:W-:-:S04]  /*83f0*/  IABS R4, R0 ;  /* 0x0000000000047213 */ /* 0x001fc80000000000 */
[----:B------:R-:W0:Y:S08]  /*8400*/  I2F.RP R8, R4 ;  /* 0x0000000400087306 */ /* 0x000e300000209400 */
[----:B0-----:R-:W0:Y:S02]  /*8410*/  MUFU.RCP R8, R8 ;  /* 0x0000000800087308 */ /* 0x001e240000001000 */
[----:B0-----:R-:W-:-:S06]  /*8420*/  VIADD R2, R8, 0xffffffe ;  /* 0x0ffffffe08027836 */ /* 0x001fcc0000000000 */
[----:B------:R0:W1:Y:S01]  /*8430*/  F2I.FTZ.U32.TRUNC.NTZ R3, R2 ;  /* 0x0000000200037305 */ /* 0x000062000021f000 */
[----:B------:R-:W-:Y:S05]  /*8440*/  @!P0 BRA `(.L_x_210) ;  /* 0x0000000000088947 */ /* 0x000fea0003800000 */
[----:B------:R-:W-:-:S06]  /*8450*/  VIADD R16, R19, 0xffffffff ;  /* 0xffffffff13107836 */ /* 0x000fcc0000000000 */
[----:B------:R2:W3:Y:S02]  /*8460*/  SHFL.IDX PT, R16, R7, R16, 0x1f ;  /* 0x00001f1007107589 */ /* 0x0004e400000e0000 */
.L_x_210:
[----:B---3--:R-:W-:Y:S01]  /*8470*/  IMAD R16, R16, UR5, R9 ;  /* 0x0000000510107c24 */ /* 0x008fe2000f8e0209 */
[----:B0-----:R-:W-:Y:S01]  /*8480*/  IABS R2, R0 ;  /* 0x0000000000027213 */ /* 0x001fe20000000000 */
[----:B-12---:R-:W-:Y:S02]  /*8490*/  IMAD.MOV R7, RZ, RZ, -R3 ;  /* 0x000000ffff077224 */ /* 0x006fe400078e0a03 */
[----:B------:R-:W-:Y:S01]  /*84a0*/  VIADD R19, R19, UR4 ;  /* 0x0000000413137c36 */ /* 0x000fe20008000000 */
[----:B------:R-:W-:Y:S01]  /*84b0*/  IADD3 R9, -R16, UR6, RZ ;  /* 0x0000000610097c10 */ /* 0x000fe2000fffe1ff */
[----:B------:R-:W-:Y:S01]  /*84c0*/  IMAD R7, R7, R4, RZ ;  /* 0x0000000407077224 */ /* 0x000fe200078e02ff */
[----:B------:R-:W-:Y:S01]  /*84d0*/  IADD3 R8, RZ, -R2, RZ ;  /* 0x80000002ff087210 */ /* 0x000fe20007ffe0ff */
[----:B------:R-:W-:Y:S01]  /*84e0*/  IMAD.MOV.U32 R2, RZ, RZ, RZ ;  /* 0x000000ffff027224 */ /* 0x000fe200078e00ff */
[----:B------:R-:W-:-:S03]  /*84f0*/  IABS R6, R9 ;  /* 0x0000000900067213 */ /* 0x000fc60000000000 */
[----:B------:R-:W-:-:S04]  /*8500*/  IMAD.HI.U32 R2, R3, R7, R2 ;  /* 0x0000000703027227 */ /* 0x000fc800078e0002 */
[----:B------:R-:W-:Y:S02]  /*8510*/  IMAD.MOV.U32 R3, RZ, RZ, R6 ;  /* 0x000000ffff037224 */ /* 0x000fe400078e0006 */
[----:B------:R-:W-:Y:S02]  /*8520*/  IMAD.MOV.U32 R6, RZ, RZ, R8 ;  /* 0x000000ffff067224 */ /* 0x000fe400078e0008 */
[----:B------:R-:W-:-:S04]  /*8530*/  IMAD.HI.U32 R2, R2, R3, RZ ;  /* 0x0000000302027227 */ /* 0x000fc800078e00ff */
[----:B------:R-:W-:-:S05]  /*8540*/  IMAD R3, R2, R6, R3 ;  /* 0x0000000602037224 */ /* 0x000fca00078e0203 */
[----:B------:R-:W-:-:S13]  /*8550*/  ISETP.GT.U32.AND P1, PT, R4, R3, PT ;  /* 0x000000030400720c */ /* 0x000fda0003f24070 */
[----:B------:R-:W-:Y:S02]  /*8560*/  @!P1 IMAD.IADD R3, R3, 0x1, -R4 ;  /* 0x0000000103039824 */ /* 0x000fe400078e0a04 */
[----:B------:R-:W-:Y:S01]  /*8570*/  @!P1 VIADD R2, R2, 0x1 ;  /* 0x0000000102029836 */ /* 0x000fe20000000000 */
[----:B------:R-:W-:Y:S02]  /*8580*/  ISETP.NE.AND P1, PT, R0, RZ, PT ;  /* 0x000000ff0000720c */ /* 0x000fe40003f25270 */
[----:B------:R-:W-:Y:S02]  /*8590*/  ISETP.GE.U32.AND P0, PT, R3, R4, PT ;  /* 0x000000040300720c */ /* 0x000fe40003f06070 */
[----:B------:R-:W-:-:S04]  /*85a0*/  LOP3.LUT R3, R9, R0, RZ, 0x3c, !PT ;  /* 0x0000000009037212 */ /* 0x000fc800078e3cff */
[----:B------:R-:W-:-:S07]  /*85b0*/  ISETP.GE.AND P2, PT, R3, RZ, PT ;  /* 0x000000ff0300720c */ /* 0x000fce0003f46270 */
[----:B------:R-:W-:-:S06]  /*85c0*/  @P0 VIADD R2, R2, 0x1 ;  /* 0x0000000102020836 */ /* 0x000fcc0000000000 */
[----:B------:R-:W-:Y:S01]  /*85d0*/  @!P2 IMAD.MOV R2, RZ, RZ, -R2 ;  /* 0x000000ffff02a224 */ /* 0x000fe200078e0a02 */
[----:B------:R-:W-:-:S04]  /*85e0*/  @!P1 LOP3.LUT R2, RZ, R0, RZ, 0x33, !PT ;  /* 0x00000000ff029212 */ /* 0x000fc800078e33ff */
[----:B------:R-:W-:Y:S01]  /*85f0*/  MOV R18, R2 ;  /* 0x0000000200127202 */ /* 0x000fe20000000f00 */
[----:B------:R-:W-:-:S04]  /*8600*/  IMAD.MOV R17, RZ, RZ, -R2 ;  /* 0x000000ffff117224 */ /* 0x000fc800078e0a02 */
[----:B------:R-:W-:Y:S01]  /*8610*/  IMAD R17, R0, R17, R9 ;  /* 0x0000001100117224 */ /* 0x000fe200078e0209 */
[----:B------:R-:W-:Y:S06]  /*8620*/  BRA `(.L_x_211) ;  /* 0x0000000000147947 */ /* 0x000fec0003800000 */
.L_x_206:
[----:B------:R-:W-:Y:S01]  /*8630*/  ULDC UR4, c[0x0][0xc3c] ;  /* 0x00030f0000047ab9 */ /* 0x000fe20000000800 */
[----:B------:R-:W-:Y:S02]  /*8640*/  IMAD.MOV.U32 R17, RZ, RZ, RZ ;  /* 0x000000ffff117224 */ /* 0x000fe400078e00ff */
[----:B------:R-:W-:Y:S02]  /*8650*/  IMAD.U32 R16, RZ, RZ, UR6 ;  /* 0x00000006ff107e24 */ /* 0x000fe4000f8e00ff */
[----:B------:R-:W-:Y:S02]  /*8660*/  IMAD.MOV.U32 R18, RZ, RZ, RZ ;  /* 0x000000ffff127224 */ /* 0x000fe400078e00ff */
[----:B------:R-:W-:-:S07]  /*8670*/  IMAD.U32 R19, RZ, RZ, UR4 ;  /* 0x00000004ff137e24 */ /* 0x000fce000f8e00ff */
.L_x_211:
[----:B------:R-:W-:-:S13]  /*8680*/  ISETP.NE.AND P0, PT, R5, RZ, PT ;  /* 0x000000ff0500720c */ /* 0x000fda0003f05270 */
[----:B------:R-:W0:Y:S01]  /*8690*/  @!P0 S2R R3, SR_CgaCtaId ;  /* 0x0000000000038919 */ /* 0x000e220000008800 */
[----:B------:R-:W-:-:S04]  /*86a0*/  @!P0 MOV R0, 0x400 ;  /* 0x0000040000008802 */ /* 0x000fc80000000f00 */
[----:B0-----:R-:W-:-:S05]  /*86b0*/  @!P0 LEA R0, R3, R0, 0x18 ;  /* 0x0000000003008211 */ /* 0x001fca00078ec0ff */
[----:B------:R0:W-:Y:S01]  /*86c0*/  @!P0 STS.128 [R0+0x2d8d0], R16 ;  /* 0x02d8d01000008388 */ /* 0x0001e20000000c00 */
[----:B------:R-:W-:Y:S06]  /*86d0*/  BAR.ARV 0x5, 0x200 ;  /* 0x0148000000007b1d */ /* 0x000fec0000002000 */
.L_x_204:
[----:B------:R2:W-:Y:S01]  /*86e0*/  STL [R1+0x30], RZ ;  /* 0x000030ff01007387 */ /* 0x0005e20000100800 */
[----:B------:R-:W-:Y:S01]  /*86f0*/  ULDC UR4, c[0x0][0xc3c] ;  /* 0x00030f0000047ab9 */ /* 0x000fe20000000800 */
[----:B------:R-:W-:Y:S01]  /*8700*/  IMAD.MOV.U32 R29, RZ, RZ, 0x1 ;  /* 0x00000001ff1d7424 */ /* 0x000fe200078e00ff */
[----:B-1----:R-:W-:Y:S01]  /*8710*/  ISETP.GE.AND P0, PT, R19, UR4, PT ;  /* 0x0000000413007c0c */ /* 0x002fe2000bf06270 */
[----:B------:R-:W-:-:S12]  /*8720*/  IMAD.MOV.U32 R26, RZ, RZ, RZ ;  /* 0x000000ffff1a7224 */ /* 0x000fd800078e00ff */
[----:B--2---:R-:W-:Y:S05]  /*8730*/  @P0 BRA `(.L_x_212) ;  /* 0x00000044007c0947 */ /* 0x004fea0003800000 */
[----:B------:R-:W2:Y:S01]  /*8740*/  LDL R6, [R1+0x1c] ;  /* 0x00001c0001067983 */ /* 0x000ea20000100800 */
[----:B------:R-:W0:Y:S01]  /*8750*/  S2R R3, SR_TID.X ;  /* 0x0000000000037919 */ /* 0x000e220000002100 */
[----:B------:R-:W1:Y:S01]  /*8760*/  S2UR UR5, SR_CgaCtaId ;  /* 0x00000000000579c3 */ /* 0x000e620000008800 */
[----:B------:R-:W-:Y:S01]  /*8770*/  UMOV UR4, 0x400 ;  /* 0x0000040000047882 */ /* 0x000fe20000000000 */
[C---:B0-----:R-:W-:Y:S01]  /*8780*/  IMAD.SHL.U32 R0, R3.reuse, 0x8, RZ ;  /* 0x0000000803007824 */ /* 0x041fe200078e00ff */
[C---:B------:R-:W-:Y:S01]  /*8790*/  LOP3.LUT R5, R3.reuse, 0x7f, RZ, 0xc0, !PT ;  /* 0x0000007f03057812 */ /* 0x040fe200078ec0ff */
[----:B------:R-:W-:-:S03]  /*87a0*/  IMAD.SHL.U32 R4, R3, 0x20, RZ ;  /* 0x0000002003047824 */ /* 0x000fc600078e00ff */
[----:B------:R-:W-:Y:S01]  /*87b0*/  LOP3.LUT R2, R0, 0xd8, RZ, 0xc0, !PT ;  /* 0x000000d800027812 */ /* 0x000fe200078ec0ff */
[----:B-1----:R-:W-:-:S03]  /*87c0*/  ULEA UR4, UR5, UR4, 0x18 ;  /* 0x0000000405047291 */ /* 0x002fc6000f8ec03f */
[----:B------:R-:W-:Y:S02]  /*87d0*/  LOP3.LUT R3, R2, 0x18, R3, 0x78, !PT ;  /* 0x0000001802037812 */ /* 0x000fe400078e7803 */
[----:B------:R-:W-:Y:S01]  /*87e0*/  SHF.R.U32.HI R5, RZ, 0x2, R5 ;  /* 0x00000002ff057819 */ /* 0x000fe20000011605 */
[----:B------:R-:W-:Y:S01]  /*87f0*/  IMAD.U32 R23, RZ, RZ, UR4 ;  /* 0x00000004ff177e24 */ /* 0x000fe2000f8e00ff */
[----:B------:R-:W-:Y:S01]  /*8800*/  BSSY B8, `(.L_x_212) ;  /* 0x0000452000087945 */ /* 0x000fe20003800000 */
[----:B------:R-:W-:Y:S01]  /*8810*/  IMAD.MOV.U32 R29, RZ, RZ, 0x1 ;  /* 0x00000001ff1d7424 */ /* 0x000fe200078e00ff */
[----:B------:R-:W-:Y:S01]  /*8820*/  MOV R26, RZ ;  /* 0x000000ff001a7202 */ /* 0x000fe20000000f00 */
[----:B------:R-:W-:Y:S01]  /*8830*/  ULDC UR38, c[0x0][0xc] ;  /* 0x0000030000267ab9 */ /* 0x000fe20000000800 */
[----:B--2---:R-:W-:Y:S02]  /*8840*/  LOP3.LUT R2, R6, 0x2, RZ, 0xfc, !PT ;  /* 0x0000000206027812 */ /* 0x004fe400078efcff */
[----:B------:R-:W-:-:S03]  /*8850*/  LOP3.LUT R6, R4, 0x60, RZ, 0xc0, !PT ;  /* 0x0000006004067812 */ /* 0x000fc600078ec0ff */
[----:B------:R0:W-:Y:S01]  /*8860*/  STL [R1+0x38], R2 ;  /* 0x0000380201007387 */ /* 0x0001e20000100800 */
[----:B------:R-:W-:Y:S02]  /*8870*/  LOP3.LUT R4, R0, 0x18, RZ, 0xc0, !PT ;  /* 0x0000001800047812 */ /* 0x000fe400078ec0ff */
[----:B0-----:R-:W-:Y:S02]  /*8880*/  LOP3.LUT R2, R3, 0x320, R0, 0xf8, !PT ;  /* 0x0000032003027812 */ /* 0x001fe400078ef800 */
[----:B------:R-:W-:-:S03]  /*8890*/  LOP3.LUT R0, R5, R6, RZ, 0xfc, !PT ;  /* 0x0000000605007212 */ /* 0x000fc600078efcff */
[----:B------:R-:W-:Y:S01]  /*88a0*/  IMAD R0, R2, 0x2, R23 ;  /* 0x0000000202007824 */ /* 0x000fe200078e0217 */
[----:B------:R0:W-:Y:S04]  /*88b0*/  STL [R1+0x30], RZ ;  /* 0x000030ff01007387 */ /* 0x0001e80000100800 */
[----:B------:R0:W-:Y:S01]  /*88c0*/  STL [R1+0x18], R0 ;  /* 0x0000180001007387 */ /* 0x0001e20000100800 */
[C---:B------:R-:W-:Y:S02]  /*88d0*/  LOP3.LUT R5, R4.reuse, 0x20, RZ, 0xfc, !PT ;  /* 0x0000002004057812 */ /* 0x040fe400078efcff */
[----:B------:R-:W-:-:S07]  /*88e0*/  LOP3.LUT R3, R4, 0x40, RZ, 0xfc, !PT ;  /* 0x0000004004037812 */ /* 0x000fce00078efcff */
.L_x_273:
[----:B-1----:R-:W1:Y:S02]  /*88f0*/  LDC.64 R2, c[0x0][0xc88] ;  /* 0x00032200ff027b82 */ /* 0x002e640000000a00 */
[----:B-1----:R-:W-:-:S05]  /*8900*/  IMAD.WIDE R2, R19, 0x4, R2 ;  /* 0x0000000413027825 */ /* 0x002fca00078e0202 */
[----:B0-----:R-:W0:Y:S01]  /*8910*/  LDG.E R28, desc[UR36][R2.64] ;  /* 0x00000024021c7981 */ /* 0x001e22000c1e1900 */
[----:B------:R-:W-:Y:S05]  /*8920*/  YIELD ;  /* 0x0000000000007946 */ /* 0x000fea0003800000 */
[----:B------:R-:W-:Y:S01]  /*8930*/  ULDC.64 UR4, c[0x0][0xa28] ;  /* 0x00028a0000047ab9 */ /* 0x000fe20000000a00 */
[----:B------:R-:W-:Y:S01]  /*8940*/  IMAD.MOV.U32 R6, RZ, RZ, RZ ;  /* 0x000000ffff067224 */ /* 0x000fe200078e00ff */
[----:B------:R-:W-:Y:S01]  /*8950*/  ISETP.NE.U32.AND P0, PT, RZ, UR4, PT ;  /* 0x00000004ff007c0c */ /* 0x000fe2000bf05070 */
[----:B------:R-:W-:-:S03]  /*8960*/  ULDC.64 UR6, c[0x0][0xa18] ;  /* 0x0002860000067ab9 */ /* 0x000fc60000000a00 */
[----:B------:R-:W-:Y:S02]  /*8970*/  ISETP.NE.AND.EX P0, PT, RZ, UR5, PT, P0 ;  /* 0x00000005ff007c0c */ /* 0x000fe4000bf05300 */
[----:B0-----:R-:W-:-:S11]  /*8980*/  SHF.R.S32.HI R0, RZ, 0x1f, R28 ;  /* 0x0000001fff007819 */ /* 0x001fd6000001141c */
[C---:B------:R-:W-:Y:S01]  /*8990*/  @P0 LEA R2, P1, R28.reuse, UR4, 0x2 ;  /* 0x000000041c020c11 */ /* 0x040fe2000f8210ff */
[C---:B------:R-:W-:Y:S01]  /*89a0*/  IMAD.SHL.U32 R24, R28.reuse, 0x4, RZ ;  /* 0x000000041c187824 */ /* 0x040fe200078e00ff */
[C-C-:B------:R-:W-:Y:S01]  /*89b0*/  SHF.L.U64.HI R25, R28.reuse, 0x2, R0.reuse ;  /* 0x000000021c197819 */ /* 0x140fe20000010200 */
[----:B------:R0:W-:Y:S01]  /*89c0*/  STL [R1+0x20], R0 ;  /* 0x0000200001007387 */ /* 0x0001e20000100800 */
[----:B------:R-:W-:Y:S01]  /*89d0*/  @P0 LEA.HI.X R3, R28, UR5, R0, 0x2, P1 ;  /* 0x000000051c030c11 */ /* 0x000fe200088f1400 */
[----:B------:R-:W-:-:S04]  /*89e0*/  ULDC.64 UR4, c[0x0][0xa00] ;  /* 0x0002800000047ab9 */ /* 0x000fc80000000a00 */
[----:B------:R1:W2:Y:S01]  /*89f0*/  @P0 LDG.E R6, desc[UR36][R2.64] ;  /* 0x0000002402060981 */ /* 0x0002a2000c1e1900 */
[----:B------:R-:W-:Y:S02]  /*8a00*/  ISETP.NE.U32.AND P0, PT, RZ, UR4, PT ;  /* 0x00000004ff007c0c */ /* 0x000fe4000bf05070 */
[----:B------:R-:W-:Y:S01]  /*8a10*/  LOP3.LUT R22, R22, 0xffffffdf, RZ, 0xc0, !PT ;  /* 0xffffffdf16167812 */ /* 0x000fe200078ec0ff */
[----:B0-----:R-:W-:Y:S01]  /*8a20*/  IMAD.MOV.U32 R0, RZ, RZ, RZ ;  /* 0x000000ffff007224 */ /* 0x001fe200078e00ff */
[----:B------:R-:W-:Y:S02]  /*8a30*/  ISETP.NE.AND.EX P2, PT, RZ, UR5, PT, P0 ;  /* 0x00000005ff007c0c */ /* 0x000fe4000bf45300 */
[----:B------:R-:W-:Y:S02]  /*8a40*/  ISETP.NE.U32.AND P0, PT, RZ, UR6, PT ;  /* 0x00000006ff007c0c */ /* 0x000fe4000bf05070 */
[----:B-1----:R-:W-:Y:S02]  /*8a50*/  IADD3 R2, P1, R24, UR4, RZ ;  /* 0x0000000418027c10 */ /* 0x002fe4000ff3e0ff */
[----:B------:R-:W-:-:S02]  /*8a60*/  ISETP.NE.AND.EX P0, PT, RZ, UR7, PT, P0 ;  /* 0x00000007ff007c0c */ /* 0x000fc4000bf05300 */
[----:B------:R-:W-:Y:S01]  /*8a70*/  IADD3.X R3, R25, UR5, RZ, P1, !PT ;  /* 0x0000000519037c10 */ /* 0x000fe20008ffe4ff */
[----:B------:R-:W-:-:S04]  /*8a80*/  ULDC.64 UR4, c[0x0][0x418] ;  /* 0x0001060000047ab9 */ /* 0x000fc80000000a00 */
[----:B------:R-:W-:Y:S01]  /*8a90*/  @P2 LOP3.LUT R22, R22, 0x20, RZ, 0xfc, !PT ;  /* 0x0000002016162812 */ /* 0x000fe200078efcff */
[----:B------:R-:W3:Y:S05]  /*8aa0*/  @P2 LDG.E R0, desc[UR36][R2.64] ;  /* 0x0000002402002981 */ /* 0x000eea000c1e1900 */
[----:B------:R-:W-:-:S04]  /*8ab0*/  @P0 IADD3 R4, P1, R24, UR6, RZ ;  /* 0x0000000618040c10 */ /* 0x000fc8000ff3e0ff */
[----:B------:R-:W-:-:S05]  /*8ac0*/  @P0 IADD3.X R5, R25, UR7, RZ, P1, !PT ;  /* 0x0000000719050c10 */ /* 0x000fca0008ffe4ff */
[----:B------:R-:W4:Y:S01]  /*8ad0*/  @P0 LDG.E R4, desc[UR36][R4.64] ;  /* 0x0000002404040981 */ /* 0x000f22000c1e1900 */
[----:B------:R-:W-:-:S03]  /*8ae0*/  UISETP.NE.U32.AND UP0, UPT, UR4, URZ, UPT ;  /* 0x0000003f0400728c */ /* 0x000fc6000bf05070 */
[----:B------:R-:W-:Y:S01]  /*8af0*/  ULDC UR4, c[0x0][0x424] ;  /* 0x0001090000047ab9 */ /* 0x000fe20000000800 */
[----:B------:R-:W-:-:S03]  /*8b00*/  UISETP.NE.AND.EX UP0, UPT, UR5, URZ, UPT, UP0 ;  /* 0x0000003f0500728c */ /* 0x000fc6000bf05300 */
[----:B------:R-:W-:Y:S01]  /*8b10*/  ULDC UR5, c[0x0][0x2f0] ;  /* 0x0000bc0000057ab9 */ /* 0x000fe20000000800 */
[----:B------:R-:W-:-:S04]  /*8b20*/  USEL UR4, UR4, 0x1, UP0 ;  /* 0x0000000104047887 */ /* 0x000fc80008000000 */
[----:B------:R-:W-:Y:S01]  /*8b30*/  UIMAD UR4, UR4, UR5, URZ ;  /* 0x00000005040472a4 */ /* 0x000fe2000f8e023f */
[----:B---3--:R0:W-:Y:S04]  /*8b40*/  STL [R1], R0 ;  /* 0x0000000001007387 */ /* 0x0081e80000100800 */
[----:B--2---:R1:W-:Y:S01]  /*8b50*/  STL [R1+0x10], R6 ;  /* 0x0000100601007387 */ /* 0x0043e20000100800 */
[----:B0-----:R-:W-:-:S03]  /*8b60*/  IMAD.U32 R0, RZ, RZ, UR4 ;  /* 0x00000004ff007e24 */ /* 0x001fc6000f8e00ff */
[----:B----4-:R1:W-:Y:S01]  /*8b70*/  @P0 STL [R1+0x28], R4 ;  /* 0x0000280401000387 */ /* 0x0103e20000100800 */
[----:B------:R-:W-:Y:S05]  /*8b80*/  @P0 BRA `(.L_x_213) ;  /* 0x0000000000200947 */ /* 0x000fea0003800000 */
[----:B------:R-:W-:Y:S02]  /*8b90*/  ULDC UR4, c[0x0][0x288] ;  /* 0x0000a20000047ab9 */ /* 0x000fe40000000800 */
[----:B-1----:R-:W-:-:S05]  /*8ba0*/  IMAD.U32 R4, RZ, RZ, UR4 ;  /* 0x00000004ff047e24 */ /* 0x002fca000f8e00ff */
[----:B------:R0:W-:Y:S01]  /*8bb0*/  STL [R1+0x28], R4 ;  /* 0x0000280401007387 */ /* 0x0001e20000100800 */
[----:B------:R-:W-:Y:S05]  /*8bc0*/  @!P2 BRA `(.L_x_213) ;  /* 0x000000000010a947 */ /* 0x000fea0003800000 */
[----:B0-----:R-:W2:Y:S04]  /*8bd0*/  LDG.E R4, desc[UR36][R2.64] ;  /* 0x0000002402047981 */ /* 0x001ea8000c1e1900 */
[----:B------:R-:W2:Y:S02]  /*8be0*/  LDG.E R2, desc[UR36][R2.64+0x4] ;  /* 0x0000042402027981 */ /* 0x000ea4000c1e1900 */
[----:B--2---:R-:W-:-:S05]  /*8bf0*/  IMAD.IADD R2, R2, 0x1, -R4 ;  /* 0x0000000102027824 */ /* 0x004fca00078e0a04 */
[----:B------:R2:W-:Y:S02]  /*8c00*/  STL [R1+0x28], R2 ;  /* 0x0000280201007387 */ /* 0x0005e40000100800 */
.L_x_213:
[----:B01----:R-:W-:Y:S01]  /*8c10*/  IMAD.MOV.U32 R4, RZ, RZ, R28 ;  /* 0x000000ffff047224 */ /* 0x003fe200078e001c */
[----:B------:R-:W-:Y:S02]  /*8c20*/  ULDC.64 UR4, c[0x0][0xa20] ;  /* 0x0002880000047ab9 */ /* 0x000fe40000000a00 */
[----:B------:R-:W-:Y:S02]  /*8c30*/  ISETP.NE.U32.AND P0, PT, RZ, UR4, PT ;  /* 0x00000004ff007c0c */ /* 0x000fe4000bf05070 */
[----:B------:R0:W-:Y:S02]  /*8c40*/  STL [R1+0x8], R4 ;  /* 0x0000080401007387 */ /* 0x0001e40000100800 */
[----:B------:R-:W-:-:S13]  /*8c50*/  ISETP.NE.AND.EX P0, PT, RZ, UR5, PT, P0 ;  /* 0x00000005ff007c0c */ /* 0x000fda000bf05300 */
[----:B0-----:R-:W-:Y:S05]  /*8c60*/  @!P0 BRA `(.L_x_214) ;  /* 0x0000000000108947 */ /* 0x001fea0003800000 */
[----:B--2---:R-:W-:-:S04]  /*8c70*/  IADD3 R2, P0, R24, UR4, RZ ;  /* 0x0000000418027c10 */ /* 0x004fc8000ff1e0ff */
[----:B------:R-:W-:-:S05]  /*8c80*/  IADD3.X R3, R25, UR5, RZ, P0, !PT ;  /* 0x0000000519037c10 */ /* 0x000fca00087fe4ff */
[----:B------:R0:W5:Y:S01]  /*8c90*/  LDG.E R0, desc[UR36][R2.64] ;  /* 0x0000002402007981 */ /* 0x000162000c1e1900 */
[----:B------:R-:W-:Y:S05]  /*8ca0*/  BRA `(.L_x_215) ;  /* 0x0000000000247947 */ /* 0x000fea0003800000 */
.L_x_214:
[----:B------:R-:W-:Y:S02]  /*8cb0*/  ULDC.64 UR4, c[0x0][0xa08] ;  /* 0x0002820000047ab9 */ /* 0x000fe40000000a00 */
[----:B------:R-:W-:-:S04]  /*8cc0*/  ISETP.NE.U32.AND P0, PT, RZ, UR4, PT ;  /* 0x00000004ff007c0c */ /* 0x000fc8000bf05070 */
[----:B------:R-:W-:-:S13]  /*8cd0*/  ISETP.NE.AND.EX P0, PT, RZ, UR5, PT, P0 ;  /* 0x00000005ff007c0c */ /* 0x000fda000bf05300 */
[----:B------:R-:W-:Y:S05]  /*8ce0*/  @!P0 BRA `(.L_x_215) ;  /* 0x0000000000148947 */ /* 0x000fea0003800000 */
[----:B--2---:R-:W0:Y:S02]  /*8cf0*/  LDC.64 R2, c[0x0][0xa08] ;  /* 0x00028200ff027b82 */ /* 0x004e240000000a00 */
[----:B0-----:R-:W-:-:S05]  /*8d00*/  IMAD.WIDE R2, R4, 0x4, R2 ;  /* 0x0000000404027825 */ /* 0x001fca00078e0202 */
[----:B------:R-:W2:Y:S04]  /*8d10*/  LDG.E R0, desc[UR36][R2.64] ;  /* 0x0000002402007981 */ /* 0x000ea8000c1e1900 */
[----:B------:R-:W2:Y:S02]  /*8d20*/  LDG.E R2, desc[UR36][R2.64+0x4] ;  /* 0x0000042402027981 */ /* 0x000ea4000c1e1900 */
[----:B--2---:R-:W-:-:S07]  /*8d30*/  IADD3 R0, -R0, R2, RZ ;  /* 0x0000000200007210 */ /* 0x004fce0007ffe1ff */
.L_x_215:
[----:B0-2--5:R-:W-:Y:S01]  /*8d40*/  IMAD.IADD R2, R0, 0x1, -R6 ;  /* 0x0000000100027824 */ /* 0x025fe200078e0a06 */
[----:B------:R-:W-:Y:S03]  /*8d50*/  BSSY B7, `(.L_x_216) ;  /* 0x000035e000077945 */ /* 0x000fe60003800000 */
[C---:B------:R-:W-:Y:S01]  /*8d60*/  VIADD R0, R2.reuse, 0x7f ;  /* 0x0000007f02007836 */ /* 0x040fe20000000000 */
[----:B------:R0:W-:Y:S01]  /*8d70*/  STL [R1+0xc], R2 ;  /* 0x00000c0201007387 */ /* 0x0001e20000100800 */
[----:B------:R-:W-:-:S03]  /*8d80*/  ISETP.GT.AND P0, PT, R2, RZ, PT ;  /* 0x000000ff0200720c */ /* 0x000fc60003f04270 */
[----:B0-----:R-:W-:-:S04]  /*8d90*/  SHF.R.S32.HI R2, RZ, 0x1f, R0 ;  /* 0x0000001fff027819 */ /* 0x001fc80000011400 */
[----:B------:R-:W-:-:S05]  /*8da0*/  LEA.HI R0, R2, R0, RZ, 0x7 ;  /* 0x0000000002007211 */ /* 0x000fca00078f38ff */
[----:B------:R0:W-:Y:S01]  /*8db0*/  STL [R1+0x34], R0 ;  /* 0x0000340001007387 */ /* 0x0001e20000100800 */
[----:B------:R-:W-:Y:S05]  /*8dc0*/  @P0 BRA `(.L_x_217) ;  /* 0x0000000000440947 */ /* 0x000fea0003800000 */
[----:B------:R-:W1:Y:S02]  /*8dd0*/  S2R R3, SR_TID.X ;  /* 0x0000000000037919 */ /* 0x000e640000002100 */
[----:B-1----:R-:W-:-:S04]  /*8de0*/  LOP3.LUT R3, R3, 0x7f, RZ, 0xc0, !PT ;  /* 0x0000007f03037812 */ /* 0x002fc800078ec0ff */
[----:B------:R-:W-:-:S13]  /*8df0*/  ISETP.NE.AND P0, PT, R3, RZ, PT ;  /* 0x000000ff0300720c */ /* 0x000fda0003f05270 */
[----:B------:R-:W-:Y:S05]  /*8e00*/  @P0 BRA `(.L_x_218) ;  /* 0x0000003400480947 */ /* 0x000fea0003800000 */
[----:B------:R-:W1:Y:S01]  /*8e10*/  S2R R5, SR_LANEID ;  /* 0x0000000000057919 */ /* 0x000e620000000000 */
[----:B------:R-:W-:Y:S01]  /*8e20*/  VOTEU.ANY UR4, UPT, PT ;  /* 0x0000000000047886 */ /* 0x000fe200038e0100 */
[----:B------:R-:W2:Y:S01]  /*8e30*/  LDC.64 R2, c[0x0][0xc60] ;  /* 0x00031800ff027b82 */ /* 0x000ea20000000a00 */
[----:B0-----:R-:W1:Y:S02]  /*8e40*/  FLO.U32 R0, UR4 ;  /* 0x0000000400007d00 */ /* 0x001e6400080e0000 */
[----:B-1----:R-:W-:-:S06]  /*8e50*/  ISETP.EQ.U32.AND P0, PT, R0, R5, PT ;  /* 0x000000050000720c */ /* 0x002fcc0003f02070 */
[----:B------:R-:W2:Y:S07]  /*8e60*/  POPC R5, UR4 ;  /* 0x0000000400057d09 */ /* 0x000eae0008000000 */
[----:B--2---:R-:W2:Y:S01]  /*8e70*/  @P0 ATOMG.E.ADD.STRONG.GPU PT, R3, desc[UR36][R2.64], R5 ;  /* 0x00000005020309a8 */ /* 0x004ea200081ee1e4 */
[----:B------:R-:W0:Y:S02]  /*8e80*/  S2R R4, SR_LTMASK ;  /* 0x0000000000047919 */ /* 0x000e240000003900 */
[----:B0-----:R-:W-:-:S04]  /*8e90*/  LOP3.LUT R4, R4, UR4, RZ, 0xc0, !PT ;  /* 0x0000000404047c12 */ /* 0x001fc8000f8ec0ff */
[----:B------:R-:W0:Y:S01]  /*8ea0*/  POPC R7, R4 ;  /* 0x0000000400077309 */ /* 0x000e220000000000 */
[----:B--2---:R-:W0:Y:S02]  /*8eb0*/  SHFL.IDX PT, R0, R3, R0, 0x1f ;  /* 0x00001f0003007589 */ /* 0x004e2400000e0000 */
[----:B0-----:R-:W-:Y:S01]  /*8ec0*/  IADD3 R16, R0, UR38, R7 ;  /* 0x0000002600107c10 */ /* 0x001fe2000fffe007 */
[----:B------:R-:W-:Y:S06]  /*8ed0*/  BRA `(.L_x_218) ;  /* 0x0000003400147947 */ /* 0x000fec0003800000 */
.L_x_217:
[----:B0-----:R-:W-:Y:S01]  /*8ee0*/  VIADD R0, R23, 0x15400 ;  /* 0x0001540017007836 */ /* 0x001fe20000000000 */
[----:B------:R-:W-:Y:S04]  /*8ef0*/  BSSY B6, `(.L_x_219) ;  /* 0x0000013000067945 */ /* 0x000fe80003800000 */
[----:B------:R-:W-:-:S13]  /*8f00*/  LOP3.LUT P0, RZ, R0, 0x1bf, RZ, 0xc0, !PT ;  /* 0x000001bf00ff7812 */ /* 0x000fda000780c0ff */
[----:B------:R-:W-:Y:S05]  /*8f10*/  @!P0 BRA `(.L_x_220) ;  /* 0x0000000000408947 */ /* 0x000fea0003800000 */
[----:B------:R-:W-:Y:S01]  /*8f20*/  MOV R2, 0x0 ;  /* 0x0000000000027802 */ /* 0x000fe20000000f00 */
[----:B------:R-:W-:Y:S01]  /*8f30*/  ULDC.64 UR6, c[0x4][0x88] ;  /* 0x0100220000067ab9 */ /* 0x000fe20000000a00 */
[----:B------:R-:W-:Y:S01]  /*8f40*/  ULDC.64 UR8, c[0x4][0x90] ;  /* 0x0100240000087ab9 */ /* 0x000fe20000000a00 */
[----:B------:R-:W-:Y:S01]  /*8f50*/  ULDC.64 UR4, c[0x4][0x8] ;  /* 0x0100020000047ab9 */ /* 0x000fe20000000a00 */
[----:B------:R-:W-:Y:S01]  /*8f60*/  IMAD.U32 R4, RZ, RZ, UR6 ;  /* 0x00000006ff047e24 */ /* 0x000fe2000f8e00ff */
[----:B------:R-:W-:Y:S01]  /*8f70*/  MOV R8, 0x70 ;  /* 0x0000007000087802 */ /* 0x000fe20000000f00 */
[----:B------:R-:W0:Y:S01]  /*8f80*/  LDC.64 R2, c[0x4][R2] ;  /* 0x0100000002027b82 */ /* 0x000e220000000a00 */
        /* <DEDUP_REMOVED lines=8> */
[----:B0-----:R-:W-:Y:S05]  /*9010*/  CALL.ABS.NOINC R2 ;  /* 0x0000000002007343 */ /* 0x001fea0003c00000 */
.L_x_220:
[----:B------:R-:W-:Y:S05]  /*9020*/  BSYNC B6 ;  /* 0x0000000000067941 */ /* 0x000fea0003800000 */
.L_x_219:
[----:B------:R-:W-:Y:S01]  /*9030*/  VIADD R0, R23, 0x400 ;  /* 0x0000040017007836 */ /* 0x000fe20000000000 */
[----:B------:R-:W-:Y:S04]  /*9040*/  BSSY B6, `(.L_x_221) ;  /* 0x0000022000067945 */ /* 0x000fe80003800000 */
[----:B------:R-:W-:-:S13]  /*9050*/  LOP3.LUT P0, RZ, R0, 0x1bf, RZ, 0xc0, !PT ;  /* 0x000001bf00ff7812 */ /* 0x000fda000780c0ff */
[----:B------:R-:W-:Y:S05]  /*9060*/  @!P0 BRA `(.L_x_222) ;  /* 0x00000000007c8947 */ /* 0x000fea0003800000 */
[----:B------:R-:W-:Y:S01]  /*9070*/  MOV R27, 0x0 ;  /* 0x00000000001b7802 */ /* 0x000fe20000000f00 */
[----:B------:R-:W-:Y:S01]  /*9080*/  ULDC.64 UR6, c[0x4][0x88] ;  /* 0x0100220000067ab9 */ /* 0x000fe20000000a00 */
[----:B------:R-:W-:Y:S01]  /*9090*/  ULDC.64 UR8, c[0x4][0x90] ;  /* 0x0100240000087ab9 */ /* 0x000fe20000000a00 */
[----:B------:R-:W-:Y:S01]  /*90a0*/  ULDC.64 UR4, c[0x4][0x10] ;  /* 0x0100040000047ab9 */ /* 0x000fe20000000a00 */
[----:B------:R0:W1:Y:S01]  /*90b0*/  LDC.64 R2, c[0x4][R27] ;  /* 0x010000001b027b82 */ /* 0x0000620000000a00 */
[----:B------:R-:W-:Y:S01]  /*90c0*/  IMAD.U32 R4, RZ, RZ, UR6 ;  /* 0x00000006ff047e24 */ /* 0x000fe2000f8e00ff */
[----:B------:R-:W-:Y:S01]  /*90d0*/  MOV R8, 0x70 ;  /* 0x0000007000087802 */ /* 0x000fe20000000f00 */
[----:B------:R-:W-:Y:S02]  /*90e0*/  IMAD.U32 R5, RZ, RZ, UR7 ;  /* 0x00000007ff057e24 */ /* 0x000fe4000f8e00ff */
[----:B------:R-:W-:Y:S02]  /*90f0*/  IMAD.U32 R6, RZ, RZ, UR8 ;  /* 0x00000008ff067e24 */ /* 0x000fe4000f8e00ff */
[----:B------:R-:W-:-:S02]  /*9100*/  IMAD.U32 R7, RZ, RZ, UR9 ;  /* 0x00000009ff077e24 */ /* 0x000fc4000f8e00ff */
[----:B------:R-:W-:Y:S02]  /*9110*/  IMAD.U32 R10, RZ, RZ, UR4 ;  /* 0x00000004ff0a7e24 */ /* 0x000fe4000f8e00ff */
[----:B------:R-:W-:Y:S02]  /*9120*/  IMAD.U32 R11, RZ, RZ, UR5 ;  /* 0x00000005ff0b7e24 */ /* 0x000fe4000f8e00ff */
[----:B------:R-:W-:Y:S02]  /*9130*/  IMAD.MOV.U32 R12, RZ, RZ, 0x1 ;  /* 0x00000001ff0c7424 */ /* 0x000fe400078e00ff */
[----:B0-----:R-:W-:-:S07]  /*9140*/  IMAD.MOV.U32 R13, RZ, RZ, RZ ;  /* 0x000000ffff0d7224 */ /* 0x001fce00078e00ff */
[----:B------:R-:W-:-:S07]  /*9150*/  LEPC R20, `(.L_x_223) ;  /* 0x000000001014794e */ /* 0x000fce0000000000 */
[----:B-1----:R-:W-:Y:S05]  /*9160*/  CALL.ABS.NOINC R2 ;  /* 0x0000000002007343 */ /* 0x002fea0003c00000 */
.L_x_223:
[----:B------:R0:W1:Y:S01]  /*9170*/  LDC.64 R2, c[0x4][R27] ;  /* 0x010000001b027b82 */ /* 0x0000620000000a00 */
[----:B------:R-:W-:Y:S01]  /*9180*/  ULDC.64 UR6, c[0x4][0x88] ;  /* 0x0100220000067ab9 */ /* 0x000fe20000000a00 */
[----:B------:R-:W-:Y:S01]  /*9190*/  ULDC.64 UR8, c[0x4][0x90] ;  /* 0x0100240000087ab9 */ /* 0x000fe20000000a00 */
[----:B------:R-:W-:Y:S01]  /*91a0*/  ULDC.64 UR4, c[0x4][0x18] ;  /* 0x0100060000047ab9 */ /* 0x000fe20000000a00 */
        /* <DEDUP_REMOVED lines=11> */
.L_x_222:
[----:B------:R-:W-:Y:S05]  /*9260*/  BSYNC B6 ;  /* 0x0000000000067941 */ /* 0x000fea0003800000 */
.L_x_221:
[----:B------:R0:W2:Y:S01]  /*9270*/  LDL R20, [R1+0x8] ;  /* 0x0000080001147983 */ /* 0x0000a20000100800 */
[----:B------:R-:W-:Y:S01]  /*9280*/  ULDC.64 UR4, c[0x0][0x9f8] ;  /* 0x00027e0000047ab9 */ /* 0x000fe20000000a00 */
[----:B------:R-:W1:Y:S01]  /*9290*/  LDC R7, c[0x0][0x430] ;  /* 0x00010c00ff077b82 */ /* 0x000e620000000800 */
[----:B------:R-:W-:Y:S01]  /*92a0*/  ISETP.NE.U32.AND P0, PT, RZ, UR4, PT ;  /* 0x00000004ff007c0c */ /* 0x000fe2000bf05070 */
[----:B------:R-:W3:Y:S03]  /*92b0*/  LDL R27, [R1+0x34] ;  /* 0x00003400011b7983 */ /* 0x000ee60000100800 */
[----:B------:R-:W-:Y:S01]  /*92c0*/  ISETP.NE.AND.EX P0, PT, RZ, UR5, PT, P0 ;  /* 0x00000005ff007c0c */ /* 0x000fe2000bf05300 */
[----:B------:R-:W4:Y:S04]  /*92d0*/  LDL R21, [R1+0xc] ;  /* 0x00000c0001157983 */ /* 0x000f280000100800 */
[----:B------:R-:W4:Y:S04]  /*92e0*/  LDL R2, [R1+0x10] ;  /* 0x0000100001027983 */ /* 0x000f280000100800 */
[----:B------:R-:W4:Y:S04]  /*92f0*/  LDL R10, [R1+0x38] ;  /* 0x00003800010a7983 */ /* 0x000f280000100800 */
[----:B------:R-:W-:Y:S01]  /*9300*/  @P0 IADD3 R24, P1, R24, UR4, RZ ;  /* 0x0000000418180c10 */ /* 0x000fe2000ff3e0ff */
[----:B------:R-:W0:Y:S01]  /*9310*/  S2R R3, SR_TID.X ;  /* 0x0000000000037919 */ /* 0x000e220000002100 */
[----:B------:R-:W3:Y:S02]  /*9320*/  S2R R0, SR_TID.X ;  /* 0x0000000000007919 */ /* 0x000ee40000002100 */
[----:B------:R-:W-:Y:S01]  /*9330*/  @P0 IADD3.X R25, R25, UR5, RZ, P1, !PT ;  /* 0x0000000519190c10 */ /* 0x000fe20008ffe4ff */
[----:B------:R-:W-:-:S04]  /*9340*/  ULDC UR4, c[0x0][0x2f4] ;  /* 0x0000bd0000047ab9 */ /* 0x000fc80000000800 */
[----:B--2---:R-:W2:Y:S01]  /*9350*/  @P0 LDG.E R20, desc[UR36][R24.64] ;  /* 0x0000002418140981 */ /* 0x004ea2000c1e1900 */
[----:B-1----:R-:W-:Y:S01]  /*9360*/  ISETP.NE.AND P2, PT, R7, 0x1, PT ;  /* 0x000000010700780c */ /* 0x002fe20003f45270 */
[----:B0-----:R-:W-:Y:S01]  /*9370*/  IMAD.SHL.U32 R3, R3, 0x20, RZ ;  /* 0x0000002003037824 */ /* 0x001fe200078e00ff */
[----:B---3--:R-:W-:Y:S02]  /*9380*/  LEA.HI.SX32 R27, R27, 0xffffffff, 0x19 ;  /* 0xffffffff1b1b7811 */ /* 0x008fe400078fcaff */
[----:B------:R-:W-:Y:S02]  /*9390*/  LOP3.LUT R0, R0, 0x7f, RZ, 0xc0, !PT ;  /* 0x0000007f00007812 */ /* 0x000fe400078ec0ff */
[----:B------:R-:W-:Y:S01]  /*93a0*/  LOP3.LUT R3, R3, 0x60, RZ, 0xc0, !PT ;  /* 0x0000006003037812 */ /* 0x000fe200078ec0ff */
[----:B------:R-:W-:Y:S01]  /*93b0*/  IMAD.SHL.U32 R8, R27, 0x80, RZ ;  /* 0x000000801b087824 */ /* 0x000fe200078e00ff */
[----:B------:R-:W-:-:S04]  /*93c0*/  SHF.R.U32.HI R0, RZ, 0x2, R0 ;  /* 0x00000002ff007819 */ /* 0x000fc80000011600 */
[----:B------:R-:W-:Y:S01]  /*93d0*/  LOP3.LUT R4, R8, R0, R3, 0xfe, !PT ;  /* 0x0000000008047212 */ /* 0x000fe200078efe03 */
[----:B------:R-:W0:Y:S08]  /*93e0*/  @P2 LDC R5, c[0x0][0x434] ;  /* 0x00010d00ff052b82 */ /* 0x000e300000000800 */
[----:B------:R-:W1:Y:S01]  /*93f0*/  @P2 LDC R0, c[0x0][0x438] ;  /* 0x00010e00ff002b82 */ /* 0x000e620000000800 */
[----:B------:R-:W3:Y:S01]  /*9400*/  S2R R9, SR_TID.X ;  /* 0x0000000000097919 */ /* 0x000ee20000002100 */
[----:B------:R-:W-:-:S04]  /*9410*/  LOP3.LUT R22, R22, 0xffffffef, RZ, 0xc0, !PT ;  /* 0xffffffef16167812 */ /* 0x000fc800078ec0ff */
[----:B------:R-:W-:-:S04]  /*9420*/  @P2 LOP3.LUT R22, R22, 0x10, RZ, 0xfc, !PT ;  /* 0x0000001016162812 */ /* 0x000fc800078efcff */
[----:B------:R-:W-:Y:S01]  /*9430*/  LOP3.LUT R22, R22, 0xfffffff7, RZ, 0xc0, !PT ;  /* 0xfffffff716167812 */ /* 0x000fe200078ec0ff */
[----:B---3--:R-:W-:-:S05]  /*9440*/  IMAD.SHL.U32 R9, R9, 0x8, RZ ;  /* 0x0000000809097824 */ /* 0x008fca00078e00ff */
[----:B------:R-:W-:Y:S01]  /*9450*/  LOP3.LUT R9, R9, 0x18, RZ, 0xc0, !PT ;  /* 0x0000001809097812 */ /* 0x000fe200078ec0ff */
[----:B------:R-:W-:Y:S01]  /*9460*/  UMOV UR5, 0xffffffff ;  /* 0xffffffff00057882 */ /* 0x000fe20000000000 */
[----:B--2---:R2:W-:Y:S01]  /*9470*/  @P0 STL [R1+0x8], R20 ;  /* 0x0000081401000387 */ /* 0x0045e20000100800 */
[C---:B----4-:R-:W-:Y:S01]  /*9480*/  ISETP.GE.AND P0, PT, R4.reuse, R21, PT ;  /* 0x000000150400720c */ /* 0x050fe20003f06270 */
[----:B------:R-:W-:-:S04]  /*9490*/  IMAD.IADD R4, R4, 0x1, R2 ;  /* 0x0000000104047824 */ /* 0x000fc800078e0202 */
[----:B0-----:R-:W-:-:S08]  /*94a0*/  @P2 IMAD.HI.U32 R5, R4, R5, RZ ;  /* 0x0000000504052227 */ /* 0x001fd000078e00ff */
[----:B------:R-:W0:Y:S01]  /*94b0*/  @!P0 LDC.64 R2, c[0x0][0x428] ;  /* 0x00010a00ff028b82 */ /* 0x000e220000000a00 */
[----:B------:R-:W-:Y:S01]  /*94c0*/  IMAD.MOV.U32 R6, RZ, RZ, R4 ;  /* 0x000000ffff067224 */ /* 0x000fe200078e0004 */
[----:B-1----:R-:W-:Y:S02]  /*94d0*/  @P2 SHF.R.U32.HI R6, RZ, R0, R5 ;  /* 0x00000000ff062219 */ /* 0x002fe40000011605 */
[----:B------:R-:W-:-:S03]  /*94e0*/  SHF.R.S32.HI R5, RZ, 0x1f, R20 ;  /* 0x0000001fff057819 */ /* 0x000fc60000011414 */
[----:B------:R-:W-:-:S04]  /*94f0*/  IMAD.MOV R0, RZ, RZ, -R6 ;  /* 0x000000ffff007224 */ /* 0x000fc800078e0a06 */
[----:B------:R-:W-:Y:S01]  /*9500*/  IMAD R4, R7, R0, R4 ;  /* 0x0000000007047224 */ /* 0x000fe200078e0204 */
[--C-:B------:R-:W-:Y:S01]  /*9510*/  @!P0 SHF.R.S32.HI R7, RZ, 0x1f, R6.reuse ;  /* 0x0000001fff078819 */ /* 0x100fe20000011406 */
[-C--:B0-----:R-:W-:Y:S02]  /*9520*/  @!P0 IMAD R0, R5, R2.reuse, RZ ;  /* 0x0000000205008224 */ /* 0x081fe400078e02ff */
[----:B------:R-:W-:-:S04]  /*9530*/  @!P0 IMAD.WIDE.U32 R6, R20, R2, R6 ;  /* 0x0000000214068225 */ /* 0x000fc800078e0006 */
[----:B------:R-:W-:Y:S02]  /*9540*/  @!P0 IMAD R0, R20, R3, R0 ;  /* 0x0000000314008224 */ /* 0x000fe400078e0200 */
[----:B------:R-:W0:Y:S02]  /*9550*/  @!P0 LDC.64 R2, c[0x0][0x418] ;  /* 0x00010600ff028b82 */ /* 0x000e240000000a00 */
[----:B------:R-:W-:Y:S01]  /*9560*/  @!P0 IMAD.IADD R0, R7, 0x1, R0 ;  /* 0x0000000107008824 */ /* 0x000fe200078e0200 */
[----:B------:R-:W-:Y:S02]  /*9570*/  ISETP.NE.AND P2, PT, R10, 0x3, PT ;  /* 0x000000030a00780c */ /* 0x000fe40003f45270 */
[----:B0-----:R-:W-:-:S04]  /*9580*/  @!P0 LEA R2, P1, R6, R2, 0x2 ;  /* 0x0000000206028211 */ /* 0x001fc800078210ff */
[----:B------:R-:W-:Y:S01]  /*9590*/  @!P0 LEA.HI.X R3, R6, R3, R0, 0x2, P1 ;  /* 0x0000000306038211 */ /* 0x000fe200008f1400 */
[----:B------:R-:W-:-:S06]  /*95a0*/  IMAD.MOV.U32 R0, RZ, RZ, RZ ;  /* 0x000000ffff007224 */ /* 0x000fcc00078e00ff */
[----:B------:R2:W5:Y:S01]  /*95b0*/  @!P0 LDG.E R0, desc[UR36][R2.64] ;  /* 0x0000002402008981 */ /* 0x000562000c1e1900 */
[C---:B------:R-:W-:Y:S02]  /*95c0*/  ISETP.GE.AND P0, PT, R9.reuse, UR4, PT ;  /* 0x0000000409007c0c */ /* 0x040fe4000bf06270 */
[----:B------:R-:W-:Y:S01]  /*95d0*/  @P2 LOP3.LUT R22, R22, 0x8, RZ, 0xfc, !PT ;  /* 0x0000000816162812 */ /* 0x000fe200078efcff */
[----:B------:R2:W-:Y:S01]  /*95e0*/  STL [R1+0x14], R5 ;  /* 0x0000140501007387 */ /* 0x0005e20000100800 */
[C---:B------:R-:W-:Y:S02]  /*95f0*/  LOP3.LUT R10, R9.reuse, 0x20, RZ, 0xfc, !PT ;  /* 0x00000020090a7812 */ /* 0x040fe400078efcff */
[----:B------:R-:W-:Y:S02]  /*9600*/  LOP3.LUT R22, R22, 0xfffffffb, RZ, 0xc0, !PT ;  /* 0xfffffffb16167812 */ /* 0x000fe400078ec0ff */
[----:B------:R-:W-:Y:S02]  /*9610*/  LOP3.LUT R9, R9, 0x40, RZ, 0xfc, !PT ;  /* 0x0000004009097812 */ /* 0x000fe400078efcff */
[----:B------:R-:W-:-:S03]  /*9620*/  ISETP.GE.AND P1, PT, R10, UR4, PT ;  /* 0x000000040a007c0c */ /* 0x000fc6000bf26270 */
[----:B------:R-:W-:Y:S02]  /*9630*/  @P0 LOP3.LUT R22, R22, 0x4, RZ, 0xfc, !PT ;  /* 0x0000000416160812 */ /* 0x000fe400078efcff */
[----:B------:R-:W-:Y:S02]  /*9640*/  ISETP.GE.AND P0, PT, R9, UR4, PT ;  /* 0x0000000409007c0c */ /* 0x000fe4000bf06270 */
[----:B------:R-:W-:-:S04]  /*9650*/  LOP3.LUT R22, R22, 0xfffffffe, RZ, 0xc0, !PT ;  /* 0xfffffffe16167812 */ /* 0x000fc800078ec0ff */
[----:B------:R-:W-:-:S04]  /*9660*/  LOP3.LUT R22, R22, 0xfffffffd, RZ, 0xc0, !PT ;  /* 0xfffffffd16167812 */ /* 0x000fc800078ec0ff */
[----:B------:R-:W-:-:S04]  /*9670*/  @P1 LOP3.LUT R22, R22, 0x2, RZ, 0xfc, !PT ;  /* 0x0000000216161812 */ /* 0x000fc800078efcff */
[----:B------:R-:W-:Y:S01]  /*9680*/  @P0 LOP3.LUT R22, R22, 0x1, RZ, 0xfc, !PT ;  /* 0x0000000116160812 */ /* 0x000fe200078efcff */
[----:B--2---:R-:W-:Y:S06]  /*9690*/  BRA.DIV UR5, `(.L_x_224) ;  /* 0x0000003e05007947 */ /* 0x004fec000b800000 */
.L_x_290:
[----:B------:R-:W-:-:S05]  /*96a0*/  SHF.R.S32.HI R9, RZ, 0x1f, R18 ;  /* 0x0000001fff097819 */ /* 0x000fca0000011412 */
[----:B------:R0:W-:Y:S01]  /*96b0*/  STL [R1+0x4], R9 ;  /* 0x0000040901007387 */ /* 0x0001e20000100800 */
[----:B------:R-:W-:Y:S05]  /*96c0*/  @!P2 BRA `(.L_x_225) ;  /* 0x000000000004a947 */ /* 0x000fea0003800000 */
[----:B------:R-:W-:Y:S01]  /*96d0*/  BPT.TRAP 0x1 ;  /* 0x000000040000795c */ /* 0x000fe20000300000 */
.L_x_225:
[----:B------:R-:W-:Y:S01]  /*96e0*/  SHF.R.S32.HI R5, RZ, 0x1f, R4 ;  /* 0x0000001fff057819 */ /* 0x000fe20000011404 */
[----:B------:R-:W-:Y:S01]  /*96f0*/  ULDC.64 UR4, c[0x0][0x328] ;  /* 0x0000ca0000047ab9 */ /* 0x000fe20000000a00 */
[----:B------:R-:W-:Y:S01]  /*9700*/  BSSY B0, `(.L_x_226) ;  /* 0x0000017000007945 */ /* 0x000fe20003800000 */
[----:B------:R-:W-:-:S04]  /*9710*/  IMAD.WIDE.U32 R2, R4, UR4, RZ ;  /* 0x0000000404027c25 */ /* 0x000fc8000f8e00ff */
[----:B------:R-:W-:-:S04]  /*9720*/  IMAD R6, R5, UR4, RZ ;  /* 0x0000000405067c24 */ /* 0x000fc8000f8e02ff */
[----:B------:R-:W-:Y:S01]  /*9730*/  IMAD R6, R4, UR5, R6 ;  /* 0x0000000504067c24 */ /* 0x000fe2000f8e0206 */
[----:B------:R-:W-:-:S04]  /*9740*/  ULDC.64 UR4, c[0x0][0x338] ;  /* 0x0000ce0000047ab9 */ /* 0x000fc80000000a00 */
[----:B------:R-:W-:Y:S02]  /*9750*/  IADD3 R3, R3, R6, RZ ;  /* 0x0000000603037210 */ /* 0x000fe40007ffe0ff */
        /* <DEDUP_REMOVED lines=11> */
[----:B------:R-:W-:Y:S01]  /*9810*/  IMAD.IADD R25, R3, 0x1, R7 ;  /* 0x0000000103197824 */ /* 0x000fe200078e0207 */
[----:B------:R-:W-:-:S04]  /*9820*/  SHF.L.U32 R3, R29, 0x1f, RZ ;  /* 0x0000001f1d037819 */ /* 0x000fc800000006ff */
[----:B------:R-:W-:Y:S01]  /*9830*/  LEA.HI.X R25, R2, UR5, R25, 0x1, P0 ;  /* 0x0000000502197c11 */ /* 0x000fe200080f0c19 */
[----:B------:R-:W-:-:S05]  /*9840*/  IMAD R2, R26, 0x8, R23 ;  /* 0x000000081a027824 */ /* 0x000fca00078e0217 */
[----:B------:R-:W1:Y:S02]  /*9850*/  SYNCS.PHASECHK.TRANS64.TRYWAIT P0, [R2+URZ+0x2d840], R3 ;  /* 0x02d84003020075a7 */ /* 0x000e64000800017f */
[----:B-1----:R-:W-:Y:S05]  /*9860*/  @!P0 BRA `(.L_x_227) ;  /* 0x0000003800c08947 */ /* 0x002fea0003800000 */
.L_x_291:
[----:B------:R-:W-:Y:S05]  /*9870*/  BSYNC B0 ;  /* 0x0000000000007941 */ /* 0x000fea0003800000 */
.L_x_226:
[----:B------:R-:W2:Y:S01]  /*9880*/  LDL R7, [R1+0x4] ;  /* 0x0000040001077983 */ /* 0x000ea20000100800 */
[----:B------:R-:W-:-:S03]  /*9890*/  ULDC.64 UR4, c[0x0][0x300] ;  /* 0x0000c00000047ab9 */ /* 0x000fc60000000a00 */
[----:B------:R-:W3:Y:S01]  /*98a0*/  LDL R12, [R1+0xc] ;  /* 0x00000c00010c7983 */ /* 0x000ee20000100800 */
[----:B------:R-:W-:Y:S01]  /*98b0*/  IMAD R5, R5, UR4, RZ ;  /* 0x0000000405057c24 */ /* 0x000fe2000f8e02ff */
[----:B------:R-:W-:Y:S01]  /*98c0*/  LOP3.LUT P4, RZ, R22, 0x4, RZ, 0xc0, !PT ;  /* 0x0000000416ff7812 */ /* 0x000fe2000788c0ff */
[----:B0-----:R-:W0:Y:S02]  /*98d0*/  S2R R9, SR_TID.X ;  /* 0x0000000000097919 */ /* 0x001e240000002100 */
[----:B-1----:R-:W-:Y:S01]  /*98e0*/  IMAD R3, R4, UR5, R5 ;  /* 0x0000000504037c24 */ /* 0x002fe2000f8e0205 */
[----:B------:R-:W-:Y:S01]  /*98f0*/  LOP3.LUT P3, RZ, R22, 0x2, RZ, 0xc0, !PT ;  /* 0x0000000216ff7812 */ /* 0x000fe2000786c0ff */
[----:B------:R-:W-:Y:S01]  /*9900*/  IMAD.WIDE.U32 R4, R4, UR4, RZ ;  /* 0x0000000404047c25 */ /* 0x000fe2000f8e00ff */
[----:B------:R-:W-:Y:S01]  /*9910*/  ULDC.64 UR4, c[0x0][0x310] ;  /* 0x0000c40000047ab9 */ /* 0x000fe20000000a00 */
[----:B------:R-:W-:Y:S02]  /*9920*/  LOP3.LUT P2, RZ, R22, 0x1, RZ, 0xc0, !PT ;  /* 0x0000000116ff7812 */ /* 0x000fe4000784c0ff */
[----:B------:R-:W-:-:S02]  /*9930*/  IMAD.IADD R5, R5, 0x1, R3 ;  /* 0x0000000105057824 */ /* 0x000fc400078e0203 */
[----:B------:R-:W-:Y:S02]  /*9940*/  IMAD R6, R6, UR4, RZ ;  /* 0x0000000406067c24 */ /* 0x000fe4000f8e02ff */
[----:B------:R-:W-:-:S04]  /*9950*/  IMAD.WIDE.U32 R4, R0, UR4, R4 ;  /* 0x0000000400047c25 */ /* 0x000fc8000f8e0004 */
[----:B------:R-:W-:Y:S01]  /*9960*/  IMAD R0, R0, UR5, R6 ;  /* 0x0000000500007c24 */ /* 0x000fe2000f8e0206 */
[----:B------:R-:W-:-:S03]  /*9970*/  ULDC.64 UR4, c[0x0][0x308] ;  /* 0x0000c20000047ab9 */ /* 0x000fc60000000a00 */
[----:B------:R-:W-:Y:S02]  /*9980*/  IMAD.IADD R5, R5, 0x1, R0 ;  /* 0x0000000105057824 */ /* 0x000fe400078e0200 */
[----:B------:R-:W-:-:S04]  /*9990*/  IMAD.WIDE.U32 R4, R18, UR4, R4 ;  /* 0x0000000412047c25 */ /* 0x000fc8000f8e0004 */
[----:B0-----:R-:W-:Y:S02]  /*99a0*/  IMAD.SHL.U32 R10, R9, 0x8, RZ ;  /* 0x00000008090a7824 */ /* 0x001fe400078e00ff */
[----:B--2---:R-:W-:Y:S02]  /*99b0*/  IMAD R0, R7, UR4, RZ ;  /* 0x0000000407007c24 */ /* 0x004fe4000f8e02ff */
[----:B------:R-:W0:Y:S02]  /*99c0*/  S2R R7, SR_TID.X ;  /* 0x0000000000077919 */ /* 0x000e240000002100 */
[----:B------:R-:W-:Y:S01]  /*99d0*/  IMAD R0, R18, UR5, R0 ;  /* 0x0000000512007c24 */ /* 0x000fe2000f8e0200 */
[----:B------:R-:W-:-:S03]  /*99e0*/  ULDC.64 UR4, c[0x0][0x2e8] ;  /* 0x0000ba0000047ab9 */ /* 0x000fc60000000a00 */
[----:B------:R-:W-:Y:S01]  /*99f0*/  IMAD.IADD R6, R5, 0x1, R0 ;  /* 0x0000000105067824 */ /* 0x000fe200078e0200 */
[----:B------:R-:W-:Y:S01]  /*9a00*/  LEA R0, P0, R4, UR4, 0x1 ;  /* 0x0000000404007c11 */ /* 0x000fe2000f8008ff */
[----:B------:R-:W-:-:S03]  /*9a10*/  UMOV UR4, 0xffffffff ;  /* 0xffffffff00047882 */ /* 0x000fc60000000000 */
[----:B------:R-:W-:Y:S02]  /*9a20*/  LEA.HI.X R6, R4, UR5, R6, 0x1, P0 ;  /* 0x0000000504067c11 */ /* 0x000fe400080f0c06 */
[----:B0-----:R-:W-:Y:S01]  /*9a30*/  LOP3.LUT R11, R7, 0x7f, RZ, 0xc0, !PT ;  /* 0x0000007f070b7812 */ /* 0x001fe200078ec0ff */
[----:B------:R-:W-:-:S03]  /*9a40*/  IMAD.SHL.U32 R7, R9, 0x8, RZ ;  /* 0x0000000809077824 */ /* 0x000fc600078e00ff */
[----:B------:R-:W-:Y:S02]  /*9a50*/  SHF.R.U32.HI R11, RZ, 0x2, R11 ;  /* 0x00000002ff0b7819 */ /* 0x000fe4000001160b */
[----:B------:R-:W-:Y:S02]  /*9a60*/  LOP3.LUT R7, R7, 0xd8, RZ, 0xc0, !PT ;  /* 0x000000d807077812 */ /* 0x000fe400078ec0ff */
[----:B---3--:R-:W-:Y:S02]  /*9a70*/  IADD3 R3, -R11, R12, -R8 ;  /* 0x0000000c0b037210 */ /* 0x008fe40007ffe908 */
[----:B------:R-:W-:Y:S01]  /*9a80*/  LOP3.LUT R7, R7, 0x18, R9, 0x78, !PT ;  /* 0x0000001807077812 */ /* 0x000fe200078e7809 */
[----:B------:R-:W-:Y:S01]  /*9a90*/  IMAD.SHL.U32 R9, R9, 0x8, RZ ;  /* 0x0000000809097824 */ /* 0x000fe200078e00ff */
[----:B------:R-:W-:Y:S02]  /*9aa0*/  ISETP.GE.AND P0, PT, R3, 0x1, PT ;  /* 0x000000010300780c */ /* 0x000fe40003f06270 */
[----:B------:R-:W-:-:S02]  /*9ab0*/  LOP3.LUT R7, R7, 0x320, R10, 0xf8, !PT ;  /* 0x0000032007077812 */ /* 0x000fc400078ef80a */
[----:B------:R-:W-:-:S03]  /*9ac0*/  LOP3.LUT R9, R9, 0x18, RZ, 0xc0, !PT ;  /* 0x0000001809097812 */ /* 0x000fc600078ec0ff */
[----:B------:R-:W-:Y:S01]  /*9ad0*/  IMAD R7, R26, 0x3000, R7 ;  /* 0x000030001a077824 */ /* 0x000fe200078e0207 */
[----:B------:R-:W-:Y:S06]  /*9ae0*/  BRA.DIV UR4, `(.L_x_228) ;  /* 0x0000003a04347947 */ /* 0x000fec000b800000 */
[----:B------:R-:W0:Y:S01]  /*9af0*/  SHFL.IDX PT, R5, R0, RZ, 0x1c1f ;  /* 0x001c1fff00057589 */ /* 0x000e2200000e0000 */
[----:B------:R-:W-:-:S03]  /*9b00*/  @P0 IMAD R8, R7, 0x2, R23 ;  /* 0x0000000207080824 */ /* 0x000fc600078e0217 */
[----:B------:R-:W1:Y:S01]  /*9b10*/  SHFL.IDX PT, R4, R6, RZ, 0x1c1f ;  /* 0x001c1fff06047589 */ /* 0x000e6200000e0000 */
[----:B0-----:R-:W-:-:S04]  /*9b20*/  @P0 LEA R5, P1, R9, R5, 0x1 ;  /* 0x0000000509050211 */ /* 0x001fc800078208ff */
[----:B-1----:R-:W-:Y:S02]  /*9b30*/  @P0 IADD3.X R4, RZ, R4, RZ, P1, !PT ;  /* 0x00000004ff040210 */ /* 0x002fe40000ffe4ff */
[----:B------:R-:W-:Y:S02]  /*9b40*/  ISETP.GE.AND P1, PT, R3, 0x21, PT ;  /* 0x000000210300780c */ /* 0x000fe40003f26270 */
[----:B------:R-:W-:-:S04]  /*9b50*/  @P0 LOP3.LUT R5, R5, R4, RZ, 0x3c, !PT ;  /* 0x0000000405050212 */ /* 0x000fc800078e3cff */
[----:B------:R-:W-:-:S04]  /*9b60*/  @P0 LOP3.LUT R4, R5, R4, RZ, 0x3c, !PT ;  /* 0x0000000405040212 */ /* 0x000fc800078e3cff */
[----:B------:R-:W-:-:S05]  /*9b70*/  @P0 LOP3.LUT R5, R5, R4, RZ, 0x3c, !PT ;  /* 0x0000000405050212 */ /* 0x000fca00078e3cff */
[----:B------:R-:W-:Y:S01]  /*9b80*/  @!PT LDS RZ, [RZ] ;  /* 0x00000000fffff984 */ /* 0x000fe20000000800 */
[----:B------:R-:W-:Y:S04]  /*9b90*/  @P0 LDGSTS.E.BYPASS.LTC128B.128 [R8+0x15400], desc[UR36][R4.64], !P4 ;  /* 0x1540000004080fae */ /* 0x000fe8000e101d64 */
[----:B------:R-:W-:Y:S04]  /*9ba0*/  @P0 LDGSTS.E.BYPASS.LTC128B.128 [R8+0x17400], desc[UR36][R4.64+0x40], !P3 ;  /* 0x1740004004080fae */ /* 0x000fe8000d901d64 */
[----:B------:R0:W-:Y:S04]  /*9bb0*/  @P0 LDGSTS.E.BYPASS.LTC128B.128 [R8+0x19400], desc[UR36][R4.64+0x80], !P2 ;  /* 0x1940008004080fae */ /* 0x0001e8000d101d64 */
[----:B0-----:R-:W0:Y:S01]  /*9bc0*/  SHFL.IDX PT, R5, R0, 0x1, 0x1c1f ;  /* 0x003c1f0000057f89 */ /* 0x001e2200000e0000 */
[----:B------:R-:W-:-:S03]  /*9bd0*/  @P1 IMAD R8, R7, 0x2, R23 ;  /* 0x0000000207081824 */ /* 0x000fc600078e0217 */
        /* <DEDUP_REMOVED lines=11> */
[----:B------:R-:W-:Y:S01]  /*9c90*/  @P1 IMAD R8, R7, 0x2, R23 ;  /* 0x0000000207081824 */ /* 0x000fe200078e0217 */
[----:B------:R-:W1:Y:S04]  /*9ca0*/  SHFL.IDX PT, R4, R6, 0x2, 0x1c1f ;  /* 0x005c1f0006047f89 */ /* 0x000e6800000e0000 */
[----:B------:R-:W2:Y:S04]  /*9cb0*/  SHFL.IDX PT, R6, R6, 0x3, 0x1c1f ;  /* 0x007c1f0006067f89 */ /* 0x000ea800000e0000 */
[----:B------:R-:W3:Y:S01]  /*9cc0*/  SHFL.IDX PT, R0, R0, 0x3, 0x1c1f ;  /* 0x007c1f0000007f89 */ /* 0x000ee200000e0000 */
[----:B0-----:R-:W-:-:S05]  /*9cd0*/  @P1 LEA R5, P0, R9, R5, 0x1 ;  /* 0x0000000509051211 */ /* 0x001fca00078008ff */
[----:B-1----:R-:W-:-:S05]  /*9ce0*/  @P1 IMAD.X R4, RZ, RZ, R4, P0 ;  /* 0x000000ffff041224 */ /* 0x002fca00000e0604 */
[----:B------:R-:W-:-:S04]  /*9cf0*/  @P1 LOP3.LUT R5, R5, R4, RZ, 0x3c, !PT ;  /* 0x0000000405051212 */ /* 0x000fc800078e3cff */
[----:B------:R-:W-:-:S04]  /*9d00*/  @P1 LOP3.LUT R4, R5, R4, RZ, 0x3c, !PT ;  /* 0x0000000405041212 */ /* 0x000fc800078e3cff */
[----:B------:R-:W-:-:S05]  /*9d10*/  @P1 LOP3.LUT R5, R5, R4, RZ, 0x3c, !PT ;  /* 0x0000000405051212 */ /* 0x000fca00078e3cff */
[----:B------:R1:W-:Y:S04]  /*9d20*/  @P1 LDGSTS.E.BYPASS.LTC128B.128 [R8+0x16400], desc[UR36][R4.64], !P4 ;  /* 0x1640000004081fae */ /* 0x0003e8000e101d64 */
[----:B------:R1:W-:Y:S04]  /*9d30*/  @P1 LDGSTS.E.BYPASS.LTC128B.128 [R8+0x18400], desc[UR36][R4.64+0x40], !P3 ;  /* 0x1840004004081fae */ /* 0x0003e8000d901d64 */
[----:B--23--:R1:W-:Y:S02]  /*9d40*/  @P1 LDGSTS.E.BYPASS.LTC128B.128 [R8+0x1a400], desc[UR36][R4.64+0x80], !P2 ;  /* 0x1a40008004081fae */ /* 0x00c3e4000d101d64 */
.L_x_301:
[----:B------:R-:W-:-:S13]  /*9d50*/  ISETP.GE.AND P0, PT, R3, 0x61, PT ;  /* 0x000000610300780c */ /* 0x000fda0003f06270 */
[----:B01----:R-:W-:Y:S01]  /*9d60*/  @P0 LEA R4, P1, R9, R0, 0x1 ;  /* 0x0000000009040211 */ /* 0x003fe200078208ff */
[----:B------:R-:W-:-:S04]  /*9d70*/  @P0 IMAD R7, R7, 0x2, R23 ;  /* 0x0000000207070824 */ /* 0x000fc800078e0217 */
[----:B------:R-:W-:-:S05]  /*9d80*/  @P0 IMAD.X R5, RZ, RZ, R6, P1 ;  /* 0x000000ffff050224 */ /* 0x000fca00008e0606 */
        /* <DEDUP_REMOVED lines=8> */
.L_x_229:
[----:B------:R-:W-:Y:S02]  /*9e10*/  PLOP3.LUT P1, PT, P1, P0, PT, 0xa2, 0x0 ;  /* 0x000000000000781c */ /* 0x000fe40000f21472 */
[----:B------:R-:W-:-:S08]  /*9e20*/  @P0 R2UR P1, UR4, R2 ;  /* 0x00000000020402ca */ /* 0x000fd00000020000 */
[----:B------:R-:W-:-:S05]  /*9e30*/  @P0 PLOP3.LUT P0, PT, P1, PT, PT, 0x80, 0x0 ;  /* 0x000000000000081c */ /* 0x000fca0000f0f070 */
[----:B------:R-:W-:Y:S01]  /*9e40*/  @!P1 SYNCS.ARRIVE.TRANS64.RED.A0T1 RZ, [UR4+0x2d830], RZ ;  /* 0x02d830ffffff99a7 */ /* 0x000fe20008200404 */
[----:B------:R-:W-:Y:S07]  /*9e50*/  @!P1 ARRIVES.LDGSTSBAR.64.TRANSCNT [UR4+0x2d830] ;  /* 0x02d83000ff0099b0 */ /* 0x000fee0008000a84 */
[----:B------:R-:W-:Y:S05]  /*9e60*/  @P0 BRA.U.ANY `(.L_x_229) ;  /* 0xfffffffd00e80947 */ /* 0x000fea000393ffff */
[----:B------:R-:W-:Y:S01]  /*9e70*/  NOP ;  /* 0x0000000000007918 */ /* 0x000fe20000000000 */
[----:B------:R-:W2:Y:S02]  /*9e80*/  LDL R0, [R1+0x38] ;  /* 0x0000380001007983 */ /* 0x000ea40000100800 */
[----:B--2---:R-:W-:-:S13]  /*9e90*/  ISETP.NE.AND P2, PT, R0, 0x3, PT ;  /* 0x000000030000780c */ /* 0x004fda0003f45270 */
[----:B------:R-:W-:Y:S05]  /*9ea0*/  @!P2 BRA `(.L_x_230) ;  /* 0x000000000004a947 */ /* 0x000fea0003800000 */
[----:B------:R-:W-:Y:S01]  /*9eb0*/  BPT.TRAP 0x1 ;  /* 0x000000040000795c */ /* 0x000fe20000300000 */
.L_x_230:
[----:B0-----:R0:W5:Y:S01]  /*9ec0*/  LDL.LU R4, [R1+0x20] ;  /* 0x0000200001047983 */ /* 0x0011620000300800 */
[----:B------:R0:W-:Y:S03]  /*9ed0*/  SYNCS.ARRIVE.TRANS64.A1T0 RZ, [R2+URZ+0x2d830], RZ ;  /* 0x02d830ff02ff79a7 */ /* 0x0001e6000810003f */
[----:B------:R0:W5:Y:S02]  /*9ee0*/  LDL.LU R3, [R1] ;  /* 0x0000000001037983 */ /* 0x0001640000300800 */
[----:B------:R-:W-:Y:S05]  /*9ef0*/  WARPSYNC.ALL ;  /* 0x0000000000007948 */ /* 0x000fea0003800000 */
[----:B------:R-:W-:Y:S01]  /*9f00*/  ULDC.64 UR4, c[0x0][0x298] ;  /* 0x0000a60000047ab9 */ /* 0x000fe20000000a00 */
[----:B------:R-:W-:Y:S01]  /*9f10*/  BAR.SYNC.DEFER_BLOCKING 0x8, 0x200 ;  /* 0x0208000000007b1d */ /* 0x000fe20000010000 */
[----:B------:R-:W-:Y:S01]  /*9f20*/  LOP3.LUT P0, RZ, R22, 0x20, RZ, 0xc0, !PT ;  /* 0x0000002016ff7812 */ /* 0x000fe2000780c0ff */
[----:B0-----:R-:W-:-:S03]  /*9f30*/  VIADD R2, R23, 0xc400 ;  /* 0x0000c40017027836 */ /* 0x001fc60000000000 */
[----:B------:R-:W-:Y:S01]  /*9f40*/  SEL R28, R28, RZ, !P0 ;  /* 0x000000ff1c1c7207 */ /* 0x000fe20004000000 */
[----:B------:R-:W-:Y:S01]  /*9f50*/  BSSY B6, `(.L_x_231) ;  /* 0x000001c000067945 */ /* 0x000fe20003800000 */
[----:B-----5:R-:W-:Y:S02]  /*9f60*/  SEL R4, R4, RZ, !P0 ;  /* 0x000000ff04047207 */ /* 0x020fe40004000000 */
[----:B------:R-:W-:Y:S02]  /*9f70*/  LOP3.LUT P0, RZ, R2, 0x1bf, RZ, 0xc0, !PT ;  /* 0x000001bf02ff7812 */ /* 0x000fe4000780c0ff */
[----:B------:R-:W-:Y:S01]  /*9f80*/  SHF.R.S32.HI R0, RZ, 0x1f, R3 ;  /* 0x0000001fff007819 */ /* 0x000fe20000011403 */
[----:B------:R0:W-:Y:S04]  /*9f90*/  STL [R1+0x2c], R4 ;  /* 0x00002c0401007387 */ /* 0x0001e80000100800 */
[----:B------:R-:W-:-:S04]  /*9fa0*/  IMAD R0, R0, UR4, RZ ;  /* 0x0000000400007c24 */ /* 0x000fc8000f8e02ff */
[C---:B------:R-:W-:Y:S02]  /*9fb0*/  IMAD R0, R3.reuse, UR5, R0 ;  /* 0x0000000503007c24 */ /* 0x040fe4000f8e0200 */
[----:B------:R-:W-:-:S04]  /*9fc0*/  IMAD.WIDE.U32 R2, R3, UR4, RZ ;  /* 0x0000000403027c25 */ /* 0x000fc8000f8e00ff */
[----:B------:R-:W-:Y:S01]  /*9fd0*/  IMAD.IADD R0, R3, 0x1, R0 ;  /* 0x0000000103007824 */ /* 0x000fe200078e0200 */
[----:B------:R0:W-:Y:S04]  /*9fe0*/  STL.64 [R1+0x20], R2 ;  /* 0x0000200201007387 */ /* 0x0001e80000100a00 */
[----:B------:R0:W-:Y:S01]  /*9ff0*/  STL [R1], R0 ;  /* 0x0000000001007387 */ /* 0x0001e20000100800 */
[----:B------:R-:W-:Y:S05]  /*a000*/  @!P0 BRA `(.L_x_232) ;  /* 0x0000000000408947 */ /* 0x000fea0003800000 */
[----:B0-----:R-:W-:Y:S01]  /*a010*/  MOV R2, 0x0 ;  /* 0x0000000000027802 */ /* 0x001fe20000000f00 */
[----:B------:R-:W-:Y:S01]  /*a020*/  ULDC.64 UR6, c[0x4][0x88] ;  /* 0x0100220000067ab9 */ /* 0x000fe20000000a00 */
[----:B------:R-:W-:Y:S01]  /*a030*/  ULDC.64 UR8, c[0x4][0x90] ;  /* 0x0100240000087ab9 */ /* 0x000fe20000000a00 */
[----:B------:R-:W-:Y:S01]  /*a040*/  ULDC.64 UR4, c[0x4][0x20] ;  /* 0x0100080000047ab9 */ /* 0x000fe20000000a00 */
[----:B------:R-:W-:Y:S01]  /*a050*/  MOV R4, UR6 ;  /* 0x0000000600047c02 */ /* 0x000fe20008000f00 */
[----:B------:R-:W-:Y:S01]  /*a060*/  IMAD.U32 R5, RZ, RZ, UR7 ;  /* 0x00000007ff057e24 */ /* 0x000fe2000f8e00ff */
[----:B------:R-:W0:Y:S01]  /*a070*/  LDC.64 R2, c[0x4][R2] ;  /* 0x0100000002027b82 */ /* 0x000e220000000a00 */
[----:B------:R-:W-:Y:S02]  /*a080*/  IMAD.U32 R6, RZ, RZ, UR8 ;  /* 0x00000008ff067e24 */ /* 0x000fe4000f8e00ff */
[----:B------:R-:W-:Y:S02]  /*a090*/  IMAD.U32 R7, RZ, RZ, UR9 ;  /* 0x00000009ff077e24 */ /* 0x000fe4000f8e00ff */
[----:B------:R-:W-:-:S02]  /*a0a0*/  IMAD.U32 R10, RZ, RZ, UR4 ;  /* 0x00000004ff0a7e24 */ /* 0x000fc4000f8e00ff */
[----:B------:R-:W-:Y:S02]  /*a0b0*/  IMAD.U32 R11, RZ, RZ, UR5 ;  /* 0x00000005ff0b7e24 */ /* 0x000fe4000f8e00ff */
[----:B------:R-:W-:Y:S02]  /*a0c0*/  IMAD.MOV.U32 R8, RZ, RZ, 0x70 ;  /* 0x00000070ff087424 */ /* 0x000fe400078e00ff */
[----:B------:R-:W-:Y:S02]  /*a0d0*/  IMAD.MOV.U32 R12, RZ, RZ, 0x1 ;  /* 0x00000001ff0c7424 */ /* 0x000fe400078e00ff */
[----:B------:R-:W-:-:S07]  /*a0e0*/  IMAD.MOV.U32 R13, RZ, RZ, RZ ;  /* 0x000000ffff0d7224 */ /* 0x000fce00078e00ff */
[----:B------:R-:W-:-:S07]  /*a0f0*/  LEPC R20, `(.L_x_232) ;  /* 0x000000001014794e */ /* 0x000fce0000000000 */
[----:B0-----:R-:W-:Y:S05]  /*a100*/  CALL.ABS.NOINC R2 ;  /* 0x0000000002007343 */ /* 0x001fea0003c00000 */
.L_x_232:
[----:B------:R-:W-:Y:S05]  /*a110*/  BSYNC B6 ;  /* 0x0000000000067941 */ /* 0x000fea0003800000 */
.L_x_231:
[----:B0-----:R-:W2:Y:S01]  /*a120*/  LDL.LU R0, [R1+0x2c] ;  /* 0x00002c0001007983 */ /* 0x001ea20000300800 */
[----:B------:R-:W0:Y:S01]  /*a130*/  LDC R10, c[0x0][0x448] ;  /* 0x00011200ff0a7b82 */ /* 0x000e220000000800 */
[----:B------:R-:W-:Y:S01]  /*a140*/  ULDC.64 UR4, c[0x0][0x2d8] ;  /* 0x0000b60000047ab9 */ /* 0x000fe20000000a00 */
[----:B------:R-:W-:Y:S01]  /*a150*/  ULDC.64 UR6, c[0x0][0x2c8] ;  /* 0x0000b20000067ab9 */ /* 0x000fe20000000a00 */
[----:B------:R-:W3:Y:S01]  /*a160*/  LDL.LU R21, [R1] ;  /* 0x0000000001157983 */ /* 0x000ee20000300800 */
[----:B------:R-:W-:-:S03]  /*a170*/  ULDC.64 UR8, c[0x0][0x280] ;  /* 0x0000a00000087ab9 */ /* 0x000fc60000000a00 */
[----:B------:R-:W3:Y:S04]  /*a180*/  LDL.LU.64 R2, [R1+0x20] ;  /* 0x0000200001027983 */ /* 0x000ee80000300a00 */
[----:B------:R-:W4:Y:S01]  /*a190*/  LDL R20, [R1+0x4] ;  /* 0x0000040001147983 */ /* 0x000f220000100800 */
[----:B------:R-:W1:Y:S01]  /*a1a0*/  S2R R13, SR_TID.X ;  /* 0x00000000000d7919 */ /* 0x000e620000002100 */
[----:B0-----:R-:W-:-:S13]  /*a1b0*/  ISETP.NE.AND P0, PT, R10, 0x1, PT ;  /* 0x000000010a00780c */ /* 0x001fda0003f05270 */
[----:B------:R-:W0:Y:S01]  /*a1c0*/  @P0 LDC R5, c[0x0][0x450] ;  /* 0x00011400ff050b82 */ /* 0x000e220000000800 */
[----:B-1----:R-:W-:-:S05]  /*a1d0*/  IMAD.SHL.U32 R11, R13, 0x8, RZ ;  /* 0x000000080d0b7824 */ /* 0x002fca00078e00ff */
[----:B------:R-:W-:-:S04]  /*a1e0*/  LOP3.LUT R11, R11, 0x18, RZ, 0xc0, !PT ;  /* 0x000000180b0b7812 */ /* 0x000fc800078ec0ff */
[C---:B------:R-:W-:Y:S02]  /*a1f0*/  LOP3.LUT R12, R11.reuse, 0x20, RZ, 0xfc, !PT ;  /* 0x000000200b0c7812 */ /* 0x040fe400078efcff */
[----:B------:R-:W-:Y:S01]  /*a200*/  LOP3.LUT R11, R11, 0x40, RZ, 0xfc, !PT ;  /* 0x000000400b0b7812 */ /* 0x000fe200078efcff */
[----:B--2---:R-:W-:Y:S01]  /*a210*/  IMAD.MOV.U32 R4, RZ, RZ, R0 ;  /* 0x000000ffff047224 */ /* 0x004fe200078e0000 */
[----:B---3--:R-:W-:Y:S02]  /*a220*/  MOV R3, R21 ;  /* 0x0000001500037202 */ /* 0x008fe40000000f00 */
[----:B------:R-:W1:Y:S01]  /*a230*/  S2R R21, SR_TID.X ;  /* 0x0000000000157919 */ /* 0x000e620000002100 */
[----:B----4-:R-:W-:Y:S02]  /*a240*/  IMAD R0, R20, UR4, RZ ;  /* 0x0000000414007c24 */ /* 0x010fe4000f8e02ff */
[----:B------:R-:W2:Y:S01]  /*a250*/  S2R R20, SR_TID.X ;  /* 0x0000000000147919 */ /* 0x000ea20000002100 */
[----:B------:R-:W-:-:S04]  /*a260*/  IMAD.WIDE.U32 R2, R18, UR4, R2 ;  /* 0x0000000412027c25 */ /* 0x000fc8000f8e0002 */
[----:B------:R-:W-:Y:S01]  /*a270*/  IMAD R0, R18, UR5, R0 ;  /* 0x0000000512007c24 */ /* 0x000fe2000f8e0200 */
[----:B------:R-:W-:-:S03]  /*a280*/  ULDC.64 UR4, c[0x0][0x2e0] ;  /* 0x0000b80000047ab9 */ /* 0x000fc60000000a00 */
[----:B------:R-:W-:Y:S02]  /*a290*/  IMAD.IADD R3, R3, 0x1, R0 ;  /* 0x0000000103037824 */ /* 0x000fe400078e0200 */
[----:B------:R-:W-:Y:S02]  /*a2a0*/  IMAD R0, R4, UR4, RZ ;  /* 0x0000000404007c24 */ /* 0x000fe4000f8e02ff */
[----:B------:R-:W3:Y:S01]  /*a2b0*/  @P0 LDC R4, c[0x0][0x44c] ;  /* 0x00011300ff040b82 */ /* 0x000ee20000000800 */
[----:B------:R-:W-:-:S04]  /*a2c0*/  IMAD.WIDE.U32 R2, R28, UR4, R2 ;  /* 0x000000041c027c25 */ /* 0x000fc8000f8e0002 */
[----:B------:R-:W-:Y:S01]  /*a2d0*/  IMAD R0, R28, UR5, R0 ;  /* 0x000000051c007c24 */ /* 0x000fe2000f8e0200 */
[----:B------:R-:W-:-:S03]  /*a2e0*/  ULDC.64 UR4, c[0x0][0x2d0] ;  /* 0x0000b40000047ab9 */ /* 0x000fc60000000a00 */
[----:B------:R-:W-:Y:S02]  /*a2f0*/  IMAD.IADD R3, R3, 0x1, R0 ;  /* 0x0000000103037824 */ /* 0x000fe400078e0200 */
[----:B-1----:R-:W-:Y:S01]  /*a300*/  IMAD.SHL.U32 R21, R21, 0x20, RZ ;  /* 0x0000002015157824 */ /* 0x002fe200078e00ff */
[----:B--2---:R-:W-:-:S04]  /*a310*/  LOP3.LUT R20, R20, 0x7f, RZ, 0xc0, !PT ;  /* 0x0000007f14147812 */ /* 0x004fc800078ec0ff */
[----:B------:R-:W-:Y:S02]  /*a320*/  LOP3.LUT R21, R21, 0x60, RZ, 0xc0, !PT ;  /* 0x0000006015157812 */ /* 0x000fe400078ec0ff */
[----:B------:R-:W-:-:S04]  /*a330*/  SHF.R.U32.HI R20, RZ, 0x2, R20 ;  /* 0x00000002ff147819 */ /* 0x000fc80000011614 */
[----:B------:R-:W-:Y:S02]  /*a340*/  LOP3.LUT R20, R20, R21, RZ, 0xfc, !PT ;  /* 0x0000001514147212 */ /* 0x000fe400078efcff */
[----:B------:R-:W-:-:S03]  /*a350*/  LOP3.LUT R21, R13, 0x7f, RZ, 0xc0, !PT ;  /* 0x0000007f0d157812 */ /* 0x000fc600078ec0ff */
[----:B------:R-:W-:Y:S01]  /*a360*/  IMAD R6, R17, 0xc0, R20 ;  /* 0x000000c011067824 */ /* 0x000fe200078e0214 */
[----:B------:R-:W-:Y:S01]  /*a370*/  SHF.R.U32.HI R21, RZ, 0x2, R21 ;  /* 0x00000002ff157819 */ /* 0x000fe20000011615 */
[----:B------:R-:W-:Y:S02]  /*a380*/  IMAD.SHL.U32 R20, R13, 0x8, RZ ;  /* 0x000000080d147824 */ /* 0x000fe400078e00ff */
[----:B---3--:R-:W-:-:S03]  /*a390*/  @P0 IMAD.HI.U32 R0, R6, R4, RZ ;  /* 0x0000000406000227 */ /* 0x008fc600078e00ff */
[----:B------:R-:W-:Y:S01]  /*a3a0*/  LOP3.LUT R20, R20, 0x18, RZ, 0xc0, !PT ;  /* 0x0000001814147812 */ /* 0x000fe200078ec0ff */
[----:B------:R-:W-:Y:S01]  /*a3b0*/  IMAD.MOV.U32 R4, RZ, RZ, R6 ;  /* 0x000000ffff047224 */ /* 0x000fe200078e0006 */
[----:B0-----:R-:W-:-:S04]  /*a3c0*/  @P0 SHF.R.U32.HI R4, RZ, R5, R0 ;  /* 0x00000005ff040219 */ /* 0x001fc80000011600 */
[--C-:B------:R-:W-:Y:S01]  /*a3d0*/  SHF.R.S32.HI R0, RZ, 0x1f, R4.reuse ;  /* 0x0000001fff007819 */ /* 0x100fe20000011404 */
[----:B------:R-:W-:-:S04]  /*a3e0*/  IMAD.MOV R7, RZ, RZ, -R4 ;  /* 0x000000ffff077224 */ /* 0x000fc800078e0a04 */
[----:B------:R-:W-:-:S04]  /*a3f0*/  IMAD R0, R0, UR4, RZ ;  /* 0x0000000400007c24 */ /* 0x000fc8000f8e02ff */
[C---:B------:R-:W-:Y:S02]  /*a400*/  IMAD R0, R4.reuse, UR5, R0 ;  /* 0x0000000504007c24 */ /* 0x040fe4000f8e0200 */
[----:B------:R-:W-:-:S04]  /*a410*/  IMAD.WIDE.U32 R4, R4, UR4, R2 ;  /* 0x0000000404047c25 */ /* 0x000fc8000f8e0002 */
[----:B------:R-:W-:Y:S02]  /*a420*/  IMAD.IADD R5, R5, 0x1, R0 ;  /* 0x0000000105057824 */ /* 0x000fe400078e0200 */
[----:B------:R-:W-:-:S04]  /*a430*/  IMAD R0, R10, R7, R6 ;  /* 0x000000070a007224 */ /* 0x000fc800078e0206 */
[----:B------:R-:W-:Y:S01]  /*a440*/  IMAD.WIDE.U32 R8, R0, UR6, R4 ;  /* 0x0000000600087c25 */ /* 0x000fe2000f8e0004 */
[----:B------:R-:W-:-:S03]  /*a450*/  SHF.R.S32.HI R7, RZ, 0x1f, R0 ;  /* 0x0000001fff077819 */ /* 0x000fc60000011400 */
[----:B------:R-:W-:Y:S01]  /*a460*/  VIADD R5, R6, 0x80 ;  /* 0x0000008006057836 */ /* 0x000fe20000000000 */
[----:B------:R-:W-:Y:S01]  /*a470*/  LEA R4, P1, R8, UR8, 0x1 ;  /* 0x0000000808047c11 */ /* 0x000fe2000f8208ff */
[----:B------:R-:W-:Y:S02]  /*a480*/  IMAD R7, R7, UR6, RZ ;  /* 0x0000000607077c24 */ /* 0x000fe4000f8e02ff */
[----:B------:R-:W-:Y:S02]  /*a490*/  IMAD.MOV.U32 R6, RZ, RZ, R5 ;  /* 0x000000ffff067224 */ /* 0x000fe400078e0005 */
[----:B------:R-:W-:Y:S02]  /*a4a0*/  IMAD R0, R0, UR7, R7 ;  /* 0x0000000700007c24 */ /* 0x000fe4000f8e0207 */
[----:B------:R-:W0:Y:S02]  /*a4b0*/  @P0 LDC R7, c[0x0][0x44c] ;  /* 0x00011300ff070b82 */ /* 0x000e240000000800 */
[----:B------:R-:W-:-:S05]  /*a4c0*/  IMAD.IADD R0, R9, 0x1, R0 ;  /* 0x0000000109007824 */ /* 0x000fca00078e0200 */
[----:B------:R-:W-:Y:S02]  /*a4d0*/  LEA.HI.X R0, R8, UR9, R0, 0x1, P1 ;  /* 0x0000000908007c11 */ /* 0x000fe400088f0c00 */
[----:B------:R-:W1:Y:S01]  /*a4e0*/  @P0 LDC R8, c[0x0][0x450] ;  /* 0x00011400ff080b82 */ /* 0x000e620000000800 */
[----:B0-----:R-:W-:-:S05]  /*a4f0*/  @P0 IMAD.HI.U32 R7, R5, R7, RZ ;  /* 0x0000000705070227 */ /* 0x001fca00078e00ff */
[----:B-1----:R-:W-:-:S04]  /*a500*/  @P0 SHF.R.U32.HI R6, RZ, R8, R7 ;  /* 0x00000008ff060219 */ /* 0x002fc80000011607 */
[C---:B------:R-:W-:Y:S01]  /*a510*/  IADD3 R7, -R6.reuse, RZ, RZ ;  /* 0x000000ff06077210 */ /* 0x040fe20007ffe1ff */
[----:B------:R-:W-:-:S04]  /*a520*/  IMAD.WIDE.U32 R2, R6, UR4, R2 ;  /* 0x0000000406027c25 */ /* 0x000fc8000f8e0002 */
[----:B------:R-:W-:Y:S01]  /*a530*/  IMAD R5, R10, R7, R5 ;  /* 0x000000070a057224 */ /* 0x000fe200078e0205 */
[----:B------:R-:W-:-:S05]  /*a540*/  SHF.R.S32.HI R7, RZ, 0x1f, R6 ;  /* 0x0000001fff077819 */ /* 0x000fca0000011406 */
[----:B------:R-:W-:Y:S01]  /*a550*/  IMAD R7, R7, UR4, RZ ;  /* 0x0000000407077c24 */ /* 0x000fe2000f8e02ff */
[----:B------:R-:W-:Y:S02]  /*a560*/  ULDC UR4, c[0x0][0x2b8] ;  /* 0x0000ae0000047ab9 */ /* 0x000fe40000000800 */
[----:B------:R-:W-:Y:S01]  /*a570*/  ISETP.GE.AND P3, PT, R20, UR4, PT ;  /* 0x0000000414007c0c */ /* 0x000fe2000bf66270 */
[----:B------:R-:W-:Y:S01]  /*a580*/  IMAD R7, R6, UR5, R7 ;  /* 0x0000000506077c24 */ /* 0x000fe2000f8e0207 */
[----:B------:R-:W-:Y:S01]  /*a590*/  SHF.R.S32.HI R6, RZ, 0x1f, R5 ;  /* 0x0000001fff067819 */ /* 0x000fe20000011405 */
[----:B------:R-:W-:Y:S01]  /*a5a0*/  UMOV UR5, 0xffffffff ;  /* 0xffffffff00057882 */ /* 0x000fe20000000000 */
[----:B------:R-:W-:Y:S01]  /*a5b0*/  ISETP.GE.AND P1, PT, R11, UR4, PT ;  /* 0x000000040b007c0c */ /* 0x000fe2000bf26270 */
[----:B------:R-:W-:Y:S02]  /*a5c0*/  IMAD.IADD R3, R3, 0x1, R7 ;  /* 0x0000000103037824 */ /* 0x000fe400078e0207 */
[----:B------:R-:W-:-:S02]  /*a5d0*/  IMAD R6, R6, UR6, RZ ;  /* 0x0000000606067c24 */ /* 0x000fc4000f8e02ff */
[----:B------:R-:W-:-:S04]  /*a5e0*/  IMAD.WIDE.U32 R2, R5, UR6, R2 ;  /* 0x0000000605027c25 */ /* 0x000fc8000f8e0002 */
[----:B------:R-:W-:Y:S01]  /*a5f0*/  IMAD R6, R5, UR7, R6 ;  /* 0x0000000705067c24 */ /* 0x000fe2000f8e0206 */
[----:B------:R-:W-:-:S03]  /*a600*/  LEA R8, P0, R2, UR8, 0x1 ;  /* 0x0000000802087c11 */ /* 0x000fc6000f8008ff */
[----:B------:R-:W-:-:S05]  /*a610*/  IMAD.IADD R3, R3, 0x1, R6 ;  /* 0x0000000103037824 */ /* 0x000fca00078e0206 */
[----:B------:R-:W-:Y:S02]  /*a620*/  LEA.HI.X R3, R2, UR9, R3, 0x1, P0 ;  /* 0x0000000902037c11 */ /* 0x000fe400080f0c03 */
[----:B------:R-:W-:Y:S01]  /*a630*/  ISETP.GE.AND P0, PT, R12, UR4, PT ;  /* 0x000000040c007c0c */ /* 0x000fe2000bf06270 */
[----:B------:R-:W-:-:S12]  /*a640*/  BRA.DIV UR5, `(.L_x_233) ;  /* 0x0000003205c47947 */ /* 0x000fd8000b800000 */
[----:B------:R-:W2:Y:S04]  /*a650*/  LDL.LU R5, [R1+0x28] ;  /* 0x0000280001057983 */ /* 0x000ea80000300800 */
[----:B------:R-:W3:Y:S01]  /*a660*/  LDL R9, [R1+0x18] ;  /* 0x0000180001097983 */ /* 0x000ee20000100800 */
[----:B------:R-:W-:-:S03]  /*a670*/  IMAD R17, R17, 0xc0, R21 ;  /* 0x000000c011117824 */ /* 0x000fc600078e0215 */
[----:B------:R-:W-:Y:S01]  /*a680*/  SHFL.IDX PT, R6, R0, RZ, 0x1c1f ;  /* 0x001c1fff00067589 */ /* 0x000fe200000e0000 */
[----:B--2---:R-:W-:-:S03]  /*a690*/  IMAD R2, R5, R10, RZ ;  /* 0x0000000a05027224 */ /* 0x004fc600078e02ff */
[----:B------:R-:W0:Y:S02]  /*a6a0*/  SHFL.IDX PT, R5, R4, RZ, 0x1c1f ;  /* 0x001c1fff04057589 */ /* 0x000e2400000e0000 */
[----:B------:R-:W-:-:S13]  /*a6b0*/  ISETP.GE.AND P2, PT, R17, R2, PT ;  /* 0x000000021100720c */ /* 0x000fda0003f46270 */
[----:B0-----:R-:W-:-:S05]  /*a6c0*/  @!P2 LEA R5, P4, R20, R5, 0x1 ;  /* 0x000000051405a211 */ /* 0x001fca00078808ff */
[----:B------:R-:W-:-:S04]  /*a6d0*/  @!P2 IMAD.X R6, RZ, RZ, R6, P4 ;  /* 0x000000ffff06a224 */ /* 0x000fc800020e0606 */
[----:B------:R-:W-:Y:S02]  /*a6e0*/  @!P2 IMAD.MOV.U32 R7, RZ, RZ, R6 ;  /* 0x000000ffff07a224 */ /* 0x000fe400078e0006 */
[----:B------:R-:W-:Y:S02]  /*a6f0*/  @!P2 IMAD.MOV.U32 R6, RZ, RZ, R5 ;  /* 0x000000ffff06a224 */ /* 0x000fe400078e0005 */
[----:B------:R-:W0:Y:S04]  /*a700*/  SHFL.IDX PT, R5, R4, 0x1, 0x1c1f ;  /* 0x003c1f0004057f89 */ /* 0x000e2800000e0000 */
[----:B---3--:R-:W-:Y:S04]  /*a710*/  @!P2 LDGSTS.E.BYPASS.LTC128B.128 [R9+0xc400], desc[UR36][R6.64], !P3 ;  /* 0x0c4000000609afae */ /* 0x008fe8000d901d64 */
[----:B------:R-:W-:Y:S04]  /*a720*/  @!P2 LDGSTS.E.BYPASS.LTC128B.128 [R9+0xf400], desc[UR36][R6.64+0x40], !P0 ;  /* 0x0f4000400609afae */ /* 0x000fe8000c101d64 */
[----:B------:R1:W-:Y:S04]  /*a730*/  @!P2 LDGSTS.E.BYPASS.LTC128B.128 [R9+0x12400], desc[UR36][R6.64+0x80], !P1 ;  /* 0x124000800609afae */ /* 0x0003e8000c901d64 */
[----:B-1----:R-:W1:Y:S01]  /*a740*/  SHFL.IDX PT, R7, R0, 0x1, 0x1c1f ;  /* 0x003c1f0000077f89 */ /* 0x002e6200000e0000 */
[----:B------:R-:W-:-:S05]  /*a750*/  VIADD R6, R17, 0x20 ;  /* 0x0000002011067836 */ /* 0x000fca0000000000 */
[----:B------:R-:W-:-:S13]  /*a760*/  ISETP.GE.AND P2, PT, R6, R2, PT ;  /* 0x000000020600720c */ /* 0x000fda0003f46270 */
[----:B0-----:R-:W-:-:S04]  /*a770*/  @!P2 LEA R5, P4, R20, R5, 0x1 ;  /* 0x000000051405a211 */ /* 0x001fc800078808ff */
[----:B------:R-:W-:Y:S01]  /*a780*/  @!P2 MOV R6, R5 ;  /* 0x000000050006a202 */ /* 0x000fe20000000f00 */
[----:B-1----:R-:W-:Y:S01]  /*a790*/  @!P2 IMAD.X R7, RZ, RZ, R7, P4 ;  /* 0x000000ffff07a224 */ /* 0x002fe200020e0607 */
[----:B------:R-:W0:Y:S04]  /*a7a0*/  SHFL.IDX PT, R5, R4, 0x2, 0x1c1f ;  /* 0x005c1f0004057f89 */ /* 0x000e2800000e0000 */
[----:B------:R-:W-:Y:S04]  /*a7b0*/  @!P2 LDGSTS.E.BYPASS.LTC128B.128 [R9+0xcc00], desc[UR36][R6.64], !P3 ;  /* 0x0cc000000609afae */ /* 0x000fe8000d901d64 */
[----:B------:R-:W-:Y:S04]  /*a7c0*/  @!P2 LDGSTS.E.BYPASS.LTC128B.128 [R9+0xfc00], desc[UR36][R6.64+0x40], !P0 ;  /* 0x0fc000400609afae */ /* 0x000fe8000c101d64 */
[----:B------:R1:W-:Y:S04]  /*a7d0*/  @!P2 LDGSTS.E.BYPASS.LTC128B.128 [R9+0x12c00], desc[UR36][R6.64+0x80], !P1 ;  /* 0x12c000800609afae */ /* 0x0003e8000c901d64 */
[----:B------:R-:W-:Y:S04]  /*a7e0*/  SHFL.IDX PT, R4, R4, 0x3, 0x1c1f ;  /* 0x007c1f0004047f89 */ /* 0x000fe800000e0000 */
[----:B-1----:R-:W1:Y:S01]  /*a7f0*/  SHFL.IDX PT, R7, R0, 0x2, 0x1c1f ;  /* 0x005c1f0000077f89 */ /* 0x002e6200000e0000 */
[----:B------:R-:W-:-:S03]  /*a800*/  VIADD R6, R17, 0x40 ;  /* 0x0000004011067836 */ /* 0x000fc60000000000 */
[----:B------:R-:W2:Y:S02]  /*a810*/  SHFL.IDX PT, R0, R0, 0x3, 0x1c1f ;  /* 0x007c1f0000007f89 */ /* 0x000ea400000e0000 */
[----:B------:R-:W-:-:S13]  /*a820*/  ISETP.GE.AND P2, PT, R6, R2, PT ;  /* 0x000000020600720c */ /* 0x000fda0003f46270 */
[----:B0-----:R-:W-:-:S05]  /*a830*/  @!P2 LEA R5, P4, R20, R5, 0x1 ;  /* 0x000000051405a211 */ /* 0x001fca00078808ff */
[----:B-1----:R-:W-:Y:S02]  /*a840*/  @!P2 IMAD.X R7, RZ, RZ, R7, P4 ;  /* 0x000000ffff07a224 */ /* 0x002fe400020e0607 */
[----:B------:R-:W-:Y:S02]  /*a850*/  @!P2 IMAD.MOV.U32 R6, RZ, RZ, R5 ;  /* 0x000000ffff06a224 */ /* 0x000fe400078e0005 */
[----:B------:R-:W-:-:S03]  /*a860*/  VIADD R5, R17, 0x60 ;  /* 0x0000006011057836 */ /* 0x000fc60000000000 */
[----:B------:R-:W-:Y:S04]  /*a870*/  @!P2 LDGSTS.E.BYPASS.LTC128B.128 [R9+0xd400], desc[UR36][R6.64], !P3 ;  /* 0x0d4000000609afae */ /* 0x000fe8000d901d64 */
[----:B------:R-:W-:Y:S04]  /*a880*/  @!P2 LDGSTS.E.BYPASS.LTC128B.128 [R9+0x10400], desc[UR36][R6.64+0x40], !P0 ;  /* 0x104000400609afae */ /* 0x000fe8000c101d64 */
[----:B------:R-:W-:Y:S01]  /*a890*/  @!P2 LDGSTS.E.BYPASS.LTC128B.128 [R9+0x13400], desc[UR36][R6.64+0x80], !P1 ;  /* 0x134000800609afae */ /* 0x000fe2000c901d64 */
[----:B------:R-:W-:-:S13]  /*a8a0*/  ISETP.GE.AND P2, PT, R5, R2, PT ;  /* 0x000000020500720c */ /* 0x000fda0003f46270 */
[----:B------:R-:W-:-:S05]  /*a8b0*/  @!P2 LEA R4, P4, R20, R4, 0x1 ;  /* 0x000000041404a211 */ /* 0x000fca00078808ff */
[----:B--2---:R-:W-:-:S04]  /*a8c0*/  @!P2 IMAD.X R0, RZ, RZ, R0, P4 ;  /* 0x000000ffff00a224 */ /* 0x004fc800020e0600 */
[----:B------:R-:W-:Y:S02]  /*a8d0*/  @!P2 IMAD.MOV.U32 R5, RZ, RZ, R0 ;  /* 0x000000ffff05a224 */ /* 0x000fe400078e0000 */
[----:B------:R-:W-:Y:S04]  /*a8e0*/  SHFL.IDX PT, R0, R3, RZ, 0x1c1f ;  /* 0x001c1fff03007589 */ /* 0x000fe800000e0000 */
[----:B------:R-:W-:Y:S04]  /*a8f0*/  @!P2 LDGSTS.E.BYPASS.LTC128B.128 [R9+0xdc00], desc[UR36][R4.64], !P3 ;  /* 0x0dc000000409afae */ /* 0x000fe8000d901d64 */
[----:B------:R-:W-:Y:S04]  /*a900*/  @!P2 LDGSTS.E.BYPASS.LTC128B.128 [R9+0x10c00], desc[UR36][R4.64+0x40], !P0 ;  /* 0x10c000400409afae */ /* 0x000fe8000c101d64 */
[----:B------:R0:W-:Y:S04]  /*a910*/  @!P2 LDGSTS.E.BYPASS.LTC128B.128 [R9+0x13c00], desc[UR36][R4.64+0x80], !P1 ;  /* 0x13c000800409afae */ /* 0x0001e8000c901d64 */
[----:B------:R-:W-:Y:S04]  /*a920*/  SHFL.IDX PT, R3, R3, 0x1, 0x1c1f ;  /* 0x003c1f0003037f89 */ /* 0x000fe800000e0000 */
[----:B0-----:R-:W0:Y:S01]  /*a930*/  SHFL.IDX PT, R4, R8, RZ, 0x1c1f ;  /* 0x001c1fff08047589 */ /* 0x001e2200000e0000 */
[----:B------:R-:W-:-:S03]  /*a940*/  VIADD R5, R17, 0x80 ;  /* 0x0000008011057836 */ /* 0x000fc60000000000 */
[----:B------:R-:W1:Y:S02]  /*a950*/  SHFL.IDX PT, R8, R8, 0x1, 0x1c1f ;  /* 0x003c1f0008087f89 */ /* 0x000e6400000e0000 */
[----:B------:R-:W-:-:S13]  /*a960*/  ISETP.GE.AND P2, PT, R5, R2, PT ;  /* 0x000000020500720c */ /* 0x000fda0003f46270 */
[----:B0-----:R-:W-:-:S05]  /*a970*/  @!P2 LEA R4, P4, R20, R4, 0x1 ;  /* 0x000000041404a211 */ /* 0x001fca00078808ff */
[----:B------:R-:W-:-:S05]  /*a980*/  @!P2 IMAD.X R0, RZ, RZ, R0, P4 ;  /* 0x000000ffff00a224 */ /* 0x000fca00020e0600 */
[----:B------:R-:W-:-:S05]  /*a990*/  @!P2 MOV R5, R0 ;  /* 0x000000000005a202 */ /* 0x000fca0000000f00 */
[----:B------:R0:W-:Y:S04]  /*a9a0*/  @!P2 LDGSTS.E.BYPASS.LTC128B.128 [R9+0xe400], desc[UR36][R4.64], !P3 ;  /* 0x0e4000000409afae */ /* 0x0001e8000d901d64 */
[----:B------:R0:W-:Y:S04]  /*a9b0*/  @!P2 LDGSTS.E.BYPASS.LTC128B.128 [R9+0x11400], desc[UR36][R4.64+0x40], !P0 ;  /* 0x114000400409afae */ /* 0x0001e8000c101d64 */
[----:B-1----:R0:W-:Y:S02]  /*a9c0*/  @!P2 LDGSTS.E.BYPASS.LTC128B.128 [R9+0x14400], desc[UR36][R4.64+0x80], !P1 ;  /* 0x144000800409afae */ /* 0x0021e4000c901d64 */
.L_x_314:
[----:B------:R-:W2:Y:S01]  /*a9d0*/  LDL R0, [R1+0x18] ;  /* 0x0000180001007983 */ /* 0x000ea20000100800 */
[----:B------:R-:W-:-:S05]  /*a9e0*/  VIADD R17, R17, 0xa0 ;  /* 0x000000a011117836 */ /* 0x000fca0000000000 */
[----:B------:R-:W-:-:S13]  /*a9f0*/  ISETP.GE.AND P2, PT, R17, R2, PT ;  /* 0x000000021100720c */ /* 0x000fda0003f46270 */
[----:B------:R-:W-:-:S05]  /*aa00*/  @!P2 LEA R2, P4, R20, R8, 0x1 ;  /* 0x000000081402a211 */ /* 0x000fca00078808ff */
[----:B------:R-:W-:-:S05]  /*aa10*/  @!P2 IMAD.X R3, RZ, RZ, R3, P4 ;  /* 0x000000ffff03a224 */ /* 0x000fca00020e0603 */
[----:B------:R-:W-:Y:S01]  /*aa20*/  @!PT LDS RZ, [RZ] ;  /* 0x00000000fffff984 */ /* 0x000fe20000000800 */
[----:B------:R-:W-:Y:S01]  /*aa30*/  @!PT LDS RZ, [RZ] ;  /* 0x00000000fffff984 */ /* 0x000fe20000000800 */
[----:B------:R-:W-:Y:S01]  /*aa40*/  @!PT LDS RZ, [RZ] ;  /* 0x00000000fffff984 */ /* 0x000fe20000000800 */
[----:B--2---:R1:W-:Y:S04]  /*aa50*/  @!P2 LDGSTS.E.BYPASS.LTC128B.128 [R0+0xec00], desc[UR36][R2.64], !P3 ;  /* 0x0ec000000200afae */ /* 0x0043e8000d901d64 */
[----:B------:R1:W-:Y:S01]  /*aa60*/  @!P2 LDGSTS.E.BYPASS.LTC128B.128 [R0+0x11c00], desc[UR36][R2.64+0x40], !P0 ;  /* 0x11c000400200afae */ /* 0x0003e2000c101d64 */
[----:B------:R-:W-:-:S03]  /*aa70*/  PLOP3.LUT P0, PT, PT, PT, PT, 0x80, 0x0 ;  /* 0x000000000000781c */ /* 0x000fc60003f0f070 */
[----:B------:R1:W-:Y:S01]  /*aa80*/  @!P2 LDGSTS.E.BYPASS.LTC128B.128 [R0+0x14c00], desc[UR36][R2.64+0x80], !P1 ;  /* 0x14c000800200afae */ /* 0x0003e2000c901d64 */
[----:B------:R-:W-:-:S09]  /*aa90*/  NOP ;  /* 0x0000000000007918 */ /* 0x000fd20000000000 */
.L_x_234:
[----:B------:R-:W-:Y:S02]  /*aaa0*/  PLOP3.LUT P1, PT, P1, P0, PT, 0xa2, 0x0 ;  /* 0x000000000000781c */ /* 0x000fe40000f21472 */
[----:B------:R-:W-:-:S08]  /*aab0*/  @P0 R2UR P1, UR4, R23 ;  /* 0x00000000170402ca */ /* 0x000fd00000020000 */
[----:B------:R-:W-:-:S05]  /*aac0*/  @P0 PLOP3.LUT P0, PT, P1, PT, PT, 0x80, 0x0 ;  /* 0x000000000000081c */ /* 0x000fca0000f0f070 */
[----:B------:R-:W-:Y:S01]  /*aad0*/  @!P1 SYNCS.ARRIVE.TRANS64.RED.A0T1 RZ, [UR4+0x2d800], RZ ;  /* 0x02d800ffffff99a7 */ /* 0x000fe20008200404 */
[----:B------:R-:W-:Y:S07]  /*aae0*/  @!P1 ARRIVES.LDGSTSBAR.64.TRANSCNT [UR4+0x2d800] ;  /* 0x02d80000ff0099b0 */ /* 0x000fee0008000a84 */
[----:B------:R-:W-:Y:S05]  /*aaf0*/  @P0 BRA.U.ANY `(.L_x_234) ;  /* 0xfffffffd00e80947 */ /* 0x000fea000393ffff */
[----:B-1----:R-:W2:Y:S02]  /*ab00*/  LDL.LU R2, [R1+0x30] ;  /* 0x0000300001027983 */ /* 0x002ea40000300800 */
[----:B--2---:R-:W-:-:S05]  /*ab10*/  VIADD R2, R2, 0x1 ;  /* 0x0000000102027836 */ /* 0x004fca0000000000 */
[----:B------:R1:W-:Y:S01]  /*ab20*/  STL [R1+0x30], R2 ;  /* 0x0000300201007387 */ /* 0x0003e20000100800 */
[----:B------:R-:W-:-:S04]  /*ab30*/  LEA.HI R0, R2, R2, RZ, 0x1 ;  /* 0x0000000202007211 */ /* 0x000fc800078f08ff */
[----:B------:R-:W-:-:S05]  /*ab40*/  LOP3.LUT R0, R0, 0xfffffffe, RZ, 0xc0, !PT ;  /* 0xfffffffe00007812 */ /* 0x000fca00078ec0ff */
[----:B------:R-:W-:-:S05]  /*ab50*/  IMAD.IADD R0, R2, 0x1, -R0 ;  /* 0x0000000102007824 */ /* 0x000fca00078e0a00 */
[----:B------:R-:W-:Y:S01]  /*ab60*/  SHF.L.U32 R0, R0, 0x1f, RZ ;  /* 0x0000001f00007819 */ /* 0x000fe200000006ff */
[----:B------:R-:W-:Y:S01]  /*ab70*/  NOP ;  /* 0x0000000000007918 */ /* 0x000fe20000000000 */
[----:B------:R1:W-:Y:S01]  /*ab80*/  SYNCS.ARRIVE.TRANS64.A1T0 RZ, [R23+URZ+0x2d800], RZ ;  /* 0x02d800ff17ff79a7 */ /* 0x0003e2000810003f */
[----:B------:R-:W-:Y:S01]  /*ab90*/  BSSY B0, `(.L_x_235) ;  /* 0x0000003000007945 */ /* 0x000fe20003800000 */
[----:B------:R-:W2:Y:S03]  /*aba0*/  SYNCS.PHASECHK.TRANS64.TRYWAIT P0, [R23+URZ+0x2d820], R0 ;  /* 0x02d82000170075a7 */ /* 0x000ea6000800017f */
[----:B-12---:R-:W-:Y:S05]  /*abb0*/  @!P0 BRA `(.L_x_236) ;  /* 0x0000003400688947 */ /* 0x006fea0003800000 */
.L_x_315:
[----:B------:R-:W-:Y:S05]  /*abc0*/  BSYNC B0 ;  /* 0x0000000000007941 */ /* 0x000fea0003800000 */
.L_x_235:
[----:B------:R-:W2:Y:S01]  /*abd0*/  LDL R2, [R1+0xc] ;  /* 0x00000c0001027983 */ /* 0x000ea20000100800 */
[----:B------:R-:W-:Y:S01]  /*abe0*/  BSSY B0, `(.L_x_237) ;  /* 0x0000100000007945 */ /* 0x000fe20003800000 */
[----:B--2---:R-:W-:-:S13]  /*abf0*/  ISETP.GE.AND P0, PT, R2, 0x81, PT ;  /* 0x000000810200780c */ /* 0x004fda0003f06270 */
[----:B------:R-:W-:Y:S05]  /*ac00*/  @!P0 BRA `(.L_x_238) ;  /* 0x0000000c00f48947 */ /* 0x000fea0003800000 */
[----:B------:R-:W1:Y:S01]  /*ac10*/  LDL.LU R3, [R1+0x34] ;  /* 0x0000340001037983 */ /* 0x000e620000300800 */
[----:B------:R-:W-:Y:S01]  /*ac20*/  ULDC UR4, c[0x0][0x2f4] ;  /* 0x0000bd0000047ab9 */ /* 0x000fe20000000800 */
[----:B------:R-:W-:Y:S01]  /*ac30*/  IMAD.MOV.U32 R17, RZ, RZ, R29 ;  /* 0x000000ffff117224 */ /* 0x000fe200078e001d */
[----:B------:R-:W0:Y:S01]  /*ac40*/  S2R R2, SR_TID.X ;  /* 0x0000000000027919 */ /* 0x000e220000002100 */
[----:B------:R-:W-:Y:S01]  /*ac50*/  IMAD.MOV.U32 R10, RZ, RZ, R26 ;  /* 0x000000ffff0a7224 */ /* 0x000fe200078e001a */
[----:B------:R2:W-:Y:S01]  /*ac60*/  STL [R1], R27 ;  /* 0x0000001b01007387 */ /* 0x0005e20000100800 */
[----:B0-----:R-:W-:-:S05]  /*ac70*/  IMAD.SHL.U32 R4, R2, 0x8, RZ ;  /* 0x0000000802047824 */ /* 0x001fca00078e00ff */
[----:B------:R-:W-:-:S04]  /*ac80*/  LOP3.LUT R4, R4, 0x18, RZ, 0xc0, !PT ;  /* 0x0000001804047812 */ /* 0x000fc800078ec0ff */
[C---:B------:R-:W-:Y:S02]  /*ac90*/  LOP3.LUT R2, R4.reuse, 0x40, RZ, 0xfc, !PT ;  /* 0x0000004004027812 */ /* 0x040fe400078efcff */
[----:B------:R-:W-:Y:S02]  /*aca0*/  ISETP.GE.AND P3, PT, R4, UR4, PT ;  /* 0x0000000404007c0c */ /* 0x000fe4000bf66270 */
[----:B------:R-:W-:Y:S02]  /*acb0*/  ISETP.GE.AND P1, PT, R2, UR4, PT ;  /* 0x0000000402007c0c */ /* 0x000fe4000bf26270 */
[----:B-1----:R-:W-:Y:S02]  /*acc0*/  LEA.HI.SX32 R0, R3, 0xfffffffe, 0x19 ;  /* 0xfffffffe03007811 */ /* 0x002fe400078fcaff */
[----:B------:R-:W-:-:S04]  /*acd0*/  LOP3.LUT R3, R4, 0x20, RZ, 0xfc, !PT ;  /* 0x0000002004037812 */ /* 0x000fc800078efcff */
[----:B--2---:R-:W-:-:S13]  /*ace0*/  ISETP.GE.AND P2, PT, R3, UR4, PT ;  /* 0x0000000403007c0c */ /* 0x004fda000bf46270 */
.L_x_251:
[----:B------:R-:W2:Y:S01]  /*acf0*/  LDL R9, [R1+0x10] ;  /* 0x0000100001097983 */ /* 0x000ea20000100800 */
[----:B------:R-:W0:Y:S03]  /*ad00*/  LDC R4, c[0x0][0x430] ;  /* 0x00010c00ff047b82 */ /* 0x000e260000000800 */
[----:B------:R-:W3:Y:S04]  /*ad10*/  LDL R8, [R1+0x14] ;  /* 0x0000140001087983 */ /* 0x000ee80000100800 */
[----:B------:R-:W4:Y:S01]  /*ad20*/  LDL R7, [R1+0x8] ;  /* 0x0000080001077983 */ /* 0x000f220000100800 */
[----:B------:R-:W1:Y:S03]  /*ad30*/  S2R R2, SR_TID.X ;  /* 0x0000000000027919 */ /* 0x000e660000002100 */
[----:B------:R-:W5:Y:S01]  /*ad40*/  LDL R6, [R1+0x38] ;  /* 0x0000380001067983 */ /* 0x000f620000100800 */
[----:B0-----:R-:W-:-:S13]  /*ad50*/  ISETP.NE.AND P0, PT, R4, 0x1, PT ;  /* 0x000000010400780c */ /* 0x001fda0003f05270 */
[----:B------:R-:W0:Y:S01]  /*ad60*/  @P0 LDC R5, c[0x0][0x434] ;  /* 0x00010d00ff050b82 */ /* 0x000e220000000800 */
[----:B-1----:R-:W-:-:S04]  /*ad70*/  LOP3.LUT R3, R2, 0x7f, RZ, 0xc0, !PT ;  /* 0x0000007f02037812 */ /* 0x002fc800078ec0ff */
[----:B------:R-:W-:-:S03]  /*ad80*/  SHF.R.U32.HI R4, RZ, 0x2, R3 ;  /* 0x00000002ff047819 */ /* 0x000fc60000011603 */
[----:B------:R-:W1:Y:S01]  /*ad90*/  @P0 LDC R3, c[0x0][0x438] ;  /* 0x00010e00ff030b82 */ /* 0x000e620000000800 */
[----:B------:R-:W-:Y:S01]  /*ada0*/  IMAD.SHL.U32 R2, R2, 0x20, RZ ;  /* 0x0000002002027824 */ /* 0x000fe200078e00ff */
[----:B------:R-:W-:-:S04]  /*adb0*/  LEA R4, R0, R4, 0x7 ;  /* 0x0000000400047211 */ /* 0x000fc800078e38ff */
[----:B------:R-:W-:Y:S01]  /*adc0*/  LOP3.LUT R2, R2, 0x60, RZ, 0xc0, !PT ;  /* 0x0000006002027812 */ /* 0x000fe200078ec0ff */
[----:B------:R-:W-:Y:S05]  /*add0*/  YIELD ;  /* 0x0000000000007946 */ /* 0x000fea0003800000 */
[----:B------:R-:W-:Y:S01]  /*ade0*/  ULDC UR4, c[0x0][0x430] ;  /* 0x00010c0000047ab9 */ /* 0x000fe20000000800 */
[----:B--2---:R-:W-:-:S05]  /*adf0*/  IADD3 R4, R2, R4, R9 ;  /* 0x0000000402047210 */ /* 0x004fca0007ffe009 */
[----:B0-----:R-:W-:-:S04]  /*ae00*/  @P0 IMAD.HI.U32 R5, R4, R5, RZ ;  /* 0x0000000504050227 */ /* 0x001fc800078e00ff */
[----:B------:R-:W-:Y:S01]  /*ae10*/  IMAD.MOV.U32 R2, RZ, RZ, R4 ;  /* 0x000000ffff027224 */ /* 0x000fe200078e0004 */
[----:B-1----:R-:W-:-:S05]  /*ae20*/  @P0 SHF.R.U32.HI R2, RZ, R3, R5 ;  /* 0x00000003ff020219 */ /* 0x002fca0000011605 */
[--C-:B------:R-:W-:Y:S01]  /*ae30*/  IMAD.MOV R9, RZ, RZ, -R2.reuse ;  /* 0x000000ffff097224 */ /* 0x100fe200078e0a02 */
[----:B------:R-:W-:-:S03]  /*ae40*/  SHF.R.S32.HI R3, RZ, 0x1f, R2 ;  /* 0x0000001fff037819 */ /* 0x000fc60000011402 */
[----:B------:R-:W-:Y:S01]  /*ae50*/  IMAD R9, R9, UR4, R4 ;  /* 0x0000000409097c24 */ /* 0x000fe2000f8e0204 */
[----:B------:R-:W-:Y:S02]  /*ae60*/  ULDC.64 UR4, c[0x0][0x428] ;  /* 0x00010a0000047ab9 */ /* 0x000fe40000000a00 */
[----:B---3--:R-:W-:Y:S02]  /*ae70*/  IMAD R4, R8, UR4, RZ ;  /* 0x0000000408047c24 */ /* 0x008fe4000f8e02ff */
[----:B----4-:R-:W-:-:S04]  /*ae80*/  IMAD.WIDE.U32 R2, R7, UR4, R2 ;  /* 0x0000000407027c25 */ /* 0x010fc8000f8e0002 */
[----:B------:R-:W-:Y:S01]  /*ae90*/  IMAD R4, R7, UR5, R4 ;  /* 0x0000000507047c24 */ /* 0x000fe2000f8e0204 */
[----:B------:R-:W-:-:S03]  /*aea0*/  ULDC.64 UR4, c[0x0][0x418] ;  /* 0x0001060000047ab9 */ /* 0x000fc60000000a00 */
[----:B------:R-:W-:Y:S01]  /*aeb0*/  IMAD.IADD R3, R4, 0x1, R3 ;  /* 0x0000000104037824 */ /* 0x000fe200078e0203 */
[----:B------:R-:W-:-:S04]  /*aec0*/  LEA R4, P0, R2, UR4, 0x2 ;  /* 0x0000000402047c11 */ /* 0x000fc8000f8010ff */
[----:B------:R-:W-:-:S05]  /*aed0*/  LEA.HI.X R5, R2, UR5, R3, 0x2, P0 ;  /* 0x0000000502057c11 */ /* 0x000fca00080f1403 */
[----:B------:R-:W2:Y:S01]  /*aee0*/  LDG.E R8, desc[UR36][R4.64] ;  /* 0x0000002404087981 */ /* 0x000ea2000c1e1900 */
[----:B-----5:R-:W-:Y:S01]  /*aef0*/  ISETP.NE.AND P4, PT, R6, 0x3, PT ;  /* 0x000000030600780c */ /* 0x020fe20003f85270 */
[----:B------:R-:W-:-:S05]  /*af00*/  VIADD R26, R10, 0x1 ;  /* 0x000000010a1a7836 */ /* 0x000fca0000000000 */
[----:B------:R-:W-:-:S04]  /*af10*/  ISETP.NE.AND P0, PT, R26, 0x2, PT ;  /* 0x000000021a00780c */ /* 0x000fc80003f05270 */
[----:B------:R-:W-:Y:S01]  /*af20*/  SEL R29, RZ, 0x1, P0 ;  /* 0x00000001ff1d7807 */ /* 0x000fe20000000000 */
[----:B------:R-:W-:Y:S01]  /*af30*/  IMAD.MOV.U32 R27, RZ, RZ, R0 ;  /* 0x000000ffff1b7224 */ /* 0x000fe200078e0000 */
[----:B------:R-:W-:Y:S02]  /*af40*/  SEL R26, R26, RZ, P0 ;  /* 0x000000ff1a1a7207 */ /* 0x000fe40000000000 */
[----:B------:R-:W-:Y:S02]  /*af50*/  LOP3.LUT R29, R17, R29, RZ, 0x3c, !PT ;  /* 0x0000001d111d7212 */ /* 0x000fe400078e3cff */
[----:B--2---:R-:W-:Y:S01]  /*af60*/  SHF.R.S32.HI R28, RZ, 0x1f, R8 ;  /* 0x0000001fff1c7819 */ /* 0x004fe20000011408 */
[----:B------:R-:W-:Y:S06]  /*af70*/  @!P4 BRA `(.L_x_239) ;  /* 0x000000000004c947 */ /* 0x000fec0003800000 */
[----:B------:R-:W-:Y:S01]  /*af80*/  BPT.TRAP 0x1 ;  /* 0x000000040000795c */ /* 0x000fe20000300000 */
.L_x_239:
[----:B------:R-:W-:Y:S01]  /*af90*/  IMAD R5, R26, 0x8, R23 ;  /* 0x000000081a057824 */ /* 0x000fe200078e0217 */
[----:B------:R-:W-:Y:S01]  /*afa0*/  SHF.L.U32 R0, R29, 0x1f, RZ ;  /* 0x0000001f1d007819 */ /* 0x000fe200000006ff */
[----:B------:R-:W-:Y:S03]  /*afb0*/  BSSY B1, `(.L_x_240) ;  /* 0x0000003000017945 */ /* 0x000fe60003800000 */
[----:B------:R-:W0:Y:S02]  /*afc0*/  SYNCS.PHASECHK.TRANS64.TRYWAIT P0, [R5+URZ+0x2d840], R0 ;  /* 0x02d84000050075a7 */ /* 0x000e24000800017f */
[----:B0-----:R-:W-:Y:S05]  /*afd0*/  @!P0 BRA `(.L_x_241) ;  /* 0x0000003000748947 */ /* 0x001fea0003800000 */
.L_x_316:
[----:B------:R-:W-:Y:S05]  /*afe0*/  BSYNC B1 ;  /* 0x0000000000017941 */ /* 0x000fea0003800000 */
.L_x_240:
[----:B------:R-:W2:Y:S01]  /*aff0*/  LDL R4, [R1+0x4] ;  /* 0x0000040001047983 */ /* 0x000ea20000100800 */
[----:B------:R-:W-:Y:S01]  /*b000*/  SHF.R.S32.HI R20, RZ, 0x1f, R9 ;  /* 0x0000001fff147819 */ /* 0x000fe20000011409 */
[----:B------:R-:W-:Y:S01]  /*b010*/  ULDC.64 UR4, c[0x0][0x300] ;  /* 0x0000c00000047ab9 */ /* 0x000fe20000000a00 */
[C---:B------:R-:W-:Y:S01]  /*b020*/  LOP3.LUT P5, RZ, R22.reuse, 0x2, RZ, 0xc0, !PT ;  /* 0x0000000216ff7812 */ /* 0x040fe200078ac0ff */
[----:B------:R-:W1:Y:S01]  /*b030*/  S2R R6, SR_TID.X ;  /* 0x0000000000067919 */ /* 0x000e620000002100 */
[----:B------:R-:W-:Y:S01]  /*b040*/  IMAD.WIDE.U32 R2, R9, UR4, RZ ;  /* 0x0000000409027c25 */ /* 0x000fe2000f8e00ff */
[----:B------:R-:W-:-:S03]  /*b050*/  LOP3.LUT P4, RZ, R22, 0x1, RZ, 0xc0, !PT ;  /* 0x0000000116ff7812 */ /* 0x000fc6000788c0ff */
[----:B0-----:R-:W-:-:S04]  /*b060*/  IMAD R0, R20, UR4, RZ ;  /* 0x0000000414007c24 */ /* 0x001fc8000f8e02ff */
[----:B------:R-:W-:Y:S01]  /*b070*/  IMAD R0, R9, UR5, R0 ;  /* 0x0000000509007c24 */ /* 0x000fe2000f8e0200 */
[----:B------:R-:W-:-:S03]  /*b080*/  ULDC.64 UR4, c[0x0][0x310] ;  /* 0x0000c40000047ab9 */ /* 0x000fc60000000a00 */
[----:B------:R-:W-:Y:S02]  /*b090*/  IMAD.IADD R3, R3, 0x1, R0 ;  /* 0x0000000103037824 */ /* 0x000fe400078e0200 */
[----:B------:R-:W-:Y:S02]  /*b0a0*/  IMAD R0, R28, UR4, RZ ;  /* 0x000000041c007c24 */ /* 0x000fe4000f8e02ff */
[----:B------:R-:W-:-:S04]  /*b0b0*/  IMAD.WIDE.U32 R2, R8, UR4, R2 ;  /* 0x0000000408027c25 */ /* 0x000fc8000f8e0002 */
[----:B------:R-:W-:Y:S01]  /*b0c0*/  IMAD R0, R8, UR5, R0 ;  /* 0x0000000508007c24 */ /* 0x000fe2000f8e0200 */
[----:B------:R-:W-:-:S03]  /*b0d0*/  ULDC.64 UR4, c[0x0][0x308] ;  /* 0x0000c20000047ab9 */ /* 0x000fc60000000a00 */
[----:B------:R-:W-:Y:S02]  /*b0e0*/  IMAD.IADD R3, R3, 0x1, R0 ;  /* 0x0000000103037824 */ /* 0x000fe400078e0200 */
[----:B------:R-:W-:Y:S01]  /*b0f0*/  IMAD.WIDE.U32 R2, R18, UR4, R2 ;  /* 0x0000000412027c25 */ /* 0x000fe2000f8e0002 */
[----:B-1----:R-:W-:-:S03]  /*b100*/  SHF.L.U32 R11, R6, 0x3, RZ ;  /* 0x00000003060b7819 */ /* 0x002fc600000006ff */
[----:B--2---:R-:W-:Y:S02]  /*b110*/  IMAD R0, R4, UR4, RZ ;  /* 0x0000000404007c24 */ /* 0x004fe4000f8e02ff */
[----:B------:R-:W-:Y:S02]  /*b120*/  IMAD.SHL.U32 R4, R6, 0x8, RZ ;  /* 0x0000000806047824 */ /* 0x000fe400078e00ff */
[----:B------:R-:W-:Y:S01]  /*b130*/  IMAD R0, R18, UR5, R0 ;  /* 0x0000000512007c24 */ /* 0x000fe2000f8e0200 */
[----:B------:R-:W-:Y:S02]  /*b140*/  ULDC.64 UR4, c[0x0][0x2e8] ;  /* 0x0000ba0000047ab9 */ /* 0x000fe40000000a00 */
[----:B------:R-:W-:Y:S01]  /*b150*/  LOP3.LUT R4, R4, 0xd8, RZ, 0xc0, !PT ;  /* 0x000000d804047812 */ /* 0x000fe200078ec0ff */
[----:B------:R-:W-:-:S03]  /*b160*/  IMAD.IADD R0, R0, 0x1, R3 ;  /* 0x0000000100007824 */ /* 0x000fc600078e0203 */
[----:B------:R-:W-:Y:S02]  /*b170*/  LOP3.LUT R4, R4, 0x18, R6, 0x78, !PT ;  /* 0x0000001804047812 */ /* 0x000fe400078e7806 */
[----:B------:R-:W-:Y:S01]  /*b180*/  LEA R6, P0, R2, UR4, 0x1 ;  /* 0x0000000402067c11 */ /* 0x000fe2000f8008ff */
[----:B------:R-:W-:Y:S01]  /*b190*/  UMOV UR4, 0xffffffff ;  /* 0xffffffff00047882 */ /* 0x000fe20000000000 */
[----:B------:R-:W-:Y:S02]  /*b1a0*/  LOP3.LUT R4, R4, 0x320, R11, 0xf8, !PT ;  /* 0x0000032004047812 */ /* 0x000fe400078ef80b */
[----:B------:R-:W-:-:S03]  /*b1b0*/  LEA.HI.X R7, R2, UR5, R0, 0x1, P0 ;  /* 0x0000000502077c11 */ /* 0x000fc600080f0c00 */
[----:B------:R-:W-:Y:S01]  /*b1c0*/  IMAD R4, R26, 0x3000, R4 ;  /* 0x000030001a047824 */ /* 0x000fe200078e0204 */
[----:B------:R-:W-:Y:S06]  /*b1d0*/  BRA.DIV UR4, `(.L_x_242) ;  /* 0x0000003204087947 */ /* 0x000fec000b800000 */
[----:B------:R-:W0:Y:S01]  /*b1e0*/  S2R R3, SR_TID.X ;  /* 0x0000000000037919 */ /* 0x000e220000002100 */
[----:B------:R-:W-:Y:S01]  /*b1f0*/  LOP3.LUT P6, RZ, R22, 0x4, RZ, 0xc0, !PT ;  /* 0x0000000416ff7812 */ /* 0x000fe200078cc0ff */
[----:B------:R-:W-:Y:S01]  /*b200*/  IMAD R4, R4, 0x2, R23 ;  /* 0x0000000204047824 */ /* 0x000fe200078e0217 */
        /* <DEDUP_REMOVED lines=26> */
.L_x_326:
[----:B------:R-:W-:Y:S02]  /*b3b0*/  LOP3.LUT P6, RZ, R22, 0x4, RZ, 0xc0, !PT ;  /* 0x0000000416ff7812 */ /* 0x000fe400078cc0ff */
[----:B--2---:R-:W-:-:S04]  /*b3c0*/  IADD3 R2, P0, R2, R0, RZ ;  /* 0x0000000002027210 */ /* 0x004fc80007f1e0ff */
[----:B------:R-:W-:Y:S02]  /*b3d0*/  IADD3.X R3, RZ, R21, RZ, P0, !PT ;  /* 0x00000015ff037210 */ /* 0x000fe400007fe4ff */
[----:B------:R-:W-:-:S05]  /*b3e0*/  PLOP3.LUT P0, PT, PT, PT, PT, 0x80, 0x0 ;  /* 0x000000000000781c */ /* 0x000fca0003f0f070 */
[----:B------:R-:W-:Y:S01]  /*b3f0*/  @!PT LDS RZ, [RZ] ;  /* 0x00000000fffff984 */ /* 0x000fe20000000800 */
[----:B------:R-:W-:Y:S01]  /*b400*/  @!PT LDS RZ, [RZ] ;  /* 0x00000000fffff984 */ /* 0x000fe20000000800 */
[----:B------:R-:W-:Y:S01]  /*b410*/  @!PT LDS RZ, [RZ] ;  /* 0x00000000fffff984 */ /* 0x000fe20000000800 */
[----:B------:R1:W-:Y:S04]  /*b420*/  LDGSTS.E.BYPASS.LTC128B.128 [R4+0x16c00], desc[UR36][R2.64], !P6 ;  /* 0x16c0000002047fae */ /* 0x0003e8000f101d64 */
[----:B------:R1:W-:Y:S04]  /*b430*/  LDGSTS.E.BYPASS.LTC128B.128 [R4+0x18c00], desc[UR36][R2.64+0x40], !P5 ;  /* 0x18c0004002047fae */ /* 0x0003e8000e901d64 */
[----:B------:R1:W-:Y:S01]  /*b440*/  LDGSTS.E.BYPASS.LTC128B.128 [R4+0x1ac00], desc[UR36][R2.64+0x80], !P4 ;  /* 0x1ac0008002047fae */ /* 0x0003e2000e101d64 */
[----:B------:R-:W-:Y:S01]  /*b450*/  NOP ;  /* 0x0000000000007918 */ /* 0x000fe20000000000 */
.L_x_243:
[----:B------:R-:W-:Y:S02]  /*b460*/  PLOP3.LUT P4, PT, P4, P0, PT, 0xa2, 0x0 ;  /* 0x000000000000781c */ /* 0x000fe40002781472 */
[----:B------:R-:W-:-:S08]  /*b470*/  @P0 R2UR P4, UR4, R5 ;  /* 0x00000000050402ca */ /* 0x000fd00000080000 */
[----:B------:R-:W-:-:S05]  /*b480*/  @P0 PLOP3.LUT P0, PT, P4, PT, PT, 0x80, 0x0 ;  /* 0x000000000000081c */ /* 0x000fca000270f070 */
[----:B------:R-:W-:Y:S01]  /*b490*/  @!P4 SYNCS.ARRIVE.TRANS64.RED.A0T1 RZ, [UR4+0x2d830], RZ ;  /* 0x02d830ffffffc9a7 */ /* 0x000fe20008200404 */
[----:B------:R-:W-:Y:S07]  /*b4a0*/  @!P4 ARRIVES.LDGSTSBAR.64.TRANSCNT [UR4+0x2d830] ;  /* 0x02d83000ff00c9b0 */ /* 0x000fee0008000a84 */
[----:B------:R-:W-:Y:S05]  /*b4b0*/  @P0 BRA.U.ANY `(.L_x_243) ;  /* 0xfffffffd00e80947 */ /* 0x000fea000393ffff */
[----:B------:R-:W-:Y:S01]  /*b4c0*/  NOP ;  /* 0x0000000000007918 */ /* 0x000fe20000000000 */
[----:B-1----:R-:W2:Y:S02]  /*b4d0*/  LDL R2, [R1+0x38] ;  /* 0x0000380001027983 */ /* 0x002ea40000100800 */
[----:B--2---:R-:W-:-:S13]  /*b4e0*/  ISETP.NE.AND P5, PT, R2, 0x3, PT ;  /* 0x000000030200780c */ /* 0x004fda0003fa5270 */
[----:B------:R-:W-:Y:S05]  /*b4f0*/  @!P5 BRA `(.L_x_244) ;  /* 0x000000000004d947 */ /* 0x000fea0003800000 */
[----:B------:R-:W-:Y:S01]  /*b500*/  BPT.TRAP 0x1 ;  /* 0x000000040000795c */ /* 0x000fe20000300000 */
.L_x_244:
[----:B------:R1:W-:Y:S01]  /*b510*/  SYNCS.ARRIVE.TRANS64.A1T0 RZ, [R5+URZ+0x2d830], RZ ;  /* 0x02d830ff05ff79a7 */ /* 0x0003e2000810003f */
[----:B------:R-:W-:Y:S05]  /*b520*/  @!P5 BRA `(.L_x_245) ;  /* 0x000000000004d947 */ /* 0x000fea0003800000 */
[----:B------:R-:W-:Y:S01]  /*b530*/  BPT.TRAP 0x1 ;  /* 0x000000040000795c */ /* 0x000fe20000300000 */
.L_x_245:
[----:B------:R-:W-:Y:S01]  /*b540*/  SHF.L.U32 R2, R17, 0x1f, RZ ;  /* 0x0000001f11027819 */ /* 0x000fe200000006ff */
[----:B-1----:R-:W-:Y:S01]  /*b550*/  IMAD R5, R10, 0x8, R23 ;  /* 0x000000080a057824 */ /* 0x002fe200078e0217 */
[----:B------:R-:W-:Y:S03]  /*b560*/  BSSY B1, `(.L_x_246) ;  /* 0x0000003000017945 */ /* 0x000fe60003800000 */
[----:B------:R-:W1:Y:S02]  /*b570*/  SYNCS.PHASECHK.TRANS64.TRYWAIT P0, [R5+URZ+0x2d860], R2 ;  /* 0x02d86002050075a7 */ /* 0x000e64000800017f */
[----:B-1----:R-:W-:Y:S05]  /*b580*/  @!P0 BRA `(.L_x_247) ;  /* 0x0000003000708947 */ /* 0x002fea0003800000 */
.L_x_327:
[----:B------:R-:W-:Y:S05]  /*b590*/  BSYNC B1 ;  /* 0x0000000000017941 */ /* 0x000fea0003800000 */
.L_x_246:
[----:B------:R-:W2:Y:S04]  /*b5a0*/  LDL R11, [R1+0xc] ;  /* 0x00000c00010b7983 */ /* 0x000ea80000100800 */
[----:B0-----:R-:W2:Y:S01]  /*b5b0*/  LDL.LU R6, [R1] ;  /* 0x0000000001067983 */ /* 0x001ea20000300800 */
[----:B------:R-:W0:Y:S01]  /*b5c0*/  S2R R12, SR_TID.X ;  /* 0x00000000000c7919 */ /* 0x000e220000002100 */
[----:B------:R-:W-:Y:S01]  /*b5d0*/  UMOV UR4, 0xffffffff ;  /* 0xffffffff00047882 */ /* 0x000fe20000000000 */
[C---:B0-----:R-:W-:Y:S01]  /*b5e0*/  IMAD.SHL.U32 R4, R12.reuse, 0x8, RZ ;  /* 0x000000080c047824 */ /* 0x041fe200078e00ff */
[C---:B------:R-:W-:Y:S01]  /*b5f0*/  LOP3.LUT R3, R12.reuse, 0x7f, RZ, 0xc0, !PT ;  /* 0x0000007f0c037812 */ /* 0x040fe200078ec0ff */
[----:B------:R-:W-:-:S03]  /*b600*/  IMAD.SHL.U32 R7, R12, 0x8, RZ ;  /* 0x000000080c077824 */ /* 0x000fc600078e00ff */
[----:B------:R-:W-:-:S04]  /*b610*/  LOP3.LUT R4, R4, 0xd8, RZ, 0xc0, !PT ;  /* 0x000000d804047812 */ /* 0x000fc800078ec0ff */
[----:B------:R-:W-:Y:S02]  /*b620*/  LOP3.LUT R4, R4, 0x18, R12, 0x78, !PT ;  /* 0x0000001804047812 */ /* 0x000fe400078e780c */
[----:B------:R-:W-:Y:S02]  /*b630*/  SHF.R.U32.HI R3, RZ, 0x2, R3 ;  /* 0x00000002ff037819 */ /* 0x000fe40000011603 */
[----:B------:R-:W-:-:S05]  /*b640*/  LOP3.LUT R4, R4, 0x320, R7, 0xf8, !PT ;  /* 0x0000032004047812 */ /* 0x000fca00078ef807 */
[----:B------:R-:W-:Y:S02]  /*b650*/  IMAD R4, R10, 0x3000, R4 ;  /* 0x000030000a047824 */ /* 0x000fe400078e0204 */
[----:B--2---:R-:W-:-:S04]  /*b660*/  IMAD R6, R6, -0x80, R11 ;  /* 0xffffff8006067824 */ /* 0x004fc800078e020b */
[----:B------:R-:W-:Y:S01]  /*b670*/  IMAD.IADD R6, R6, 0x1, -R3 ;  /* 0x0000000106067824 */ /* 0x000fe200078e0a03 */
[----:B------:R-:W-:Y:S06]  /*b680*/  BRA.DIV UR4, `(.L_x_248) ;  /* 0x0000003204447947 */ /* 0x000fec000b800000 */
[----:B-1----:R-:W0:Y:S01]  /*b690*/  SHFL.IDX PT, R2, R24, RZ, 0x1c1f ;  /* 0x001c1fff18027589 */ /* 0x002e2200000e0000 */
[----:B------:R-:W-:-:S03]  /*b6a0*/  IMAD R4, R4, 0x2, R23 ;  /* 0x0000000204047824 */ /* 0x000fc600078e0217 */
        /* <DEDUP_REMOVED lines=31> */
[----:B0-2---:R0:W1:Y:S02]  /*b8a0*/  SHFL.IDX PT, R2, R24, 0x3, 0x1c1f ;  /* 0x007c1f0018027f89 */ /* 0x00506400000e0000 */
.L_x_337:
[----:B------:R-:W2:Y:S01]  /*b8b0*/  LDL R7, [R1+0x4] ;  /* 0x0000040001077983 */ /* 0x000ea20000100800 */
[----:B-1----:R-:W-:Y:S01]  /*b8c0*/  IADD3 R2, P0, R2, R0, RZ ;  /* 0x0000000002027210 */ /* 0x002fe20007f1e0ff */
[----:B------:R-:W-:Y:S02]  /*b8d0*/  ULDC.64 UR4, c[0x0][0x328] ;  /* 0x0000ca0000047ab9 */ /* 0x000fe40000000a00 */
[----:B------:R-:W-:Y:S01]  /*b8e0*/  IMAD R0, R20, UR4, RZ ;  /* 0x0000000414007c24 */ /* 0x000fe2000f8e02ff */
[----:B------:R-:W-:Y:S02]  /*b8f0*/  IADD3.X R3, RZ, R25, RZ, P0, !PT ;  /* 0x00000019ff037210 */ /* 0x000fe400007fe4ff */
        /* <DEDUP_REMOVED lines=18> */
[----:B------:R-:W-:-:S04]  /*ba20*/  IMAD.WIDE.U32 R2, R18, UR4, R2 ;  /* 0x0000000412027c25 */ /* 0x000fc8000f8e0002 */
[----:B--2---:R-:W-:-:S04]  /*ba30*/  IMAD R0, R7, UR4, RZ ;  /* 0x0000000407007c24 */ /* 0x004fc8000f8e02ff */
[----:B------:R-:W-:Y:S01]  /*ba40*/  IMAD R0, R18, UR5, R0 ;  /* 0x0000000512007c24 */ /* 0x000fe2000f8e0200 */
[----:B------:R-:W-:Y:S02]  /*ba50*/  ULDC.64 UR4, c[0x0][0x318] ;  /* 0x0000c60000047ab9 */ /* 0x000fe40000000a00 */
[----:B0-----:R-:W-:Y:S01]  /*ba60*/  LEA R24, P0, R2, UR4, 0x1 ;  /* 0x0000000402187c11 */ /* 0x001fe2000f8008ff */
[----:B------:R-:W-:-:S05]  /*ba70*/  IMAD.IADD R0, R0, 0x1, R3 ;  /* 0x0000000100007824 */ /* 0x000fca00078e0203 */
[----:B------:R-:W-:Y:S01]  /*ba80*/  LEA.HI.X R0, R2, UR5, R0, 0x1, P0 ;  /* 0x0000000502007c11 */ /* 0x000fe200080f0c00 */
[----:B------:R-:W-:Y:S01]  /*ba90*/  NOP ;  /* 0x0000000000007918 */ /* 0x000fe20000000000 */
[----:B------:R-:W-:-:S13]  /*baa0*/  PLOP3.LUT P0, PT, PT, PT, PT, 0x80, 0x0 ;  /* 0x000000000000781c */ /* 0x000fda0003f0f070 */
.L_x_249:
[----:B------:R-:W-:Y:S02]  /*bab0*/  PLOP3.LUT P4, PT, P4, P0, PT, 0xa2, 0x0 ;  /* 0x000000000000781c */ /* 0x000fe40002781472 */
[----:B------:R-:W-:-:S08]  /*bac0*/  @P0 R2UR P4, UR4, R5 ;  /* 0x00000000050402ca */ /* 0x000fd00000080000 */
[----:B------:R-:W-:-:S05]  /*bad0*/  @P0 PLOP3.LUT P0, PT, P4, PT, PT, 0x80, 0x0 ;  /* 0x000000000000081c */ /* 0x000fca000270f070 */
[----:B------:R-:W-:Y:S01]  /*bae0*/  @!P4 SYNCS.ARRIVE.TRANS64.RED.A0T1 RZ, [UR4+0x2d850], RZ ;  /* 0x02d850ffffffc9a7 */ /* 0x000fe20008200404 */
[----:B------:R-:W-:Y:S07]  /*baf0*/  @!P4 ARRIVES.LDGSTSBAR.64.TRANSCNT [UR4+0x2d850] ;  /* 0x02d85000ff00c9b0 */ /* 0x000fee0008000a84 */
[----:B------:R-:W-:Y:S05]  /*bb00*/  @P0 BRA.U.ANY `(.L_x_249) ;  /* 0xfffffffd00e80947 */ /* 0x000fea000393ffff */
[----:B------:R-:W-:Y:S01]  /*bb10*/  NOP ;  /* 0x0000000000007918 */ /* 0x000fe20000000000 */
[----:B------:R-:W2:Y:S01]  /*bb20*/  LDL R2, [R1+0x38] ;  /* 0x0000380001027983 */ /* 0x000ea20000100800 */
[----:B------:R-:W-:Y:S01]  /*bb30*/  IMAD.MOV.U32 R25, RZ, RZ, R0 ;  /* 0x000000ffff197224 */ /* 0x000fe200078e0000 */
[----:B--2---:R-:W-:-:S13]  /*bb40*/  ISETP.NE.AND P5, PT, R2, 0x3, PT ;  /* 0x000000030200780c */ /* 0x004fda0003fa5270 */
[----:B------:R-:W-:Y:S05]  /*bb50*/  @!P5 BRA `(.L_x_250) ;  /* 0x000000000004d947 */ /* 0x000fea0003800000 */
[----:B------:R-:W-:Y:S01]  /*bb60*/  BPT.TRAP 0x1 ;  /* 0x000000040000795c */ /* 0x000fe20000300000 */
.L_x_250:
[----:B------:R2:W-:Y:S01]  /*bb70*/  STL [R1], R27 ;  /* 0x0000001b01007387 */ /* 0x0005e20000100800 */
[C---:B------:R-:W-:Y:S01]  /*bb80*/  ISETP.GT.AND P0, PT, R27.reuse, RZ, PT ;  /* 0x000000ff1b00720c */ /* 0x040fe20003f04270 */
[----:B------:R2:W-:Y:S01]  /*bb90*/  SYNCS.ARRIVE.TRANS64.A1T0 RZ, [R5+URZ+0x2d850], RZ ;  /* 0x02d850ff05ff79a7 */ /* 0x0005e2000810003f */
[----:B------:R-:W-:Y:S02]  /*bba0*/  VIADD R0, R27, 0xffffffff ;  /* 0xffffffff1b007836 */ /* 0x000fe40000000000 */
[----:B------:R-:W-:Y:S02]  /*bbb0*/  IMAD.MOV.U32 R17, RZ, RZ, R29 ;  /* 0x000000ffff117224 */ /* 0x000fe400078e001d */
[----:B------:R-:W-:-:S07]  /*bbc0*/  IMAD.MOV.U32 R10, RZ, RZ, R26 ;  /* 0x000000ffff0a7224 */ /* 0x000fce00078e001a */
[----:B--2---:R-:W-:Y:S05]  /*bbd0*/  @P0 BRA `(.L_x_251) ;  /* 0xfffffff000440947 */ /* 0x004fea000383ffff */
.L_x_238:
[----:B------:R-:W-:Y:S05]  /*bbe0*/  BSYNC B0 ;  /* 0x0000000000007941 */ /* 0x000fea0003800000 */
.L_x_237:
[----:B------:R-:W2:Y:S01]  /*bbf0*/  S2R R2, SR_TID.X ;  /* 0x0000000000027919 */ /* 0x000ea20000002100 */
[----:B------:R-:W-:Y:S01]  /*bc00*/  BSSY B0, `(.L_x_252) ;  /* 0x0000010000007945 */ /* 0x000fe20003800000 */
[----:B--2---:R-:W-:-:S04]  /*bc10*/  LOP3.LUT R2, R2, 0x7f, RZ, 0xc0, !PT ;  /* 0x0000007f02027812 */ /* 0x004fc800078ec0ff */
[----:B------:R-:W-:-:S13]  /*bc20*/  ISETP.NE.AND P0, PT, R2, RZ, PT ;  /* 0x000000ff0200720c */ /* 0x000fda0003f05270 */
[----:B------:R-:W-:Y:S05]  /*bc30*/  @P0 BRA `(.L_x_253) ;  /* 0x0000000000300947 */ /* 0x000fea0003800000 */
[----:B0-----:R-:W0:Y:S01]  /*bc40*/  S2R R5, SR_LANEID ;  /* 0x0000000000057919 */ /* 0x001e220000000000 */
[----:B------:R-:W-:Y:S01]  /*bc50*/  VOTEU.ANY UR4, UPT, PT ;  /* 0x0000000000047886 */ /* 0x000fe200038e0100 */
[----:B------:R-:W2:Y:S01]  /*bc60*/  LDC.64 R2, c[0x0][0xc60] ;  /* 0x00031800ff027b82 */ /* 0x000ea20000000a00 */
[----:B-1----:R-:W0:Y:S02]  /*bc70*/  FLO.U32 R0, UR4 ;  /* 0x0000000400007d00 */ /* 0x002e2400080e0000 */
[----:B0-----:R-:W-:-:S06]  /*bc80*/  ISETP.EQ.U32.AND P0, PT, R0, R5, PT ;  /* 0x000000050000720c */ /* 0x001fcc0003f02070 */
[----:B------:R-:W2:Y:S07]  /*bc90*/  POPC R5, UR4 ;  /* 0x0000000400057d09 */ /* 0x000eae0008000000 */
[----:B--2---:R-:W2:Y:S01]  /*bca0*/  @P0 ATOMG.E.ADD.STRONG.GPU PT, R3, desc[UR36][R2.64], R5 ;  /* 0x00000005020309a8 */ /* 0x004ea200081ee1e4 */
[----:B------:R-:W0:Y:S02]  /*bcb0*/  S2R R4, SR_LTMASK ;  /* 0x0000000000047919 */ /* 0x000e240000003900 */
[----:B0-----:R-:W-:-:S04]  /*bcc0*/  LOP3.LUT R4, R4, UR4, RZ, 0xc0, !PT ;  /* 0x0000000404047c12 */ /* 0x001fc8000f8ec0ff */
[----:B------:R-:W0:Y:S01]  /*bcd0*/  POPC R7, R4 ;  /* 0x0000000400077309 */ /* 0x000e220000000000 */
[----:B--2---:R-:W0:Y:S02]  /*bce0*/  SHFL.IDX PT, R0, R3, R0, 0x1f ;  /* 0x00001f0003007589 */ /* 0x004e2400000e0000 */
[----:B0-----:R-:W-:-:S07]  /*bcf0*/  IADD3 R16, R0, UR38, R7 ;  /* 0x0000002600107c10 */ /* 0x001fce000fffe007 */
.L_x_253:
[----:B------:R-:W-:Y:S05]  /*bd00*/  BSYNC B0 ;  /* 0x0000000000007941 */ /* 0x000fea0003800000 */
.L_x_252:
[----:B-1----:R-:W2:Y:S02]  /*bd10*/  LDL R0, [R1+0x38] ;  /* 0x0000380001007983 */ /* 0x002ea40000100800 */
[----:B--2---:R-:W-:-:S13]  /*bd20*/  ISETP.NE.AND P0, PT, R0, 0x3, PT ;  /* 0x000000030000780c */ /* 0x004fda0003f05270 */
[----:B------:R-:W-:Y:S05]  /*bd30*/  @!P0 BRA `(.L_x_254) ;  /* 0x0000000000048947 */ /* 0x000fea0003800000 */
[----:B------:R-:W-:Y:S01]  /*bd40*/  BPT.TRAP 0x1 ;  /* 0x000000040000795c */ /* 0x000fe20000300000 */
.L_x_254:
[----:B------:R-:W2:Y:S01]  /*bd50*/  LDL.LU R2, [R1+0xc] ;  /* 0x00000c0001027983 */ /* 0x000ea20000300800 */
[----:B------:R-:W-:Y:S01]  /*bd60*/  IMAD R0, R26, 0x8, R23 ;  /* 0x000000081a007824 */ /* 0x000fe200078e0217 */
[----:B------:R-:W-:Y:S01]  /*bd70*/  SHF.L.U32 R3, R29, 0x1f, RZ ;  /* 0x0000001f1d037819 */ /* 0x000fe200000006ff */
[----:B------:R-:W-:Y:S03]  /*bd80*/  BSSY B0, `(.L_x_255) ;  /* 0x0000004000007945 */ /* 0x000fe60003800000 */
[----:B------:R-:W1:Y:S01]  /*bd90*/  SYNCS.PHASECHK.TRANS64.TRYWAIT P0, [R0+URZ+0x2d860], R3 ;  /* 0x02d86003000075a7 */ /* 0x000e62000800017f */
[----:B--2---:R-:W-:Y:S01]  /*bda0*/  IMAD R6, R27, -0x80, R2 ;  /* 0xffffff801b067824 */ /* 0x004fe200078e0202 */
[----:B-1----:R-:W-:Y:S06]  /*bdb0*/  @!P0 BRA `(.L_x_256) ;  /* 0x0000002c00dc8947 */ /* 0x002fec0003800000 */
.L_x_338:
[----:B------:R-:W-:Y:S05]  /*bdc0*/  BSYNC B0 ;  /* 0x0000000000007941 */ /* 0x000fea0003800000 */
.L_x_255:
[----:B------:R-:W0:Y:S01]  /*bdd0*/  S2R R2, SR_TID.X ;  /* 0x0000000000027919 */ /* 0x000e220000002100 */
[----:B------:R-:W-:Y:S01]  /*bde0*/  UMOV UR4, 0xffffffff ;  /* 0xffffffff00047882 */ /* 0x000fe20000000000 */
[----:B------:R-:W2:Y:S01]  /*bdf0*/  S2R R7, SR_TID.X ;  /* 0x0000000000077919 */ /* 0x000ea20000002100 */
[----:B0-----:R-:W-:Y:S01]  /*be00*/  LOP3.LUT R5, R2, 0x7f, RZ, 0xc0, !PT ;  /* 0x0000007f02057812 */ /* 0x001fe200078ec0ff */
[C---:B--2---:R-:W-:Y:S01]  /*be10*/  IMAD.SHL.U32 R2, R7.reuse, 0x8, RZ ;  /* 0x0000000807027824 */ /* 0x044fe200078e00ff */
[----:B------:R-:W-:Y:S02]  /*be20*/  SHF.L.U32 R4, R7, 0x3, RZ ;  /* 0x0000000307047819 */ /* 0x000fe400000006ff */
[----:B------:R-:W-:Y:S02]  /*be30*/  SHF.R.U32.HI R5, RZ, 0x2, R5 ;  /* 0x00000002ff057819 */ /* 0x000fe40000011605 */
[----:B------:R-:W-:-:S03]  /*be40*/  LOP3.LUT R2, R2, 0xd8, RZ, 0xc0, !PT ;  /* 0x000000d802027812 */ /* 0x000fc600078ec0ff */
[----:B------:R-:W-:Y:S01]  /*be50*/  IMAD.IADD R6, R6, 0x1, -R5 ;  /* 0x0000000106067824 */ /* 0x000fe200078e0a05 */
[----:B------:R-:W-:-:S04]  /*be60*/  LOP3.LUT R2, R2, 0x18, R7, 0x78, !PT ;  /* 0x0000001802027812 */ /* 0x000fc800078e7807 */
[----:B------:R-:W-:-:S05]  /*be70*/  LOP3.LUT R2, R2, 0x320, R4, 0xf8, !PT ;  /* 0x0000032002027812 */ /* 0x000fca00078ef804 */
[----:B------:R-:W-:Y:S01]  /*be80*/  IMAD R4, R26, 0x3000, R2 ;  /* 0x000030001a047824 */ /* 0x000fe200078e0202 */
[----:B------:R-:W-:Y:S06]  /*be90*/  BRA.DIV UR4, `(.L_x_257) ;  /* 0x0000002e04b87947 */ /* 0x000fec000b800000 */
[----:B------:R-:W0:Y:S01]  /*bea0*/  S2R R2, SR_TID.X ;  /* 0x0000000000027919 */ /* 0x000e220000002100 */
[----:B------:R-:W-:Y:S01]  /*beb0*/  ULDC UR4, c[0x0][0x2f4] ;  /* 0x0000bd0000047ab9 */ /* 0x000fe20000000800 */
[----:B------:R-:W-:Y:S01]  /*bec0*/  IMAD R4, R4, 0x2, R23 ;  /* 0x0000000204047824 */ /* 0x000fe200078e0217 */
[----:B------:R-:W2:Y:S04]  /*bed0*/  SHFL.IDX PT, R14, R24, RZ, 0x1c1f ;  /* 0x001c1fff180e7589 */ /* 0x000ea800000e0000 */
[----:B-1----:R-:W1:Y:S01]  /*bee0*/  SHFL.IDX PT, R3, R25, RZ, 0x1c1f ;  /* 0x001c1fff19037589 */ /* 0x002e6200000e0000 */
[----:B0-----:R-:W-:-:S05]  /*bef0*/  IMAD.SHL.U32 R7, R2, 0x8, RZ ;  /* 0x0000000802077824 */ /* 0x001fca00078e00ff */
[----:B------:R-:W-:-:S04]  /*bf00*/  LOP3.LUT R7, R7, 0x18, RZ, 0xc0, !PT ;  /* 0x0000001807077812 */ /* 0x000fc800078ec0ff */
[C---:B------:R-:W-:Y:S01]  /*bf10*/  ISETP.GE.AND P2, PT, R7.reuse, UR4, PT ;  /* 0x0000000407007c0c */ /* 0x040fe2000bf46270 */
[C---:B------:R-:W-:Y:S01]  /*bf20*/  IMAD.SHL.U32 R5, R7.reuse, 0x2, RZ ;  /* 0x0000000207057824 */ /* 0x040fe200078e00ff */
[C---:B------:R-:W-:Y:S02]  /*bf30*/  LOP3.LUT R8, R7.reuse, 0x20, RZ, 0xfc, !PT ;  /* 0x0000002007087812 */ /* 0x040fe400078efcff */
[----:B------:R-:W-:Y:S02]  /*bf40*/  ISETP.LT.OR P4, PT, R6, 0x1, P2 ;  /* 0x000000010600780c */ /* 0x000fe40001781670 */
[----:B--2---:R-:W-:Y:S02]  /*bf50*/  IADD3 R2, P0, R14, R5, RZ ;  /* 0x000000050e027210 */ /* 0x004fe40007f1e0ff */
[----:B------:R-:W-:Y:S01]  /*bf60*/  LOP3.LUT R7, R7, 0x40, RZ, 0xfc, !PT ;  /* 0x0000004007077812 */ /* 0x000fe200078efcff */
[----:B------:R-:W0:Y:S01]  /*bf70*/  SHFL.IDX PT, R14, R24, 0x1, 0x1c1f ;  /* 0x003c1f00180e7f89 */ /* 0x000e2200000e0000 */
[----:B------:R-:W-:Y:S01]  /*bf80*/  ISETP.GE.AND P1, PT, R8, UR4, PT ;  /* 0x0000000408007c0c */ /* 0x000fe2000bf26270 */
[----:B-1----:R-:W-:Y:S01]  /*bf90*/  IMAD.X R3, RZ, RZ, R3, P0 ;  /* 0x000000ffff037224 */ /* 0x002fe200000e0603 */
[----:B------:R-:W-:-:S02]  /*bfa0*/  ISETP.GE.AND P0, PT, R7, UR4, PT ;  /* 0x0000000407007c0c */ /* 0x000fc4000bf06270 */
[----:B------:R-:W-:-:S03]  /*bfb0*/  ISETP.LT.OR P3, PT, R6, 0x1, P1 ;  /* 0x000000010600780c */ /* 0x000fc60000f61670 */
[----:B------:R-:W-:Y:S01]  /*bfc0*/  LDGSTS.E.BYPASS.LTC128B.128 [R4+0x400], desc[UR36][R2.64], !P4 ;  /* 0x0040000002047fae */ /* 0x000fe2000e101d64 */
[----:B------:R-:W-:-:S09]  /*bfd0*/  ISETP.LT.OR P4, PT, R6, 0x1, P0 ;  /* 0x000000010600780c */ /* 0x000fd20000781670 */
[----:B------:R-:W-:Y:S04]  /*bfe0*/  LDGSTS.E.BYPASS.LTC128B.128 [R4+0x2400], desc[UR36][R2.64+0x40], !P3 ;  /* 0x0240004002047fae */ /* 0x000fe8000d901d64 */
[----:B------:R1:W-:Y:S01]  /*bff0*/  LDGSTS.E.BYPASS.LTC128B.128 [R4+0x4400], desc[UR36][R2.64+0x80], !P4 ;  /* 0x0440008002047fae */ /* 0x0003e2000e101d64 */
[----:B------:R-:W-:-:S03]  /*c000*/  ISETP.LT.OR P4, PT, R6, 0x21, P2 ;  /* 0x000000210600780c */ /* 0x000fc60001781670 */
[----:B-1----:R-:W1:Y:S01]  /*c010*/  SHFL.IDX PT, R3, R25, 0x1, 0x1c1f ;  /* 0x003c1f0019037f89 */ /* 0x002e6200000e0000 */
[----:B0-----:R-:W-:-:S03]  /*c020*/  IADD3 R2, P3, R14, R5, RZ ;  /* 0x000000050e027210 */ /* 0x001fc60007f7e0ff */
[----:B------:R-:W0:Y:S02]  /*c030*/  SHFL.IDX PT, R14, R24, 0x2, 0x1c1f ;  /* 0x005c1f00180e7f89 */ /* 0x000e2400000e0000 */
[----:B-1----:R-:W-:Y:S01]  /*c040*/  IMAD.X R3, RZ, RZ, R3, P3 ;  /* 0x000000ffff037224 */ /* 0x002fe200018e0603 */
[----:B------:R-:W-:-:S04]  /*c050*/  ISETP.LT.OR P3, PT, R6, 0x21, P1 ;  /* 0x000000210600780c */ /* 0x000fc80000f61670 */
[----:B------:R-:W-:Y:S01]  /*c060*/  LDGSTS.E.BYPASS.LTC128B.128 [R4+0xc00], desc[UR36][R2.64], !P4 ;  /* 0x00c0000002047fae */ /* 0x000fe2000e101d64 */
[----:B------:R-:W-:-:S08]  /*c070*/  ISETP.LT.OR P4, PT, R6, 0x21, P0 ;  /* 0x000000210600780c */ /* 0x000fd00000781670 */
[----:B------:R-:W-:Y:S05]  /*c080*/  LDGSTS.E.BYPASS.LTC128B.128 [R4+0x2c00], desc[UR36][R2.64+0x40], !P3 ;  /* 0x02c0004002047fae */ /* 0x000fea000d901d64 */
[----:B------:R1:W-:Y:S01]  /*c090*/  LDGSTS.E.BYPASS.LTC128B.128 [R4+0x4c00], desc[UR36][R2.64+0x80], !P4 ;  /* 0x04c0008002047fae */ /* 0x0003e2000e101d64 */
[----:B------:R-:W-:-:S03]  /*c0a0*/  ISETP.LT.OR P4, PT, R6, 0x41, P2 ;  /* 0x000000410600780c */ /* 0x000fc60001781670 */
[----:B-1----:R-:W1:Y:S01]  /*c0b0*/  SHFL.IDX PT, R3, R25, 0x2, 0x1c1f ;  /* 0x005c1f0019037f89 */ /* 0x002e6200000e0000 */
[----:B0-----:R-:W-:-:S03]  /*c0c0*/  IADD3 R2, P3, R14, R5, RZ ;  /* 0x000000050e027210 */ /* 0x001fc60007f7e0ff */
[----:B------:R-:W0:Y:S04]  /*c0d0*/  SHFL.IDX PT, R25, R25, 0x3, 0x1c1f ;  /* 0x007c1f0019197f89 */ /* 0x000e2800000e0000 */
[----:B------:R2:W3:Y:S01]  /*c0e0*/  SHFL.IDX PT, R14, R24, 0x3, 0x1c1f ;  /* 0x007c1f00180e7f89 */ /* 0x0004e200000e0000 */
[----:B-1----:R-:W-:Y:S01]  /*c0f0*/  IMAD.X R3, RZ, RZ, R3, P3 ;  /* 0x000000ffff037224 */ /* 0x002fe200018e0603 */
[----:B------:R-:W-:-:S04]  /*c100*/  ISETP.LT.OR P3, PT, R6, 0x41, P1 ;  /* 0x000000410600780c */ /* 0x000fc80000f61670 */
[----:B------:R2:W-:Y:S01]  /*c110*/  LDGSTS.E.BYPASS.LTC128B.128 [R4+0x1400], desc[UR36][R2.64], !P4 ;  /* 0x0140000002047fae */ /* 0x0005e2000e101d64 */
[----:B------:R-:W-:-:S08]  /*c120*/  ISETP.LT.OR P4, PT, R6, 0x41, P0 ;  /* 0x000000410600780c */ /* 0x000fd00000781670 */
[----:B------:R2:W-:Y:S05]  /*c130*/  LDGSTS.E.BYPASS.LTC128B.128 [R4+0x3400], desc[UR36][R2.64+0x40], !P3 ;  /* 0x0340004002047fae */ /* 0x0005ea000d901d64 */
[----:B0--3--:R2:W-:Y:S02]  /*c140*/  LDGSTS.E.BYPASS.LTC128B.128 [R4+0x5400], desc[UR36][R2.64+0x80], !P4 ;  /* 0x0540008002047fae */ /* 0x0095e4000e101d64 */
.L_x_348:
[C---:B------:R-:W-:Y:S02]  /*c150*/  ISETP.LT.OR P2, PT, R6.reuse, 0x61, P2 ;  /* 0x000000610600780c */ /* 0x040fe40001741670 */
[C---:B------:R-:W-:Y:S02]  /*c160*/  ISETP.LT.OR P1, PT, R6.reuse, 0x61, P1 ;  /* 0x000000610600780c */ /* 0x040fe40000f21670 */
[----:B------:R-:W-:Y:S02]  /*c170*/  ISETP.LT.OR P0, PT, R6, 0x61, P0 ;  /* 0x000000610600780c */ /* 0x000fe40000701670 */
[----:B--2---:R-:W-:-:S04]  /*c180*/  IADD3 R2, P3, R14, R5, RZ ;  /* 0x000000050e027210 */ /* 0x004fc80007f7e0ff */
[----:B------:R-:W-:-:S05]  /*c190*/  IADD3.X R3, RZ, R25, RZ, P3, !PT ;  /* 0x00000019ff037210 */ /* 0x000fca0001ffe4ff */
[----:B------:R-:W-:Y:S01]  /*c1a0*/  @!PT LDS RZ, [RZ] ;  /* 0x00000000fffff984 */ /* 0x000fe20000000800 */
[----:B------:R-:W-:Y:S01]  /*c1b0*/  @!PT LDS RZ, [RZ] ;  /* 0x00000000fffff984 */ /* 0x000fe20000000800 */
[----:B------:R-:W-:Y:S01]  /*c1c0*/  @!PT LDS RZ, [RZ] ;  /* 0x00000000fffff984 */ /* 0x000fe20000000800 */
[----:B------:R0:W-:Y:S04]  /*c1d0*/  LDGSTS.E.BYPASS.LTC128B.128 [R4+0x1c00], desc[UR36][R2.64], !P2 ;  /* 0x01c0000002047fae */ /* 0x0001e8000d101d64 */
[----:B------:R0:W-:Y:S04]  /*c1e0*/  LDGSTS.E.BYPASS.LTC128B.128 [R4+0x3c00], desc[UR36][R2.64+0x40], !P1 ;  /* 0x03c0004002047fae */ /* 0x0001e8000c901d64 */
[----:B------:R0:W-:Y:S01]  /*c1f0*/  LDGSTS.E.BYPASS.LTC128B.128 [R4+0x5c00], desc[UR36][R2.64+0x80], !P0 ;  /* 0x05c0008002047fae */ /* 0x0001e2000c101d64 */
[----:B------:R-:W-:Y:S01]  /*c200*/  PLOP3.LUT P0, PT, PT, PT, PT, 0x80, 0x0 ;  /* 0x000000000000781c */ /* 0x000fe20003f0f070 */
[----:B------:R-:W-:-:S12]  /*c210*/  NOP ;  /* 0x0000000000007918 */ /* 0x000fd80000000000 */
.L_x_258:
[----:B------:R-:W-:Y:S02]  /*c220*/  PLOP3.LUT P1, PT, P1, P0, PT, 0xa2, 0x0 ;  /* 0x000000000000781c */ /* 0x000fe40000f21472 */
[----:B------:R-:W-:-:S08]  /*c230*/  @P0 R2UR P1, UR4, R0 ;  /* 0x00000000000402ca */ /* 0x000fd00000020000 */
[----:B------:R-:W-:-:S05]  /*c240*/  @P0 PLOP3.LUT P0, PT, P1, PT, PT, 0x80, 0x0 ;  /* 0x000000000000081c */ /* 0x000fca0000f0f070 */
[----:B------:R-:W-:Y:S01]  /*c250*/  @!P1 SYNCS.ARRIVE.TRANS64.RED.A0T1 RZ, [UR4+0x2d850], RZ ;  /* 0x02d850ffffff99a7 */ /* 0x000fe20008200404 */
[----:B------:R-:W-:Y:S07]  /*c260*/  @!P1 ARRIVES.LDGSTSBAR.64.TRANSCNT [UR4+0x2d850] ;  /* 0x02d85000ff0099b0 */ /* 0x000fee0008000a84 */
[----:B------:R-:W-:Y:S05]  /*c270*/  @P0 BRA.U.ANY `(.L_x_258) ;  /* 0xfffffffd00e80947 */ /* 0x000fea000393ffff */
[----:B------:R-:W-:Y:S01]  /*c280*/  NOP ;  /* 0x0000000000007918 */ /* 0x000fe20000000000 */
[----:B0-----:R-:W2:Y:S02]  /*c290*/  LDL R2, [R1+0x38] ;  /* 0x0000380001027983 */ /* 0x001ea40000100800 */
[----:B--2---:R-:W-:-:S13]  /*c2a0*/  ISETP.NE.AND P2, PT, R2, 0x3, PT ;  /* 0x000000030200780c */ /* 0x004fda0003f45270 */
[----:B------:R-:W-:Y:S05]  /*c2b0*/  @!P2 BRA `(.L_x_259) ;  /* 0x000000000004a947 */ /* 0x000fea0003800000 */
[----:B------:R-:W-:Y:S01]  /*c2c0*/  BPT.TRAP 0x1 ;  /* 0x000000040000795c */ /* 0x000fe20000300000 */
.L_x_259:
[----:B------:R-:W-:Y:S01]  /*c2d0*/  VIADD R26, R26, 0x1 ;  /* 0x000000011a1a7836 */ /* 0x000fe20000000000 */
[----:B------:R0:W-:Y:S04]  /*c2e0*/  SYNCS.ARRIVE.TRANS64.A1T0 RZ, [R0+URZ+0x2d850], RZ ;  /* 0x02d850ff00ff79a7 */ /* 0x0001e8000810003f */
[----:B------:R-:W-:-:S04]  /*c2f0*/  ISETP.NE.AND P0, PT, R26, 0x2, PT ;  /* 0x000000021a00780c */ /* 0x000fc80003f05270 */
[----:B0-----:R-:W-:Y:S02]  /*c300*/  SEL R0, RZ, 0x1, P0 ;  /* 0x00000001ff007807 */ /* 0x001fe40000000000 */
[----:B------:R-:W-:Y:S02]  /*c310*/  SEL R26, R26, RZ, P0 ;  /* 0x000000ff1a1a7207 */ /* 0x000fe40000000000 */
[----:B------:R-:W-:-:S07]  /*c320*/  LOP3.LUT R29, R29, R0, RZ, 0x3c, !PT ;  /* 0x000000001d1d7212 */ /* 0x000fce00078e3cff */
.L_x_218:
[----:B------:R-:W-:Y:S05]  /*c330*/  BSYNC B7 ;  /* 0x0000000000077941 */ /* 0x000fea0003800000 */
.L_x_216:
[----:B------:R-:W-:-:S13]  /*c340*/  LOP3.LUT P0, RZ, R22, 0x40, RZ, 0xc0, !PT ;  /* 0x0000004016ff7812 */ /* 0x000fda000780c0ff */
[----:B------:R-:W-:Y:S05]  /*c350*/  @!P0 BRA `(.L_x_260) ;  /* 0x0000000000248947 */ /* 0x000fea0003800000 */
[----:B------:R-:W-:Y:S05]  /*c360*/  WARPSYNC.ALL ;  /* 0x0000000000007948 */ /* 0x000fea0003800000 */
[----:B------:R-:W1:Y:S08]  /*c370*/  S2UR UR5, SR_CgaCtaId ;  /* 0x00000000000579c3 */ /* 0x000e700000008800 */
[----:B------:R-:W-:Y:S06]  /*c380*/  BAR.SYNC.DEFER_BLOCKING 0x5, 0x200 ;  /* 0x0148000000007b1d */ /* 0x000fec0000010000 */
[----:B------:R-:W-:-:S02]  /*c390*/  UMOV UR4, 0x400 ;  /* 0x0000040000047882 */ /* 0x000fc40000000000 */
[----:B-1----:R-:W-:-:S06]  /*c3a0*/  ULEA UR4, UR5, UR4, 0x18 ;  /* 0x0000000405047291 */ /* 0x002fcc000f8ec03f */
[----:B------:R-:W-:-:S05]  /*c3b0*/  IMAD.U32 R23, RZ, RZ, UR4 ;  /* 0x00000004ff177e24 */ /* 0x000fca000f8e00ff */
[----:B------:R1:W2:Y:S01]  /*c3c0*/  LDS.128 R16, [R23+0x2d8d0] ;  /* 0x02d8d00017107984 */ /* 0x0002a20000000c00 */
[----:B------:R-:W-:Y:S06]  /*c3d0*/  BAR.ARV 0x4, 0x200 ;  /* 0x0108000000007b1d */ /* 0x000fec0000002000 */
[----:B------:R-:W-:Y:S05]  /*c3e0*/  BRA `(.L_x_261) ;  /* 0x0000000800407947 */ /* 0x000fea0003800000 */
.L_x_260:
[----:B0-----:R-:W0:Y:S01]  /*c3f0*/  S2R R0, SR_TID.X ;  /* 0x0000000000007919 */ /* 0x001e220000002100 */
[----:B------:R-:W-:Y:S01]  /*c400*/  UMOV UR4, 0xffffffff ;  /* 0xffffffff00047882 */ /* 0x000fe20000000000 */
[----:B0-----:R-:W-:-:S04]  /*c410*/  LOP3.LUT R8, R0, 0x1f, RZ, 0xc0, !PT ;  /* 0x0000001f00087812 */ /* 0x001fc800078ec0ff */
[----:B------:R-:W-:Y:S01]  /*c420*/  ISETP.NE.AND P0, PT, R8, 0x1f, PT ;  /* 0x0000001f0800780c */ /* 0x000fe20003f05270 */
[----:B------:R-:W-:-:S12]  /*c430*/  BRA.DIV UR4, `(.L_x_262) ;  /* 0x0000002e04c07947 */ /* 0x000fd8000b800000 */
[----:B------:R-:W-:Y:S01]  /*c440*/  IMAD.IADD R5, R19, 0x1, R8 ;  /* 0x0000000113057824 */ /* 0x000fe200078e0208 */
[----:B------:R-:W-:-:S04]  /*c450*/  ULDC UR4, c[0x0][0xc3c] ;  /* 0x00030f0000047ab9 */ /* 0x000fc80000000800 */
[----:B------:R-:W-:-:S13]  /*c460*/  ISETP.GE.OR P1, PT, R5, UR4, !P0 ;  /* 0x0000000405007c0c */ /* 0x000fda000c726670 */
[----:B------:R-:W0:Y:S02]  /*c470*/  @!P1 LDC.64 R2, c[0x0][0xc80] ;  /* 0x00032000ff029b82 */ /* 0x000e240000000a00 */
[----:B0-----:R-:W-:-:S06]  /*c480*/  @!P1 IMAD.WIDE R2, R5, 0x4, R2 ;  /* 0x0000000405029825 */ /* 0x001fcc00078e0202 */
[----:B------:R0:W2:Y:S01]  /*c490*/  @!P1 LDG.E R3, desc[UR36][R2.64] ;  /* 0x0000002402039981 */ /* 0x0000a2000c1e1900 */
[C---:B------:R-:W-:Y:S02]  /*c4a0*/  ISETP.GE.U32.AND P2, PT, R8.reuse, 0x2, PT ;  /* 0x000000020800780c */ /* 0x040fe40003f46070 */
[C---:B------:R-:W-:Y:S01]  /*c4b0*/  ISETP.GE.U32.AND P3, PT, R8.reuse, 0x4, PT ;  /* 0x000000040800780c */ /* 0x040fe20003f66070 */
[----:B------:R-:W-:Y:S01]  /*c4c0*/  SHFL.IDX PT, R0, R16, RZ, 0x1f ;  /* 0x00001fff10007589 */ /* 0x000fe200000e0000 */
[C---:B------:R-:W-:Y:S02]  /*c4d0*/  ISETP.GE.U32.AND P4, PT, R8.reuse, 0x8, PT ;  /* 0x000000080800780c */ /* 0x040fe40003f86070 */
[C---:B------:R-:W-:Y:S01]  /*c4e0*/  ISETP.GE.U32.AND P5, PT, R8.reuse, 0x10, PT ;  /* 0x000000100800780c */ /* 0x040fe20003fa6070 */
[----:B------:R-:W-:Y:S01]  /*c4f0*/  SHFL.IDX PT, R4, R16, 0x1, 0x1f ;  /* 0x00201f0010047f89 */ /* 0x000fe200000e0000 */
[----:B0-----:R-:W-:Y:S02]  /*c500*/  IMAD.MOV.U32 R2, RZ, RZ, RZ ;  /* 0x000000ffff027224 */ /* 0x001fe400078e00ff */
[----:B--2---:R-:W-:Y:S01]  /*c510*/  @!P1 IMAD.MOV.U32 R2, RZ, RZ, R3 ;  /* 0x000000ffff029224 */ /* 0x004fe200078e0003 */
[----:B------:R-:W-:-:S04]  /*c520*/  ISETP.NE.AND P1, PT, R8, RZ, PT ;  /* 0x000000ff0800720c */ /* 0x000fc80003f25270 */
        /* <DEDUP_REMOVED lines=15> */
[----:B------:R0:W1:Y:S02]  /*c620*/  SHFL.IDX PT, R14, R3, 0x1f, 0x1f ;  /* 0x03e01f00030e7f89 */ /* 0x00006400000e0000 */
.L_x_358:
[----:B------:R-:W-:Y:S02]  /*c630*/  ULDC UR4, c[0x0][0xc38] ;  /* 0x00030e0000047ab9 */ /* 0x000fe40000000800 */
[----:B------:R-:W-:-:S04]  /*c640*/  IMAD.U32 R16, RZ, RZ, UR4 ;  /* 0x00000004ff107e24 */ /* 0x000fc8000f8e00ff */
[----:B-1----:R-:W-:-:S04]  /*c650*/  IMAD R5, R14, R16, RZ ;  /* 0x000000100e057224 */ /* 0x002fc800078e02ff */
[----:B------:R-:W-:-:S05]  /*c660*/  IMAD.IADD R4, R4, 0x1, R5 ;  /* 0x0000000104047824 */ /* 0x000fca00078e0205 */
[----:B------:R-:W-:-:S13]  /*c670*/  ISETP.GT.AND P6, PT, R4, R0, PT ;  /* 0x000000000400720c */ /* 0x000fda0003fc4270 */
[----:B------:R-:W-:Y:S05]  /*c680*/  @P6 BRA `(.L_x_263) ;  /* 0x00000000009c6947 */ /* 0x000fea0003800000 */
.L_x_268:
[----:B------:R-:W1:Y:S01]  /*c690*/  LDC R6, c[0x0][0xc3c] ;  /* 0x00030f00ff067b82 */ /* 0x000e620000000800 */
[----:B------:R-:W-:-:S05]  /*c6a0*/  VIADD R19, R19, 0x1f ;  /* 0x0000001f13137836 */ /* 0x000fca0000000000 */
[----:B-1----:R-:W-:-:S13]  /*c6b0*/  ISETP.GE.AND P6, PT, R19, R6, PT ;  /* 0x000000061300720c */ /* 0x002fda0003fc6270 */
[----:B------:R-:W-:Y:S05]  /*c6c0*/  @P6 BRA `(.L_x_264) ;  /* 0x0000000400446947 */ /* 0x000fea0003800000 */
[----:B------:R-:W1:Y:S01]  /*c6d0*/  S2R R2, SR_TID.X ;  /* 0x0000000000027919 */ /* 0x000e620000002100 */
[----:B------:R-:W-:Y:S01]  /*c6e0*/  BSSY B0, `(.L_x_265) ;  /* 0x0000009000007945 */ /* 0x000fe20003800000 */
[----:B-1----:R-:W-:-:S05]  /*c6f0*/  LOP3.LUT R2, R2, 0x1f, RZ, 0xc0, !PT ;  /* 0x0000001f02027812 */ /* 0x002fca00078ec0ff */
[----:B------:R-:W-:Y:S02]  /*c700*/  IMAD.IADD R5, R19, 0x1, R2 ;  /* 0x0000000113057824 */ /* 0x000fe400078e0202 */
[----:B------:R-:W-:-:S03]  /*c710*/  IMAD.MOV.U32 R2, RZ, RZ, RZ ;  /* 0x000000ffff027224 */ /* 0x000fc600078e00ff */
[----:B------:R-:W-:-:S13]  /*c720*/  ISETP.GE.OR P6, PT, R5, R6, !P0 ;  /* 0x000000060500720c */ /* 0x000fda00047c6670 */
[----:B------:R-:W-:Y:S05]  /*c730*/  @P6 BRA `(.L_x_266) ;  /* 0x00000000000c6947 */ /* 0x000fea0003800000 */
[----:B0-----:R-:W0:Y:S02]  /*c740*/  LDC.64 R2, c[0x0][0xc80] ;  /* 0x00032000ff027b82 */ /* 0x001e240000000a00 */
[----:B0-----:R-:W-:-:S06]  /*c750*/  IMAD.WIDE R2, R5, 0x4, R2 ;  /* 0x0000000405027825 */ /* 0x001fcc00078e0202 */
[----:B------:R1:W5:Y:S02]  /*c760*/  LDG.E R2, desc[UR36][R2.64] ;  /* 0x0000002402027981 */ /* 0x000364000c1e1900 */
.L_x_266:
[----:B------:R-:W-:Y:S05]  /*c770*/  BSYNC B0 ;  /* 0x0000000000007941 */ /* 0x000fea0003800000 */
.L_x_265:
[----:B------:R-:W-:-:S03]  /*c780*/  UMOV UR4, 0xffffffff ;  /* 0xffffffff00047882 */ /* 0x000fc60000000000 */
[----:B------:R-:W-:Y:S05]  /*c790*/  BRA.DIV UR4, `(.L_x_267) ;  /* 0x00000032040c7947 */ /* 0x000fea000b800000 */
[----:B-----5:R-:W2:Y:S02]  /*c7a0*/  SHFL.UP PT, R14, R2, 0x1, RZ ;  /* 0x04200000020e7989 */ /* 0x020ea400000e00ff */
[----:B--2---:R-:W-:-:S05]  /*c7b0*/  SEL R13, R14, RZ, P1 ;  /* 0x000000ff0e0d7207 */ /* 0x004fca0000800000 */
[----:B------:R-:W-:-:S05]  /*c7c0*/  IMAD.IADD R13, R2, 0x1, R13 ;  /* 0x00000001020d7824 */ /* 0x000fca00078e020d */
[----:B------:R-:W2:Y:S02]  /*c7d0*/  SHFL.UP PT, R14, R13, 0x2, RZ ;  /* 0x044000000d0e7989 */ /* 0x000ea400000e00ff */
[----:B--2---:R-:W-:-:S05]  /*c7e0*/  SEL R14, R14, RZ, P2 ;  /* 0x000000ff0e0e7207 */ /* 0x004fca0001000000 */
[----:B01----:R-:W-:-:S05]  /*c7f0*/  IMAD.IADD R3, R13, 0x1, R14 ;  /* 0x000000010d037824 */ /* 0x003fca00078e020e */
        /* <DEDUP_REMOVED lines=9> */
[----:B------:R0:W1:Y:S02]  /*c890*/  SHFL.IDX PT, R14, R3, 0x1f, 0x1f ;  /* 0x03e01f00030e7f89 */ /* 0x00006400000e0000 */
.L_x_366:
[----:B------:R-:W-:Y:S02]  /*c8a0*/  ULDC UR4, c[0x0][0xc38] ;  /* 0x00030e0000047ab9 */ /* 0x000fe40000000800 */
[----:B------:R-:W-:-:S04]  /*c8b0*/  IMAD.U32 R16, RZ, RZ, UR4 ;  /* 0x00000004ff107e24 */ /* 0x000fc8000f8e00ff */
[----:B-1----:R-:W-:-:S04]  /*c8c0*/  IMAD R5, R14, R16, RZ ;  /* 0x000000100e057224 */ /* 0x002fc800078e02ff */
[----:B------:R-:W-:-:S05]  /*c8d0*/  IMAD.IADD R4, R5, 0x1, R4 ;  /* 0x0000000105047824 */ /* 0x000fca00078e0204 */
[----:B------:R-:W-:-:S13]  /*c8e0*/  ISETP.GT.AND P6, PT, R4, R0, PT ;  /* 0x000000000400720c */ /* 0x000fda0003fc4270 */
[----:B------:R-:W-:Y:S05]  /*c8f0*/  @!P6 BRA `(.L_x_268) ;  /* 0xfffffffc0064e947 */ /* 0x000fea000383ffff */
.L_x_263:
[----:B------:R-:W-:Y:S01]  /*c900*/  IMAD.IADD R5, R4, 0x1, -R5 ;  /* 0x0000000104057824 */ /* 0x000fe200078e0a05 */
[----:B------:R-:W-:-:S03]  /*c910*/  UMOV UR4, 0xffffffff ;  /* 0xffffffff00047882 */ /* 0x000fc60000000000 */
[----:B------:R-:W-:-:S05]  /*c920*/  IMAD R7, R3, R16, R5 ;  /* 0x0000001003077224 */ /* 0x000fca00078e0205 */
[----:B------:R-:W-:Y:S01]  /*c930*/  ISETP.GT.AND P6, PT, R7, R0, PT ;  /* 0x000000000700720c */ /* 0x000fe20003fc4270 */
[----:B------:R-:W-:-:S12]  /*c940*/  BRA.DIV UR4, `(.L_x_269) ;  /* 0x00000032045c7947 */ /* 0x000fd8000b800000 */
[----:B------:R-:W-:-:S04]  /*c950*/  VOTE.ANY R6, PT, !P6 ;  /* 0x0000000000067806 */ /* 0x000fc800070e0100 */
[----:B------:R-:W1:Y:S02]  /*c960*/  POPC R4, R6 ;  /* 0x0000000600047309 */ /* 0x000e640000000000 */
[----:B-1----:R1:W2:Y:S02]  /*c970*/  SHFL.IDX PT, R17, R2, R4, 0x1f ;  /* 0x00001f0402117589 */ /* 0x0022a400000e0000 */
.L_x_370:
[----:B------:R-:W-:Y:S01]  /*c980*/  ISETP.NE.AND P0, PT, R6, RZ, PT ;  /* 0x000000ff0600720c */ /* 0x000fe20003f05270 */
[----:B------:R-:W-:-:S12]  /*c990*/  IMAD.MOV.U32 R14, RZ, RZ, RZ ;  /* 0x000000ffff0e7224 */ /* 0x000fd800078e00ff */
[----:B------:R-:W-:Y:S05]  /*c9a0*/  @!P0 BRA `(.L_x_270) ;  /* 0x0000000000108947 */ /* 0x000fea0003800000 */
[----:B------:R-:W-:Y:S01]  /*c9b0*/  UMOV UR4, 0xffffffff ;  /* 0xffffffff00047882 */ /* 0x000fe20000000000 */
[----:B------:R-:W-:Y:S02]  /*c9c0*/  VIADD R12, R4, 0xffffffff ;  /* 0xffffffff040c7836 */ /* 0x000fe40000000000 */
[----:B------:R-:W-:Y:S05]  /*c9d0*/  BRA.DIV UR4, `(.L_x_271) ;  /* 0x0000003204807947 */ /* 0x000fea000b800000 */
[----:B------:R3:W4:Y:S02]  /*c9e0*/  SHFL.IDX PT, R14, R3, R12, 0x1f ;  /* 0x00001f0c030e7589 */ /* 0x00072400000e0000 */
.L_x_270:
[----:B--2---:R-:W-:Y:S01]  /*c9f0*/  IABS R6, R17 ;  /* 0x0000001100067213 */ /* 0x004fe20000000000 */
[----:B----4-:R-:W-:Y:S01]  /*ca00*/  IMAD R16, R14, R16, R5 ;  /* 0x000000100e107224 */ /* 0x010fe200078e0205 */
[----:B------:R-:W-:Y:S01]  /*ca10*/  IADD3 R19, R4, R19, RZ ;  /* 0x0000001304137210 */ /* 0x000fe20007ffe0ff */
[----:B-1----:R-:W-:Y:S01]  /*ca20*/  IMAD.MOV.U32 R2, RZ, RZ, RZ ;  /* 0x000000ffff027224 */ /* 0x002fe200078e00ff */
[----:B------:R-:W1:Y:S01]  /*ca30*/  I2F.RP R7, R6 ;  /* 0x0000000600077306 */ /* 0x000e620000209400 */
[----:B------:R-:W-:-:S07]  /*ca40*/  IMAD.IADD R0, R0, 0x1, -R16 ;  /* 0x0000000100007824 */ /* 0x000fce00078e0a10 */
[----:B-1----:R-:W0:Y:S02]  /*ca50*/  MUFU.RCP R7, R7 ;  /* 0x0000000700077308 */ /* 0x002e240000001000 */
[----:B0--3--:R-:W-:-:S06]  /*ca60*/  VIADD R3, R7, 0xffffffe ;  /* 0x0ffffffe07037836 */ /* 0x009fcc0000000000 */
[----:B------:R-:W0:Y:S02]  /*ca70*/  F2I.FTZ.U32.TRUNC.NTZ R3, R3 ;  /* 0x0000000300037305 */ /* 0x000e24000021f000 */
[----:B0-----:R-:W-:-:S05]  /*ca80*/  IADD3 R5, RZ, -R3, RZ ;  /* 0x80000003ff057210 */ /* 0x001fca0007ffe0ff */
[----:B------:R-:W-:-:S04]  /*ca90*/  IMAD R5, R5, R6, RZ ;  /* 0x0000000605057224 */ /* 0x000fc800078e02ff */
[----:B------:R-:W-:Y:S01]  /*caa0*/  IMAD.HI.U32 R2, R3, R5, R2 ;  /* 0x0000000503027227 */ /* 0x000fe200078e0002 */
[----:B------:R-:W-:Y:S02]  /*cab0*/  IABS R5, R17 ;  /* 0x0000001100057213 */ /* 0x000fe40000000000 */
[----:B------:R-:W-:-:S03]  /*cac0*/  IABS R3, R0 ;  /* 0x0000000000037213 */ /* 0x000fc60000000000 */
[----:B------:R-:W-:Y:S02]  /*cad0*/  IMAD.MOV R5, RZ, RZ, -R5 ;  /* 0x000000ffff057224 */ /* 0x000fe400078e0a05 */
        /* <DEDUP_REMOVED lines=11> */
[----:B------:R-:W-:-:S05]  /*cb90*/  @!P1 LOP3.LUT R2, RZ, R17, RZ, 0x33, !PT ;  /* 0x00000011ff029212 */ /* 0x000fca00078e33ff */
[--C-:B------:R-:W-:Y:S02]  /*cba0*/  IMAD.MOV R3, RZ, RZ, -R2.reuse ;  /* 0x000000ffff037224 */ /* 0x100fe400078e0a02 */
[----:B------:R-:W-:Y:S02]  /*cbb0*/  IMAD.MOV.U32 R18, RZ, RZ, R2 ;  /* 0x000000ffff127224 */ /* 0x000fe400078e0002 */
[----:B------:R-:W-:Y:S01]  /*cbc0*/  IMAD R17, R17, R3, R0 ;  /* 0x0000000311117224 */ /* 0x000fe200078e0200 */
[----:B------:R-:W-:Y:S06]  /*cbd0*/  BRA `(.L_x_272) ;  /* 0x00000000001c7947 */ /* 0x000fec0003800000 */
.L_x_264:
[----:B------:R-:W-:Y:S01]  /*cbe0*/  UMOV UR4, URZ ;  /* 0x0000003f00047c82 */ /* 0x000fe20008000000 */
[----:B------:R-:W-:Y:S01]  /*cbf0*/  UMOV UR5, URZ ;  /* 0x0000003f00057c82 */ /* 0x000fe20008000000 */
[----:B------:R-:W-:Y:S01]  /*cc00*/  ULDC UR6, c[0x0][0xc3c] ;  /* 0x00030f0000067ab9 */ /* 0x000fe20000000800 */
[----:B------:R-:W-:Y:S02]  /*cc10*/  IMAD.MOV.U32 R16, RZ, RZ, R0 ;  /* 0x000000ffff107224 */ /* 0x000fe400078e0000 */
[----:B------:R-:W-:Y:S02]  /*cc20*/  IMAD.U32 R17, RZ, RZ, UR4 ;  /* 0x00000004ff117e24 */ /* 0x000fe4000f8e00ff */
[----:B------:R-:W-:Y:S02]  /*cc30*/  IMAD.U32 R18, RZ, RZ, UR5 ;  /* 0x00000005ff127e24 */ /* 0x000fe4000f8e00ff */
[----:B------:R-:W-:-:S07]  /*cc40*/  IMAD.U32 R19, RZ, RZ, UR6 ;  /* 0x00000006ff137e24 */ /* 0x000fce000f8e00ff */
.L_x_272:
[----:B------:R-:W1:Y:S01]  /*cc50*/  S2R R0, SR_TID.X ;  /* 0x0000000000007919 */ /* 0x000e620000002100 */
[----:B------:R-:W-:Y:S05]  /*cc60*/  WARPSYNC.ALL ;  /* 0x0000000000007948 */ /* 0x000fea0003800000 */
[----:B------:R-:W-:Y:S01]  /*cc70*/  BAR.SYNC.DEFER_BLOCKING 0x4, 0x200 ;  /* 0x0108000000007b1d */ /* 0x000fe20000010000 */
[----:B-1----:R-:W-:-:S04]  /*cc80*/  LOP3.LUT R0, R0, 0x1f, RZ, 0xc0, !PT ;  /* 0x0000001f00007812 */ /* 0x002fc800078ec0ff */
[----:B------:R-:W-:-:S13]  /*cc90*/  ISETP.NE.AND P0, PT, R0, RZ, PT ;  /* 0x000000ff0000720c */ /* 0x000fda0003f05270 */
[----:B0-----:R-:W0:Y:S01]  /*cca0*/  @!P0 S2R R3, SR_CgaCtaId ;  /* 0x0000000000038919 */ /* 0x001e220000008800 */
[----:B------:R-:W-:-:S04]  /*ccb0*/  @!P0 MOV R0, 0x400 ;  /* 0x0000040000008802 */ /* 0x000fc80000000f00 */
[----:B0-----:R-:W-:-:S05]  /*ccc0*/  @!P0 LEA R23, R3, R0, 0x18 ;  /* 0x0000000003178211 */ /* 0x001fca00078ec0ff */
[----:B------:R0:W-:Y:S01]  /*ccd0*/  @!P0 STS.128 [R23+0x2d8d0], R16 ;  /* 0x02d8d01017008388 */ /* 0x0001e20000000c00 */
[----:B------:R-:W-:Y:S06]  /*cce0*/  BAR.ARV 0x5, 0x200 ;  /* 0x0148000000007b1d */ /* 0x000fec0000002000 */
.L_x_261:
[----:B------:R-:W-:Y:S02]  /*ccf0*/  ULDC UR4, c[0x0][0xc3c] ;  /* 0x00030f0000047ab9 */ /* 0x000fe40000000800 */
[----:B--2---:R-:W-:-:S13]  /*cd00*/  ISETP.GE.AND P0, PT, R19, UR4, PT ;  /* 0x0000000413007c0c */ /* 0x004fda000bf06270 */
[----:B------:R-:W-:Y:S05]  /*cd10*/  @!P0 BRA `(.L_x_273) ;  /* 0xffffffb800f48947 */ /* 0x000fea000383ffff */
[----:B------:R-:W-:Y:S05]  /*cd20*/  BSYNC B8 ;  /* 0x0000000000087941 */ /* 0x000fea0003800000 */
.L_x_212:
[----:B0-----:R-:W2:Y:S01]  /*cd30*/  LDL.LU R0, [R1+0x30] ;  /* 0x0000300001007983 */ /* 0x001ea20000300800 */
[----:B------:R-:W-:Y:S01]  /*cd40*/  BSSY B0, `(.L_x_274) ;  /* 0x000000b000007945 */ /* 0x000fe20003800000 */
[----:B------:R-:W0:Y:S01]  /*cd50*/  S2R R5, SR_CgaCtaId ;  /* 0x0000000000057919 */ /* 0x000e220000008800 */
[----:B--2---:R-:W-:-:S05]  /*cd60*/  VIADD R0, R0, 0x1 ;  /* 0x0000000100007836 */ /* 0x004fca0000000000 */
[----:B------:R-:W-:-:S04]  /*cd70*/  LEA.HI R2, R0, R0, RZ, 0x1 ;  /* 0x0000000000027211 */ /* 0x000fc800078f08ff */
[----:B------:R-:W-:Y:S02]  /*cd80*/  LOP3.LUT R3, R2, 0xfffffffe, RZ, 0xc0, !PT ;  /* 0xfffffffe02037812 */ /* 0x000fe400078ec0ff */
[----:B------:R-:W-:-:S03]  /*cd90*/  MOV R2, 0x400 ;  /* 0x0000040000027802 */ /* 0x000fc60000000f00 */
[----:B------:R-:W-:Y:S01]  /*cda0*/  IMAD.IADD R0, R0, 0x1, -R3 ;  /* 0x0000000100007824 */ /* 0x000fe200078e0a03 */
[----:B0-----:R-:W-:-:S04]  /*cdb0*/  LEA R5, R5, R2, 0x18 ;  /* 0x0000000205057211 */ /* 0x001fc800078ec0ff */
[----:B------:R-:W-:-:S04]  /*cdc0*/  SHF.L.U32 R0, R0, 0x1f, RZ ;  /* 0x0000001f00007819 */ /* 0x000fc800000006ff */
[----:B------:R-:W0:Y:S02]  /*cdd0*/  SYNCS.PHASECHK.TRANS64.TRYWAIT P0, [R5+URZ+0x2d820], R0 ;  /* 0x02d82000050075a7 */ /* 0x000e24000800017f */
[----:B0-----:R-:W-:Y:S05]  /*cde0*/  @!P0 BRA `(.L_x_275) ;  /* 0x0000002c00a08947 */ /* 0x001fea0003800000 */
.L_x_373:
[----:B------:R-:W-:Y:S05]  /*cdf0*/  BSYNC B0 ;  /* 0x0000000000007941 */ /* 0x000fea0003800000 */
.L_x_274:
[----:B------:R-:W-:-:S03]  /*ce00*/  UMOV UR4, 0xffffffff ;  /* 0xffffffff00047882 */ /* 0x000fc60000000000 */
[----:B------:R-:W-:Y:S05]  /*ce10*/  BRA.DIV UR4, `(.L_x_276) ;  /* 0x0000002e04a87947 */ /* 0x000fea000b800000 */
[----:B0-----:R-:W0:Y:S02]  /*ce20*/  S2R R0, SR_TID.X ;  /* 0x0000000000007919 */ /* 0x001e240000002100 */
[----:B0-----:R-:W-:-:S04]  /*ce30*/  SHF.R.U32.HI R0, RZ, 0x5, R0 ;  /* 0x00000005ff007819 */ /* 0x001fc80000011600 */
[----:B------:R-:W-:-:S05]  /*ce40*/  LOP3.LUT R0, R0, 0x3, RZ, 0xc0, !PT ;  /* 0x0000000300007812 */ /* 0x000fca00078ec0ff */
[----:B------:R0:W2:Y:S02]  /*ce50*/  SHFL.IDX PT, R14, R0, RZ, 0x1f ;  /* 0x00001fff000e7589 */ /* 0x0000a400000e0000 */
.L_x_376:
[----:B--2---:R-:W-:Y:S01]  /*ce60*/  ISETP.NE.AND P0, PT, R14, RZ, PT ;  /* 0x000000ff0e00720c */ /* 0x004fe20003f05270 */
[----:B------:R-:W-:-:S12]  /*ce70*/  BSSY B0, `(.L_x_277) ;  /* 0x0000024000007945 */ /* 0x000fd80003800000 */
[----:B------:R-:W-:Y:S05]  /*ce80*/  @P0 BRA `(.L_x_278) ;  /* 0x0000000000880947 */ /* 0x000fea0003800000 */
[----:B------:R-:W-:-:S03]  /*ce90*/  UMOV UR4, 0xffffffff ;  /* 0xffffffff00047882 */ /* 0x000fc60000000000 */
[----:B------:R-:W-:Y:S05]  /*cea0*/  BRA.DIV UR4, `(.L_x_279) ;  /* 0x0000002e04b87947 */ /* 0x000fea000b800000 */
[----:B------:R-:W-:-:S13]  /*ceb0*/  ELECT P6, URZ, PT ;  /* 0x00000000003f782f */ /* 0x000fda00038c0000 */
.L_x_379:
[----:B------:R-:W-:Y:S05]  /*cec0*/  @!P6 BRA `(.L_x_278) ;  /* 0x000000000078e947 */ /* 0x000fea0003800000 */
[----:B0-----:R-:W2:Y:S02]  /*ced0*/  LDL.LU R0, [R1+0x1c] ;  /* 0x00001c0001007983 */ /* 0x001ea40000300800 */
[----:B--2---:R-:W-:-:S04]  /*cee0*/  LOP3.LUT R0, R0, 0x2, RZ, 0xfc, !PT ;  /* 0x0000000200007812 */ /* 0x004fc800078efcff */
[----:B------:R-:W-:-:S13]  /*cef0*/  ISETP.NE.AND P0, PT, R0, 0x3, PT ;  /* 0x000000030000780c */ /* 0x000fda0003f05270 */
[----:B------:R-:W-:Y:S05]  /*cf00*/  @!P0 BRA `(.L_x_280) ;  /* 0x0000000000048947 */ /* 0x000fea0003800000 */
[----:B------:R-:W-:Y:S01]  /*cf10*/  BPT.TRAP 0x1 ;  /* 0x000000040000795c */ /* 0x000fe20000300000 */
.L_x_280:
[C---:B------:R-:W-:Y:S01]  /*cf20*/  IMAD R3, R26.reuse, 0x8, R5 ;  /* 0x000000081a037824 */ /* 0x040fe200078e0205 */
[----:B------:R-:W-:Y:S02]  /*cf30*/  SHF.L.U32 R2, R29, 0x1f, RZ ;  /* 0x0000001f1d027819 */ /* 0x000fe400000006ff */
[----:B------:R-:W-:Y:S02]  /*cf40*/  IADD3 R26, R26, 0x1, RZ ;  /* 0x000000011a1a7810 */ /* 0x000fe40007ffe0ff */
[----:B------:R-:W0:Y:S02]  /*cf50*/  SYNCS.PHASECHK.TRANS64.TRYWAIT P1, [R3+URZ+0x2d840], R2 ;  /* 0x02d84002030075a7 */ /* 0x000e24000802017f */
[----:B------:R-:W-:-:S04]  /*cf60*/  ISETP.NE.AND P2, PT, R26, 0x2, PT ;  /* 0x000000021a00780c */ /* 0x000fc80003f45270 */
[----:B------:R-:W-:Y:S01]  /*cf70*/  SEL R0, RZ, 0x1, P2 ;  /* 0x00000001ff007807 */ /* 0x000fe20001000000 */
[----:B0-----:R-:W-:Y:S08]  /*cf80*/  @!P1 BRA `(.L_x_281) ;  /* 0x0000002c00a09947 */ /* 0x001ff00003800000 */
.L_x_380:
[----:B------:R-:W-:Y:S02]  /*cf90*/  SEL R26, R26, RZ, P2 ;  /* 0x000000ff1a1a7207 */ /* 0x000fe40001000000 */
[----:B------:R-:W-:Y:S01]  /*cfa0*/  LOP3.LUT R0, R29, R0, RZ, 0x3c, !PT ;  /* 0x000000001d007212 */ /* 0x000fe200078e3cff */
[----:B------:R-:W-:Y:S06]  /*cfb0*/  @!P0 BRA `(.L_x_282) ;  /* 0x0000000000048947 */ /* 0x000fec0003800000 */
[----:B------:R-:W-:Y:S01]  /*cfc0*/  BPT.TRAP 0x1 ;  /* 0x000000040000795c */ /* 0x000fe20000300000 */
.L_x_282:
[----:B------:R-:W-:Y:S01]  /*cfd0*/  IMAD R5, R26, 0x8, R5 ;  /* 0x000000081a057824 */ /* 0x000fe200078e0205 */
[----:B------:R-:W-:-:S04]  /*cfe0*/  SHF.L.U32 R0, R0, 0x1f, RZ ;  /* 0x0000001f00007819 */ /* 0x000fc800000006ff */
[----:B------:R-:W2:Y:S02]  /*cff0*/  SYNCS.PHASECHK.TRANS64.TRYWAIT P1, [R5+URZ+0x2d840], R0 ;  /* 0x02d84000050075a7 */ /* 0x000ea4000802017f */
[----:B--2---:R-:W-:Y:S05]  /*d000*/  @!P1 BRA `(.L_x_283) ;  /* 0x0000002c00949947 */ /* 0x004fea0003800000 */
.L_x_381:
[----:B------:R-:W-:Y:S05]  /*d010*/  @!P0 BRA `(.L_x_284) ;  /* 0x0000000000048947 */ /* 0x000fea0003800000 */
[----:B------:R-:W-:Y:S01]  /*d020*/  BPT.TRAP 0x1 ;  /* 0x000000040000795c */ /* 0x000fe20000300000 */
.L_x_284:
[----:B------:R-:W3:Y:S02]  /*d030*/  SYNCS.PHASECHK.TRANS64.TRYWAIT P1, [R3+URZ+0x2d860], R2 ;  /* 0x02d86002030075a7 */ /* 0x000ee4000802017f */
[----:B---3--:R-:W-:Y:S05]  /*d040*/  @!P1 BRA `(.L_x_285) ;  /* 0x0000002c00989947 */ /* 0x008fea0003800000 */
.L_x_382:
[----:B------:R-:W-:Y:S05]  /*d050*/  @!P0 BRA `(.L_x_286) ;  /* 0x0000000000048947 */ /* 0x000fea0003800000 */
[----:B------:R-:W-:Y:S01]  /*d060*/  BPT.TRAP 0x1 ;  /* 0x000000040000795c */ /* 0x000fe20000300000 */
.L_x_286:
[----:B----4-:R4:W0:Y:S02]  /*d070*/  SYNCS.PHASECHK.TRANS64.TRYWAIT P0, [R5+URZ+0x2d860], R0 ;  /* 0x02d86000050075a7 */ /* 0x010824000800017f */
[----:B0-----:R-:W-:Y:S05]  /*d080*/  @!P0 NANOSLEEP.SYNCS 0x989680 ;  /* 0x009896800000895d */ /* 0x001fea0003900000 */
[----:B------:R-:W0:Y:S02]  /*d090*/  @!P0 SYNCS.PHASECHK.TRANS64 P0, [R5+URZ+0x2d860], R0 ;  /* 0x02d86000050085a7 */ /* 0x000e24000800007f */
[----:B0-----:R-:W-:Y:S05]  /*d0a0*/  @!P0 BRA `(.L_x_286) ;  /* 0xfffffffc00f08947 */ /* 0x001fea000383ffff */
.L_x_278:
[----:B------:R-:W-:Y:S05]  /*d0b0*/  BSYNC B0 ;  /* 0x0000000000007941 */ /* 0x000fea0003800000 */
.L_x_277:
[----:B------:R-:W-:Y:S05]  /*d0c0*/  EXIT ;  /* 0x000000000000794d */ /* 0x000fea0003800000 */
.L_x_168:
[----:B0-----:R-:W-:-:S04]  /*d0d0*/  IMAD.U32 R3, RZ, RZ, UR40 ;  /* 0x00000028ff037e24 */ /* 0x001fc8000f8e00ff */
[----:B------:R0:W1:Y:S03]  /*d0e0*/  SYNCS.PHASECHK.TRANS64.TRYWAIT P1, [R3+URZ+0x2d800], R0 ;  /* 0x02d80000030075a7 */ /* 0x000066000802017f */
[----:B-1----:R-:W-:Y:S05]  /*d0f0*/  @!P1 NANOSLEEP.SYNCS 0x989680 ;  /* 0x009896800000995d */ /* 0x002fea0003900000 */
[----:B------:R-:W1:Y:S02]  /*d100*/  @!P1 SYNCS.PHASECHK.TRANS64 P1, [R3+URZ+0x2d800], R0 ;  /* 0x02d80000030095a7 */ /* 0x000e64000802007f */
[----:B-1----:R-:W-:Y:S05]  /*d110*/  @!P1 BRA `(.L_x_168) ;  /* 0xfffffffc00ec9947 */ /* 0x002fea000383ffff */
[----:B------:R-:W-:Y:S05]  /*d120*/  BRA `(.L_x_287) ;  /* 0xffffff4400087947 */ /* 0x000fea000383ffff */
.L_x_172:
[----:B-1----:R1:W2:Y:S02]  /*d130*/  SYNCS.PHASECHK.TRANS64.TRYWAIT P1, [R4+URZ+0x2d830], R3 ;  /* 0x02d83003040075a7 */ /* 0x0022a4000802017f */
[----:B--2---:R-:W-:Y:S05]  /*d140*/  @!P1 NANOSLEEP.SYNCS 0x989680 ;  /* 0x009896800000995d */ /* 0x004fea0003900000 */
[----:B------:R-:W2:Y:S02]  /*d150*/  @!P1 SYNCS.PHASECHK.TRANS64 P1, [R4+URZ+0x2d830], R3 ;  /* 0x02d83003040095a7 */ /* 0x000ea4000802007f */
[----:B--2---:R-:W-:Y:S05]  /*d160*/  @!P1 BRA `(.L_x_172) ;  /* 0xfffffffc00f09947 */ /* 0x004fea000383ffff */
[----:B------:R-:W-:Y:S05]  /*d170*/  BRA `(.L_x_171) ;  /* 0xffffff4400247947 */ /* 0x000fea000383ffff */
.L_x_178:
[----:B-1----:R-:W-:-:S04]  /*d180*/  IMAD.U32 R3, RZ, RZ, UR7 ;  /* 0x00000007ff037e24 */ /* 0x002fc8000f8e00ff */
[----:B------:R1:W2:Y:S03]  /*d190*/  SYNCS.PHASECHK.TRANS64.TRYWAIT P1, [R3+URZ+0x2d830], R0 ;  /* 0x02d83000030075a7 */ /* 0x0002a6000802017f */
[----:B--2---:R-:W-:Y:S05]  /*d1a0*/  @!P1 NANOSLEEP.SYNCS 0x989680 ;  /* 0x009896800000995d */ /* 0x004fea0003900000 */
[----:B------:R-:W2:Y:S02]  /*d1b0*/  @!P1 SYNCS.PHASECHK.TRANS64 P1, [R3+URZ+0x2d830], R0 ;  /* 0x02d83000030095a7 */ /* 0x000ea4000802007f */
[----:B--2---:R-:W-:Y:S05]  /*d1c0*/  @!P1 BRA `(.L_x_178) ;  /* 0xfffffffc00ec9947 */ /* 0x004fea000383ffff */
[----:B------:R-:W-:Y:S05]  /*d1d0*/  BRA `(.L_x_175) ;  /* 0xffffff6800087947 */ /* 0x000fea000383ffff */
.L_x_182:
[----:B-1----:R-:W-:-:S04]  /*d1e0*/  IMAD.U32 R3, RZ, RZ, UR7 ;  /* 0x00000007ff037e24 */ /* 0x002fc8000f8e00ff */
[----:B------:R1:W2:Y:S03]  /*d1f0*/  SYNCS.PHASECHK.TRANS64.TRYWAIT P1, [R3+URZ+0x2d850], R0 ;  /* 0x02d85000030075a7 */ /* 0x0002a6000802017f */
[----:B--2---:R-:W-:Y:S05]  /*d200*/  @!P1 NANOSLEEP.SYNCS 0x989680 ;  /* 0x009896800000995d */ /* 0x004fea0003900000 */
[----:B------:R-:W2:Y:S02]  /*d210*/  @!P1 SYNCS.PHASECHK.TRANS64 P1, [R3+URZ+0x2d850], R0 ;  /* 0x02d85000030095a7 */ /* 0x000ea4000802007f */
[----:B--2---:R-:W-:Y:S05]  /*d220*/  @!P1 BRA `(.L_x_182) ;  /* 0xfffffffc00ec9947 */ /* 0x004fea000383ffff */
[----:B------:R-:W-:Y:S05]  /*d230*/  BRA `(.L_x_179) ;  /* 0xffffff6800b87947 */ /* 0x000fea000383ffff */
.L_x_189:
[----:B-1----:R-:W-:-:S04]  /*d240*/  IMAD.U32 R9, RZ, RZ, UR4 ;  /* 0x00000004ff097e24 */ /* 0x002fc8000f8e00ff */
[----:B------:R1:W2:Y:S03]  /*d250*/  SYNCS.PHASECHK.TRANS64.TRYWAIT P1, [R9+URZ+0x2d850], R4 ;  /* 0x02d85004090075a7 */ /* 0x0002a6000802017f */
[----:B--2---:R-:W-:Y:S05]  /*d260*/  @!P1 NANOSLEEP.SYNCS 0x989680 ;  /* 0x009896800000995d */ /* 0x004fea0003900000 */
[----:B------:R-:W2:Y:S02]  /*d270*/  @!P1 SYNCS.PHASECHK.TRANS64 P1, [R9+URZ+0x2d850], R4 ;  /* 0x02d85004090095a7 */ /* 0x000ea4000802007f */
[----:B--2---:R-:W-:Y:S05]  /*d280*/  @!P1 BRA `(.L_x_189) ;  /* 0xfffffffc00ec9947 */ /* 0x004fea000383ffff */
[----:B------:R-:W-:Y:S05]  /*d290*/  BRA `(.L_x_188) ;  /* 0xffffff8400e87947 */ /* 0x000fea000383ffff */
.L_x_224:
[----:B------:R-:W0:Y:S01]  /*d2a0*/  S2R R20, SR_TID.X ;  /* 0x0000000000147919 */ /* 0x000e220000002100 */
[----:B------:R-:W-:Y:S01]  /*d2b0*/  BSSY B0, `(.L_x_288) ;  /* 0x000000a000007945 */ /* 0x000fe20003800000 */
[----:B------:R-:W-:Y:S01]  /*d2c0*/  IMAD.MOV.U32 R12, RZ, RZ, RZ ;  /* 0x000000ffff0c7224 */ /* 0x000fe200078e00ff */
[----:B------:R-:W-:Y:S01]  /*d2d0*/  MOV R15, 0xffffffff ;  /* 0xffffffff000f7802 */ /* 0x000fe20000000f00 */
[----:B------:R-:W-:Y:S01]  /*d2e0*/  IMAD.MOV.U32 R11, RZ, RZ, 0x1f ;  /* 0x0000001fff0b7424 */ /* 0x000fe200078e00ff */
[----:B0-----:R-:W-:-:S04]  /*d2f0*/  SHF.R.U32.HI R9, RZ, 0x5, R20 ;  /* 0x00000005ff097819 */ /* 0x001fc80000011614 */
[----:B------:R-:W-:-:S05]  /*d300*/  LOP3.LUT R9, R9, 0x3, RZ, 0xc0, !PT ;  /* 0x0000000309097812 */ /* 0x000fca00078ec0ff */
[----:B------:R-:W-:-:S07]  /*d310*/  IMAD.MOV.U32 R13, RZ, RZ, R9 ;  /* 0x000000ffff0d7224 */ /* 0x000fce00078e0009 */
[----:B-----5:R-:W-:Y:S05]  /*d320*/  WARPSYNC.COLLECTIVE R15, `(.L_x_289) ;  /* 0x000000000f087348 */ /* 0x020fea0003c00000 */
[----:B------:R0:W1:Y:S02]  /*d330*/  SHFL.IDX P6, R14, R13, R12, R11 ;  /* 0x0000000c0d0e7389 */ /* 0x00006400000c000b */
[----:B01---5:R-:W-:Y:S01]  /*d340*/  ENDCOLLECTIVE ;  /* 0x000000000000791b */ /* 0x023fe20003800000 */
.L_x_289:
[----:B------:R-:W-:Y:S05]  /*d350*/  BSYNC B0 ;  /* 0x0000000000007941 */ /* 0x000fea0003800000 */
.L_x_288:
[----:B------:R-:W-:Y:S05]  /*d360*/  BRA `(.L_x_290) ;  /* 0xffffffc000cc7947 */ /* 0x000fea000383ffff */
.L_x_227:
[----:B-1----:R1:W2:Y:S02]  /*d370*/  SYNCS.PHASECHK.TRANS64.TRYWAIT P0, [R2+URZ+0x2d840], R3 ;  /* 0x02d84003020075a7 */ /* 0x0022a4000800017f */
[----:B--2---:R-:W-:Y:S05]  /*d380*/  @!P0 NANOSLEEP.SYNCS 0x989680 ;  /* 0x009896800000895d */ /* 0x004fea0003900000 */
[----:B------:R-:W2:Y:S02]  /*d390*/  @!P0 SYNCS.PHASECHK.TRANS64 P0, [R2+URZ+0x2d840], R3 ;  /* 0x02d84003020085a7 */ /* 0x000ea4000800007f */
[----:B--2---:R-:W-:Y:S05]  /*d3a0*/  @!P0 BRA `(.L_x_227) ;  /* 0xfffffffc00f08947 */ /* 0x004fea000383ffff */
[----:B------:R-:W-:Y:S05]  /*d3b0*/  BRA `(.L_x_291) ;  /* 0xffffffc4002c7947 */ /* 0x000fea000383ffff */
.L_x_228:
        /* <DEDUP_REMOVED lines=8> */
.L_x_293:
[----:B------:R-:W-:Y:S05]  /*d440*/  BSYNC B0 ;  /* 0x0000000000007941 */ /* 0x000fea0003800000 */
.L_x_292:
[----:B------:R-:W-:Y:S01]  /*d450*/  IMAD.MOV.U32 R13, RZ, RZ, R0 ;  /* 0x000000ffff0d7224 */ /* 0x000fe200078e0000 */
[----:B------:R-:W-:Y:S01]  /*d460*/  MOV R15, 0xffffffff ;  /* 0xffffffff000f7802 */ /* 0x000fe20000000f00 */
[----:B------:R-:W-:Y:S02]  /*d470*/  IMAD.MOV.U32 R12, RZ, RZ, RZ ;  /* 0x000000ffff0c7224 */ /* 0x000fe400078e00ff */
[----:B------:R-:W-:Y:S02]  /*d480*/  IMAD.MOV.U32 R11, RZ, RZ, 0x1c1f ;  /* 0x00001c1fff0b7424 */ /* 0x000fe400078e00ff */
[----:B------:R-:W-:Y:S02]  /*d490*/  IMAD.MOV.U32 R4, RZ, RZ, R14 ;  /* 0x000000ffff047224 */ /* 0x000fe400078e000e */
[----:B------:R-:W-:-:S07]  /*d4a0*/  @P0 IMAD R8, R7, 0x2, R23 ;  /* 0x0000000207080824 */ /* 0x000fce00078e0217 */
[----:B------:R-:W-:Y:S05]  /*d4b0*/  WARPSYNC.COLLECTIVE R15, `(.L_x_294) ;  /* 0x000000000f087348 */ /* 0x000fea0003c00000 */
[----:B------:R0:W1:Y:S02]  /*d4c0*/  SHFL.IDX P6, R14, R13, R12, R11 ;  /* 0x0000000c0d0e7389 */ /* 0x00006400000c000b */
[----:B01----:R-:W-:Y:S01]  /*d4d0*/  ENDCOLLECTIVE ;  /* 0x000000000000791b */ /* 0x003fe20003800000 */
.L_x_294:
[----:B------:R-:W-:Y:S02]  /*d4e0*/  IMAD.MOV.U32 R13, RZ, RZ, R6 ;  /* 0x000000ffff0d7224 */ /* 0x000fe400078e0006 */
[----:B------:R-:W-:Y:S02]  /*d4f0*/  IMAD.MOV.U32 R12, RZ, RZ, 0x1 ;  /* 0x00000001ff0c7424 */ /* 0x000fe400078e00ff */
[----:B------:R-:W-:-:S07]  /*d500*/  IMAD.MOV.U32 R5, RZ, RZ, R14 ;  /* 0x000000ffff057224 */ /* 0x000fce00078e000e */
[----:B------:R-:W-:Y:S05]  /*d510*/  WARPSYNC.COLLECTIVE R15, `(.L_x_295) ;  /* 0x000000000f087348 */ /* 0x000fea0003c00000 */
[----:B------:R0:W1:Y:S02]  /*d520*/  SHFL.IDX P6, R14, R13, R12, R11 ;  /* 0x0000000c0d0e7389 */ /* 0x00006400000c000b */
[----:B01----:R-:W-:Y:S01]  /*d530*/  ENDCOLLECTIVE ;  /* 0x000000000000791b */ /* 0x003fe20003800000 */
.L_x_295:
[----:B------:R-:W-:-:S05]  /*d540*/  @P0 LEA R5, P1, R9, R5, 0x1 ;  /* 0x0000000509050211 */ /* 0x000fca00078208ff */
[----:B------:R-:W-:Y:S01]  /*d550*/  @P0 IMAD.X R4, RZ, RZ, R4, P1 ;  /* 0x000000ffff040224 */ /* 0x000fe200008e0604 */
[----:B------:R-:W-:-:S04]  /*d560*/  ISETP.GE.AND P1, PT, R3, 0x21, PT ;  /* 0x000000210300780c */ /* 0x000fc80003f26270 */
        /* <DEDUP_REMOVED lines=9> */
[----:B------:R0:W-:Y:S02]  /*d600*/  @P0 LDGSTS.E.BYPASS.LTC128B.128 [R8+0x19400], desc[UR36][R4.64+0x80], !P2 ;  /* 0x1940008004080fae */ /* 0x0001e4000d101d64 */
[----:B0-----:R-:W-:-:S07]  /*d610*/  IMAD.MOV.U32 R4, RZ, RZ, R14 ;  /* 0x000000ffff047224 */ /* 0x001fce00078e000e */
[----:B------:R-:W-:Y:S05]  /*d620*/  WARPSYNC.COLLECTIVE R15, `(.L_x_296) ;  /* 0x000000000f087348 */ /* 0x000fea0003c00000 */
[----:B------:R0:W1:Y:S02]  /*d630*/  SHFL.IDX P6, R14, R13, R12, R11 ;  /* 0x0000000c0d0e7389 */ /* 0x00006400000c000b */
[----:B01----:R-:W-:Y:S01]  /*d640*/  ENDCOLLECTIVE ;  /* 0x000000000000791b */ /* 0x003fe20003800000 */
.L_x_296:
[----:B------:R-:W-:Y:S02]  /*d650*/  @P1 IMAD R8, R7, 0x2, R23 ;  /* 0x0000000207081824 */ /* 0x000fe400078e0217 */
[----:B------:R-:W-:Y:S02]  /*d660*/  IMAD.MOV.U32 R13, RZ, RZ, R6 ;  /* 0x000000ffff0d7224 */ /* 0x000fe400078e0006 */
[----:B------:R-:W-:Y:S02]  /*d670*/  IMAD.MOV.U32 R12, RZ, RZ, 0x2 ;  /* 0x00000002ff0c7424 */ /* 0x000fe400078e00ff */
[----:B------:R-:W-:-:S07]  /*d680*/  IMAD.MOV.U32 R5, RZ, RZ, R14 ;  /* 0x000000ffff057224 */ /* 0x000fce00078e000e */
[----:B------:R-:W-:Y:S05]  /*d690*/  WARPSYNC.COLLECTIVE R15, `(.L_x_297) ;  /* 0x000000000f087348 */ /* 0x000fea0003c00000 */
[----:B------:R0:W1:Y:S02]  /*d6a0*/  SHFL.IDX P6, R14, R13, R12, R11 ;  /* 0x0000000c0d0e7389 */ /* 0x00006400000c000b */
[----:B01----:R-:W-:Y:S01]  /*d6b0*/  ENDCOLLECTIVE ;  /* 0x000000000000791b */ /* 0x003fe20003800000 */
.L_x_297:
[----:B------:R-:W-:-:S04]  /*d6c0*/  @P1 LEA R5, P0, R9, R5, 0x1 ;  /* 0x0000000509051211 */ /* 0x000fc800078008ff */
[----:B------:R-:W-:-:S04]  /*d6d0*/  @P1 IADD3.X R4, RZ, R4, RZ, P0, !PT ;  /* 0x00000004ff041210 */ /* 0x000fc800007fe4ff */
        /* <DEDUP_REMOVED lines=15> */
.L_x_298:
[----:B------:R-:W-:Y:S01]  /*d7d0*/  @P1 IMAD R8, R7, 0x2, R23 ;  /* 0x0000000207081824 */ /* 0x000fe200078e0217 */
[----:B------:R-:W-:Y:S01]  /*d7e0*/  MOV R13, R6 ;  /* 0x00000006000d7202 */ /* 0x000fe20000000f00 */
[----:B------:R-:W-:Y:S02]  /*d7f0*/  IMAD.MOV.U32 R12, RZ, RZ, 0x3 ;  /* 0x00000003ff0c7424 */ /* 0x000fe400078e00ff */
[----:B------:R-:W-:-:S07]  /*d800*/  IMAD.MOV.U32 R5, RZ, RZ, R14 ;  /* 0x000000ffff057224 */ /* 0x000fce00078e000e */
[----:B------:R-:W-:Y:S05]  /*d810*/  WARPSYNC.COLLECTIVE R15, `(.L_x_299) ;  /* 0x000000000f087348 */ /* 0x000fea0003c00000 */
[----:B------:R0:W1:Y:S02]  /*d820*/  SHFL.IDX P6, R14, R13, R12, R11 ;  /* 0x0000000c0d0e7389 */ /* 0x00006400000c000b */
[----:B01----:R-:W-:Y:S01]  /*d830*/  ENDCOLLECTIVE ;  /* 0x000000000000791b */ /* 0x003fe20003800000 */
.L_x_299:
[----:B------:R-:W-:-:S05]  /*d840*/  @P1 LEA R5, P0, R9, R5, 0x1 ;  /* 0x0000000509051211 */ /* 0x000fca00078008ff */
[----:B------:R-:W-:-:S05]  /*d850*/  @P1 IMAD.X R4, RZ, RZ, R4, P0 ;  /* 0x000000ffff041224 */ /* 0x000fca00000e0604 */
[----:B------:R-:W-:Y:S01]  /*d860*/  @P1 LOP3.LUT R5, R5, R4, RZ, 0x3c, !PT ;  /* 0x0000000405051212 */ /* 0x000fe200078e3cff */
[----:B------:R-:W-:-:S03]  /*d870*/  IMAD.MOV.U32 R13, RZ, RZ, R0 ;  /* 0x000000ffff0d7224 */ /* 0x000fc600078e0000 */
[----:B------:R-:W-:-:S04]  /*d880*/  @P1 LOP3.LUT R4, R5, R4, RZ, 0x3c, !PT ;  /* 0x0000000405041212 */ /* 0x000fc800078e3cff */
[----:B------:R-:W-:Y:S01]  /*d890*/  @P1 LOP3.LUT R5, R5, R4, RZ, 0x3c, !PT ;  /* 0x0000000405051212 */ /* 0x000fe200078e3cff */
[----:B------:R-:W-:-:S07]  /*d8a0*/  IMAD.MOV.U32 R6, RZ, RZ, R14 ;  /* 0x000000ffff067224 */ /* 0x000fce00078e000e */
[----:B------:R-:W-:Y:S05]  /*d8b0*/  WARPSYNC.COLLECTIVE R15, `(.L_x_300) ;  /* 0x000000000f087348 */ /* 0x000fea0003c00000 */
[----:B------:R0:W1:Y:S02]  /*d8c0*/  SHFL.IDX P6, R14, R13, R12, R11 ;  /* 0x0000000c0d0e7389 */ /* 0x00006400000c000b */
[----:B01----:R-:W-:Y:S01]  /*d8d0*/  ENDCOLLECTIVE ;  /* 0x000000000000791b */ /* 0x003fe20003800000 */
.L_x_300:
[----:B------:R-:W-:Y:S01]  /*d8e0*/  @!PT LDS RZ, [RZ] ;  /* 0x00000000fffff984 */ /* 0x000fe20000000800 */
[----:B------:R-:W-:Y:S01]  /*d8f0*/  @!PT LDS RZ, [RZ] ;  /* 0x00000000fffff984 */ /* 0x000fe20000000800 */
[----:B------:R-:W-:Y:S01]  /*d900*/  @!PT LDS RZ, [RZ] ;  /* 0x00000000fffff984 */ /* 0x000fe20000000800 */
[----:B------:R0:W-:Y:S04]  /*d910*/  @P1 LDGSTS.E.BYPASS.LTC128B.128 [R8+0x16400], desc[UR36][R4.64], !P4 ;  /* 0x1640000004081fae */ /* 0x0001e8000e101d64 */
[----:B------:R0:W-:Y:S04]  /*d920*/  @P1 LDGSTS.E.BYPASS.LTC128B.128 [R8+0x18400], desc[UR36][R4.64+0x40], !P3 ;  /* 0x1840004004081fae */ /* 0x0001e8000d901d64 */
[----:B------:R0:W-:Y:S01]  /*d930*/  @P1 LDGSTS.E.BYPASS.LTC128B.128 [R8+0x1a400], desc[UR36][R4.64+0x80], !P2 ;  /* 0x1a40008004081fae */ /* 0x0001e2000d101d64 */
[----:B------:R-:W-:Y:S01]  /*d940*/  IMAD.MOV.U32 R0, RZ, RZ, R14 ;  /* 0x000000ffff007224 */ /* 0x000fe200078e000e */
[----:B------:R-:W-:Y:S06]  /*d950*/  BRA `(.L_x_301) ;  /* 0xffffffc000fc7947 */ /* 0x000fec000383ffff */
.L_x_233:
[----:B------:R-:W2:Y:S04]  /*d960*/  LDL.LU R11, [R1+0x28] ;  /* 0x00002800010b7983 */ /* 0x000ea80000300800 */
[----:B------:R0:W5:Y:S01]  /*d970*/  LDL R9, [R1+0x18] ;  /* 0x0000180001097983 */ /* 0x0001620000100800 */
[----:B------:R-:W-:Y:S02]  /*d980*/  IMAD.MOV.U32 R13, RZ, RZ, R0 ;  /* 0x000000ffff0d7224 */ /* 0x000fe400078e0000 */
[----:B------:R-:W-:Y:S02]  /*d990*/  IMAD.MOV.U32 R12, RZ, RZ, RZ ;  /* 0x000000ffff0c7224 */ /* 0x000fe400078e00ff */
[----:B------:R-:W-:Y:S02]  /*d9a0*/  IMAD.MOV.U32 R15, RZ, RZ, -0x1 ;  /* 0xffffffffff0f7424 */ /* 0x000fe400078e00ff */
[----:B------:R-:W-:-:S02]  /*d9b0*/  IMAD R17, R17, 0xc0, R21 ;  /* 0x000000c011117824 */ /* 0x000fc400078e0215 */
[----:B--2---:R-:W-:Y:S02]  /*d9c0*/  IMAD R2, R11, R10, RZ ;  /* 0x0000000a0b027224 */ /* 0x004fe400078e02ff */
[----:B0-----:R-:W-:-:S07]  /*d9d0*/  IMAD.MOV.U32 R11, RZ, RZ, 0x1c1f ;  /* 0x00001c1fff0b7424 */ /* 0x001fce00078e00ff */
[----:B-----5:R-:W-:Y:S05]  /*d9e0*/  WARPSYNC.COLLECTIVE R15, `(.L_x_302) ;  /* 0x000000000f087348 */ /* 0x020fea0003c00000 */
[----:B------:R0:W1:Y:S02]  /*d9f0*/  SHFL.IDX P6, R14, R13, R12, R11 ;  /* 0x0000000c0d0e7389 */ /* 0x00006400000c000b */
[----:B01---5:R-:W-:Y:S01]  /*da00*/  ENDCOLLECTIVE ;  /* 0x000000000000791b */ /* 0x023fe20003800000 */
.L_x_302:
[----:B------:R-:W-:Y:S01]  /*da10*/  IMAD.MOV.U32 R13, RZ, RZ, R4 ;  /* 0x000000ffff0d7224 */ /* 0x000fe200078e0004 */
[----:B------:R-:W-:-:S07]  /*da20*/  MOV R6, R14 ;  /* 0x0000000e00067202 */ /* 0x000fce0000000f00 */
[----:B------:R-:W-:Y:S05]  /*da30*/  WARPSYNC.COLLECTIVE R15, `(.L_x_303) ;  /* 0x000000000f087348 */ /* 0x000fea0003c00000 */
[----:B------:R0:W1:Y:S02]  /*da40*/  SHFL.IDX P6, R14, R13, R12, R11 ;  /* 0x0000000c0d0e7389 */ /* 0x00006400000c000b */
[----:B01----:R-:W-:Y:S01]  /*da50*/  ENDCOLLECTIVE ;  /* 0x000000000000791b */ /* 0x003fe20003800000 */
.L_x_303:
[----:B------:R-:W-:Y:S01]  /*da60*/  ISETP.GE.AND P2, PT, R17, R2, PT ;  /* 0x000000021100720c */ /* 0x000fe20003f46270 */
[----:B------:R-:W-:Y:S02]  /*da70*/  IMAD.MOV.U32 R13, RZ, RZ, R0 ;  /* 0x000000ffff0d7224 */ /* 0x000fe400078e0000 */
[----:B------:R-:W-:Y:S02]  /*da80*/  IMAD.MOV.U32 R12, RZ, RZ, 0x1 ;  /* 0x00000001ff0c7424 */ /* 0x000fe400078e00ff */
[----:B------:R-:W-:-:S08]  /*da90*/  IMAD.MOV.U32 R5, RZ, RZ, R14 ;  /* 0x000000ffff057224 */ /* 0x000fd000078e000e */
[----:B------:R-:W-:Y:S05]  /*daa0*/  WARPSYNC.COLLECTIVE R15, `(.L_x_304) ;  /* 0x000000000f087348 */ /* 0x000fea0003c00000 */
[----:B------:R0:W1:Y:S02]  /*dab0*/  SHFL.IDX P6, R14, R13, R12, R11 ;  /* 0x0000000c0d0e7389 */ /* 0x00006400000c000b */
[----:B01----:R-:W-:Y:S01]  /*dac0*/  ENDCOLLECTIVE ;  /* 0x000000000000791b */ /* 0x003fe20003800000 */
.L_x_304:
[----:B------:R-:W-:-:S05]  /*dad0*/  @!P2 LEA R5, P4, R20, R5, 0x1 ;  /* 0x000000051405a211 */ /* 0x000fca00078808ff */
[----:B------:R-:W-:-:S04]  /*dae0*/  @!P2 IMAD.X R6, RZ, RZ, R6, P4 ;  /* 0x000000ffff06a224 */ /* 0x000fc800020e0606 */
[----:B------:R-:W-:Y:S02]  /*daf0*/  @!P2 IMAD.MOV.U32 R7, RZ, RZ, R6 ;  /* 0x000000ffff07a224 */ /* 0x000fe400078e0006 */
[----:B------:R-:W-:Y:S02]  /*db00*/  @!P2 IMAD.MOV.U32 R6, RZ, RZ, R5 ;  /* 0x000000ffff06a224 */ /* 0x000fe400078e0005 */
[----:B------:R-:W-:-:S03]  /*db10*/  IMAD.MOV.U32 R13, RZ, RZ, R4 ;  /* 0x000000ffff0d7224 */ /* 0x000fc600078e0004 */
[----:B------:R-:W-:Y:S01]  /*db20*/  @!PT LDS RZ, [RZ] ;  /* 0x00000000fffff984 */ /* 0x000fe20000000800 */
[----:B------:R-:W-:Y:S01]  /*db30*/  @!PT LDS RZ, [RZ] ;  /* 0x00000000fffff984 */ /* 0x000fe20000000800 */
[----:B------:R-:W-:Y:S01]  /*db40*/  @!PT LDS RZ, [RZ] ;  /* 0x00000000fffff984 */ /* 0x000fe20000000800 */
[----:B------:R-:W-:Y:S04]  /*db50*/  @!P2 LDGSTS.E.BYPASS.LTC128B.128 [R9+0xc400], desc[UR36][R6.64], !P3 ;  /* 0x0c4000000609afae */ /* 0x000fe8000d901d64 */
[----:B------:R-:W-:Y:S04]  /*db60*/  @!P2 LDGSTS.E.BYPASS.LTC128B.128 [R9+0xf400], desc[UR36][R6.64+0x40], !P0 ;  /* 0x0f4000400609afae */ /* 0x000fe8000c101d64 */
[----:B------:R0:W-:Y:S02]  /*db70*/  @!P2 LDGSTS.E.BYPASS.LTC128B.128 [R9+0x12400], desc[UR36][R6.64+0x80], !P1 ;  /* 0x124000800609afae */ /* 0x0001e4000c901d64 */
[----:B0-----:R-:W-:-:S07]  /*db80*/  MOV R7, R14 ;  /* 0x0000000e00077202 */ /* 0x001fce0000000f00 */
[----:B------:R-:W-:Y:S05]  /*db90*/  WARPSYNC.COLLECTIVE R15, `(.L_x_305) ;  /* 0x000000000f087348 */ /* 0x000fea0003c00000 */
[----:B------:R0:W1:Y:S02]  /*dba0*/  SHFL.IDX P6, R14, R13, R12, R11 ;  /* 0x0000000c0d0e7389 */ /* 0x00006400000c000b */
[----:B01----:R-:W-:Y:S01]  /*dbb0*/  ENDCOLLECTIVE ;  /* 0x000000000000791b */ /* 0x003fe20003800000 */
.L_x_305:
[----:B------:R-:W-:-:S05]  /*dbc0*/  VIADD R5, R17, 0x20 ;  /* 0x0000002011057836 */ /* 0x000fca0000000000 */
[----:B------:R-:W-:Y:S01]  /*dbd0*/  ISETP.GE.AND P2, PT, R5, R2, PT ;  /* 0x000000020500720c */ /* 0x000fe20003f46270 */
[----:B------:R-:W-:Y:S02]  /*dbe0*/  IMAD.MOV.U32 R13, RZ, RZ, R0 ;  /* 0x000000ffff0d7224 */ /* 0x000fe400078e0000 */
[----:B------:R-:W-:Y:S02]  /*dbf0*/  IMAD.MOV.U32 R12, RZ, RZ, 0x2 ;  /* 0x00000002ff0c7424 */ /* 0x000fe400078e00ff */
[----:B------:R-:W-:-:S08]  /*dc00*/  IMAD.MOV.U32 R5, RZ, RZ, R14 ;  /* 0x000000ffff057224 */ /* 0x000fd000078e000e */
[----:B------:R-:W-:Y:S05]  /*dc10*/  WARPSYNC.COLLECTIVE R15, `(.L_x_306) ;  /* 0x000000000f087348 */ /* 0x000fea0003c00000 */
[----:B------:R0:W1:Y:S02]  /*dc20*/  SHFL.IDX P6, R14, R13, R12, R11 ;  /* 0x0000000c0d0e7389 */ /* 0x00006400000c000b */
[----:B01----:R-:W-:Y:S01]  /*dc30*/  ENDCOLLECTIVE ;  /* 0x000000000000791b */ /* 0x003fe20003800000 */
.L_x_306:
[----:B------:R-:W-:-:S05]  /*dc40*/  @!P2 LEA R5, P4, R20, R5, 0x1 ;  /* 0x000000051405a211 */ /* 0x000fca00078808ff */
[----:B------:R-:W-:Y:S02]  /*dc50*/  @!P2 IMAD.X R7, RZ, RZ, R7, P4 ;  /* 0x000000ffff07a224 */ /* 0x000fe400020e0607 */
[----:B------:R-:W-:Y:S01]  /*dc60*/  @!P2 IMAD.MOV.U32 R6, RZ, RZ, R5 ;  /* 0x000000ffff06a224 */ /* 0x000fe200078e0005 */
[----:B------:R-:W-:-:S04]  /*dc70*/  MOV R13, R4 ;  /* 0x00000004000d7202 */ /* 0x000fc80000000f00 */
[----:B------:R-:W-:Y:S01]  /*dc80*/  @!PT LDS RZ, [RZ] ;  /* 0x00000000fffff984 */ /* 0x000fe20000000800 */
[----:B------:R-:W-:Y:S01]  /*dc90*/  @!PT LDS RZ, [RZ] ;  /* 0x00000000fffff984 */ /* 0x000fe20000000800 */
[----:B------:R-:W-:Y:S01]  /*dca0*/  @!PT LDS RZ, [RZ] ;  /* 0x00000000fffff984 */ /* 0x000fe20000000800 */
[----:B------:R-:W-:Y:S04]  /*dcb0*/  @!P2 LDGSTS.E.BYPASS.LTC128B.128 [R9+0xcc00], desc[UR36][R6.64], !P3 ;  /* 0x0cc000000609afae */ /* 0x000fe8000d901d64 */
[----:B------:R-:W-:Y:S04]  /*dcc0*/  @!P2 LDGSTS.E.BYPASS.LTC128B.128 [R9+0xfc00], desc[UR36][R6.64+0x40], !P0 ;  /* 0x0fc000400609afae */ /* 0x000fe8000c101d64 */
[----:B------:R0:W-:Y:S02]  /*dcd0*/  @!P2 LDGSTS.E.BYPASS.LTC128B.128 [R9+0x12c00], desc[UR36][R6.64+0x80], !P1 ;  /* 0x12c000800609afae */ /* 0x0001e4000c901d64 */
[----:B0-----:R-:W-:-:S07]  /*dce0*/  IMAD.MOV.U32 R7, RZ, RZ, R14 ;  /* 0x000000ffff077224 */ /* 0x001fce00078e000e */
[----:B------:R-:W-:Y:S05]  /*dcf0*/  WARPSYNC.COLLECTIVE R15, `(.L_x_307) ;  /* 0x000000000f087348 */ /* 0x000fea0003c00000 */
[----:B------:R0:W1:Y:S02]  /*dd00*/  SHFL.IDX P6, R14, R13, R12, R11 ;  /* 0x0000000c0d0e7389 */ /* 0x00006400000c000b */
[----:B01----:R-:W-:Y:S01]  /*dd10*/  ENDCOLLECTIVE ;  /* 0x000000000000791b */ /* 0x003fe20003800000 */
.L_x_307:
        /* <DEDUP_REMOVED lines=8> */
.L_x_308:
[----:B------:R-:W-:Y:S01]  /*dda0*/  @!P2 LEA R5, P4, R20, R5, 0x1 ;  /* 0x000000051405a211 */ /* 0x000fe200078808ff */
[----:B------:R-:W-:Y:S02]  /*ddb0*/  IMAD.MOV.U32 R13, RZ, RZ, R4 ;  /* 0x000000ffff0d7224 */ /* 0x000fe400078e0004 */
[----:B------:R-:W-:-:S10]  /*ddc0*/  IMAD.MOV.U32 R0, RZ, RZ, R14 ;  /* 0x000000ffff007224 */ /* 0x000fd400078e000e */
[----:B------:R-:W-:Y:S05]  /*ddd0*/  WARPSYNC.COLLECTIVE R15, `(.L_x_309) ;  /* 0x000000000f087348 */ /* 0x000fea0003c00000 */
[----:B------:R0:W1:Y:S02]  /*dde0*/  SHFL.IDX P6, R14, R13, R12, R11 ;  /* 0x0000000c0d0e7389 */ /* 0x00006400000c000b */
[----:B01----:R-:W-:Y:S01]  /*ddf0*/  ENDCOLLECTIVE ;  /* 0x000000000000791b */ /* 0x003fe20003800000 */
.L_x_309:
[----:B------:R-:W-:Y:S02]  /*de00*/  @!P2 IMAD.X R7, RZ, RZ, R7, P4 ;  /* 0x000000ffff07a224 */ /* 0x000fe400020e0607 */
[----:B------:R-:W-:Y:S01]  /*de10*/  @!P2 IMAD.MOV.U32 R6, RZ, RZ, R5 ;  /* 0x000000ffff06a224 */ /* 0x000fe200078e0005 */
[----:B------:R-:W-:-:S04]  /*de20*/  IADD3 R5, R17, 0x60, RZ ;  /* 0x0000006011057810 */ /* 0x000fc80007ffe0ff */
[----:B------:R-:W-:Y:S01]  /*de30*/  @!PT LDS RZ, [RZ] ;  /* 0x00000000fffff984 */ /* 0x000fe20000000800 */
[----:B------:R-:W-:Y:S01]  /*de40*/  @!PT LDS RZ, [RZ] ;  /* 0x00000000fffff984 */ /* 0x000fe20000000800 */
[----:B------:R-:W-:Y:S01]  /*de50*/  @!PT LDS RZ, [RZ] ;  /* 0x00000000fffff984 */ /* 0x000fe20000000800 */
[----:B------:R0:W-:Y:S04]  /*de60*/  @!P2 LDGSTS.E.BYPASS.LTC128B.128 [R9+0xd400], desc[UR36][R6.64], !P3 ;  /* 0x0d4000000609afae */ /* 0x0001e8000d901d64 */
[----:B------:R0:W-:Y:S04]  /*de70*/  @!P2 LDGSTS.E.BYPASS.LTC128B.128 [R9+0x10400], desc[UR36][R6.64+0x40], !P0 ;  /* 0x104000400609afae */ /* 0x0001e8000c101d64 */
[----:B------:R0:W-:Y:S01]  /*de80*/  @!P2 LDGSTS.E.BYPASS.LTC128B.128 [R9+0x13400], desc[UR36][R6.64+0x80], !P1 ;  /* 0x134000800609afae */ /* 0x0001e2000c901d64 */
[----:B------:R-:W-:Y:S01]  /*de90*/  ISETP.GE.AND P2, PT, R5, R2, PT ;  /* 0x000000020500720c */ /* 0x000fe20003f46270 */
[----:B------:R-:W-:-:S02]  /*dea0*/  IMAD.MOV.U32 R13, RZ, RZ, R3 ;  /* 0x000000ffff0d7224 */ /* 0x000fc400078e0003 */
[----:B------:R-:W-:Y:S02]  /*deb0*/  IMAD.MOV.U32 R12, RZ, RZ, RZ ;  /* 0x000000ffff0c7224 */ /* 0x000fe400078e00ff */
[----:B------:R-:W-:-:S08]  /*dec0*/  IMAD.MOV.U32 R4, RZ, RZ, R14 ;  /* 0x000000ffff047224 */ /* 0x000fd000078e000e */
[----:B0-----:R-:W-:Y:S05]  /*ded0*/  WARPSYNC.COLLECTIVE R15, `(.L_x_310) ;  /* 0x000000000f087348 */ /* 0x001fea0003c00000 */
[----:B------:R1:W2:Y:S02]  /*dee0*/  SHFL.IDX P6, R14, R13, R12, R11 ;  /* 0x0000000c0d0e7389 */ /* 0x0002a400000c000b */
[----:B012---:R-:W-:Y:S01]  /*def0*/  ENDCOLLECTIVE ;  /* 0x000000000000791b */ /* 0x007fe20003800000 */
.L_x_310:
[----:B------:R-:W-:-:S05]  /*df00*/  @!P2 LEA R4, P4, R20, R4, 0x1 ;  /* 0x000000041404a211 */ /* 0x000fca00078808ff */
[----:B------:R-:W-:-:S04]  /*df10*/  @!P2 IMAD.X R0, RZ, RZ, R0, P4 ;  /* 0x000000ffff00a224 */ /* 0x000fc800020e0600 */
[----:B------:R-:W-:Y:S02]  /*df20*/  @!P2 IMAD.MOV.U32 R5, RZ, RZ, R0 ;  /* 0x000000ffff05a224 */ /* 0x000fe400078e0000 */
[----:B------:R-:W-:Y:S02]  /*df30*/  VIADD R0, R17, 0x80 ;  /* 0x0000008011007836 */ /* 0x000fe40000000000 */
[----:B------:R-:W-:Y:S01]  /*df40*/  IMAD.MOV.U32 R13, RZ, RZ, R8 ;  /* 0x000000ffff0d7224 */ /* 0x000fe200078e0008 */
[----:B------:R-:W-:Y:S01]  /*df50*/  @!PT LDS RZ, [RZ] ;  /* 0x00000000fffff984 */ /* 0x000fe20000000800 */
[----:B------:R-:W-:Y:S01]  /*df60*/  @!PT LDS RZ, [RZ] ;  /* 0x00000000fffff984 */ /* 0x000fe20000000800 */
[----:B------:R-:W-:Y:S01]  /*df70*/  @!PT LDS RZ, [RZ] ;  /* 0x00000000fffff984 */ /* 0x000fe20000000800 */
[----:B------:R0:W-:Y:S04]  /*df80*/  @!P2 LDGSTS.E.BYPASS.LTC128B.128 [R9+0xdc00], desc[UR36][R4.64], !P3 ;  /* 0x0dc000000409afae */ /* 0x0001e8000d901d64 */
[----:B------:R0:W-:Y:S04]  /*df90*/  @!P2 LDGSTS.E.BYPASS.LTC128B.128 [R9+0x10c00], desc[UR36][R4.64+0x40], !P0 ;  /* 0x10c000400409afae */ /* 0x0001e8000c101d64 */
[----:B------:R0:W-:Y:S01]  /*dfa0*/  @!P2 LDGSTS.E.BYPASS.LTC128B.128 [R9+0x13c00], desc[UR36][R4.64+0x80], !P1 ;  /* 0x13c000800409afae */ /* 0x0001e2000c901d64 */
[----:B------:R-:W-:Y:S01]  /*dfb0*/  ISETP.GE.AND P2, PT, R0, R2, PT ;  /* 0x000000020000720c */ /* 0x000fe20003f46270 */
[----:B------:R-:W-:-:S12]  /*dfc0*/  IMAD.MOV.U32 R0, RZ, RZ, R14 ;  /* 0x000000ffff007224 */ /* 0x000fd800078e000e */
[----:B0-----:R-:W-:Y:S05]  /*dfd0*/  WARPSYNC.COLLECTIVE R15, `(.L_x_311) ;  /* 0x000000000f087348 */ /* 0x001fea0003c00000 */
[----:B------:R1:W2:Y:S02]  /*dfe0*/  SHFL.IDX P6, R14, R13, R12, R11 ;  /* 0x0000000c0d0e7389 */ /* 0x0002a400000c000b */
[----:B012---:R-:W-:Y:S01]  /*dff0*/  ENDCOLLECTIVE ;  /* 0x000000000000791b */ /* 0x007fe20003800000 */
.L_x_311:
[----:B------:R-:W-:Y:S02]  /*e000*/  IMAD.MOV.U32 R13, RZ, RZ, R3 ;  /* 0x000000ffff0d7224 */ /* 0x000fe400078e0003 */
[----:B------:R-:W-:Y:S02]  /*e010*/  IMAD.MOV.U32 R12, RZ, RZ, 0x1 ;  /* 0x00000001ff0c7424 */ /* 0x000fe400078e00ff */
[----:B------:R-:W-:-:S07]  /*e020*/  IMAD.MOV.U32 R4, RZ, RZ, R14 ;  /* 0x000000ffff047224 */ /* 0x000fce00078e000e */
[----:B------:R-:W-:Y:S05]  /*e030*/  WARPSYNC.COLLECTIVE R15, `(.L_x_312) ;  /* 0x000000000f087348 */ /* 0x000fea0003c00000 */
[----:B------:R0:W1:Y:S02]  /*e040*/  SHFL.IDX P6, R14, R13, R12, R11 ;  /* 0x0000000c0d0e7389 */ /* 0x00006400000c000b */
[----:B01----:R-:W-:Y:S01]  /*e050*/  ENDCOLLECTIVE ;  /* 0x000000000000791b */ /* 0x003fe20003800000 */
.L_x_312:
[----:B------:R-:W-:-:S04]  /*e060*/  @!P2 LEA R4, P4, R20, R4, 0x1 ;  /* 0x000000041404a211 */ /* 0x000fc800078808ff */
[----:B------:R-:W-:-:S05]  /*e070*/  @!P2 IADD3.X R0, RZ, R0, RZ, P4, !PT ;  /* 0x00000000ff00a210 */ /* 0x000fca00027fe4ff */
[----:B------:R-:W-:Y:S02]  /*e080*/  @!P2 IMAD.MOV.U32 R5, RZ, RZ, R0 ;  /* 0x000000ffff05a224 */ /* 0x000fe400078e0000 */
[----:B------:R-:W-:-:S03]  /*e090*/  IMAD.MOV.U32 R13, RZ, RZ, R8 ;  /* 0x000000ffff0d7224 */ /* 0x000fc600078e0008 */
[----:B------:R-:W-:Y:S01]  /*e0a0*/  @!PT LDS RZ, [RZ] ;  /* 0x00000000fffff984 */ /* 0x000fe20000000800 */
[----:B------:R-:W-:Y:S01]  /*e0b0*/  @!PT LDS RZ, [RZ] ;  /* 0x00000000fffff984 */ /* 0x000fe20000000800 */
[----:B------:R-:W-:Y:S01]  /*e0c0*/  @!PT LDS RZ, [RZ] ;  /* 0x00000000fffff984 */ /* 0x000fe20000000800 */
[----:B------:R0:W-:Y:S04]  /*e0d0*/  @!P2 LDGSTS.E.BYPASS.LTC128B.128 [R9+0xe400], desc[UR36][R4.64], !P3 ;  /* 0x0e4000000409afae */ /* 0x0001e8000d901d64 */
[----:B------:R0:W-:Y:S01]  /*e0e0*/  @!P2 LDGSTS.E.BYPASS.LTC128B.128 [R9+0x11400], desc[UR36][R4.64+0x40], !P0 ;  /* 0x114000400409afae */ /* 0x0001e2000c101d64 */
[----:B------:R-:W-:-:S03]  /*e0f0*/  IMAD.MOV.U32 R3, RZ, RZ, R14 ;  /* 0x000000ffff037224 */ /* 0x000fc600078e000e */
[----:B------:R0:W-:Y:S04]  /*e100*/  @!P2 LDGSTS.E.BYPASS.LTC128B.128 [R9+0x14400], desc[UR36][R4.64+0x80], !P1 ;  /* 0x144000800409afae */ /* 0x0001e8000c901d64 */
[----:B0-----:R-:W-:Y:S05]  /*e110*/  WARPSYNC.COLLECTIVE R15, `(.L_x_313) ;  /* 0x000000000f087348 */ /* 0x001fea0003c00000 */
[----:B------:R1:W2:Y:S02]  /*e120*/  SHFL.IDX P6, R14, R13, R12, R11 ;  /* 0x0000000c0d0e7389 */ /* 0x0002a400000c000b */
[----:B012---:R-:W-:Y:S01]  /*e130*/  ENDCOLLECTIVE ;  /* 0x000000000000791b */ /* 0x007fe20003800000 */
.L_x_313:
[----:B------:R-:W-:Y:S01]  /*e140*/  IMAD.MOV.U32 R8, RZ, RZ, R14 ;  /* 0x000000ffff087224 */ /* 0x000fe200078e000e */
[----:B------:R-:W-:Y:S06]  /*e150*/  BRA `(.L_x_314) ;  /* 0xffffffc8001c7947 */ /* 0x000fec000383ffff */
.L_x_236:
[----:B-1----:R1:W2:Y:S02]  /*e160*/  SYNCS.PHASECHK.TRANS64.TRYWAIT P0, [R23+URZ+0x2d820], R0 ;  /* 0x02d82000170075a7 */ /* 0x0022a4000800017f */
[----:B--2---:R-:W-:Y:S05]  /*e170*/  @!P0 NANOSLEEP.SYNCS 0x989680 ;  /* 0x009896800000895d */ /* 0x004fea0003900000 */
[----:B------:R-:W2:Y:S02]  /*e180*/  @!P0 SYNCS.PHASECHK.TRANS64 P0, [R23+URZ+0x2d820], R0 ;  /* 0x02d82000170085a7 */ /* 0x000ea4000800007f */
[----:B--2---:R-:W-:Y:S05]  /*e190*/  @!P0 BRA `(.L_x_236) ;  /* 0xfffffffc00f08947 */ /* 0x004fea000383ffff */
[----:B------:R-:W-:Y:S05]  /*e1a0*/  BRA `(.L_x_315) ;  /* 0xffffffc800847947 */ /* 0x000fea000383ffff */
.L_x_241:
[----:B0-----:R0:W1:Y:S02]  /*e1b0*/  SYNCS.PHASECHK.TRANS64.TRYWAIT P0, [R5+URZ+0x2d840], R0 ;  /* 0x02d84000050075a7 */ /* 0x001064000800017f */
[----:B-1----:R-:W-:Y:S05]  /*e1c0*/  @!P0 NANOSLEEP.SYNCS 0x989680 ;  /* 0x009896800000895d */ /* 0x002fea0003900000 */
[----:B------:R-:W1:Y:S02]  /*e1d0*/  @!P0 SYNCS.PHASECHK.TRANS64 P0, [R5+URZ+0x2d840], R0 ;  /* 0x02d84000050085a7 */ /* 0x000e64000800007f */
[----:B-1----:R-:W-:Y:S05]  /*e1e0*/  @!P0 BRA `(.L_x_241) ;  /* 0xfffffffc00f08947 */ /* 0x002fea000383ffff */
[----:B------:R-:W-:Y:S05]  /*e1f0*/  BRA `(.L_x_316) ;  /* 0xffffffcc00787947 */ /* 0x000fea000383ffff */
.L_x_242:
[----:B------:R-:W-:Y:S01]  /*e200*/  BSSY B1, `(.L_x_317) ;  /* 0x0000008000017945 */ /* 0x000fe20003800000 */
[----:B------:R-:W-:Y:S01]  /*e210*/  IMAD.MOV.U32 R13, RZ, RZ, R7 ;  /* 0x000000ffff0d7224 */ /* 0x000fe200078e0007 */
[----:B------:R-:W-:Y:S01]  /*e220*/  MOV R11, 0x1c1f ;  /* 0x00001c1f000b7802 */ /* 0x000fe20000000f00 */
[----:B------:R-:W-:Y:S02]  /*e230*/  IMAD.MOV.U32 R12, RZ, RZ, RZ ;  /* 0x000000ffff0c7224 */ /* 0x000fe400078e00ff */
[----:B------:R-:W-:-:S07]  /*e240*/  IMAD.MOV.U32 R15, RZ, RZ, -0x1 ;  /* 0xffffffffff0f7424 */ /* 0x000fce00078e00ff */
[----:B------:R-:W-:Y:S05]  /*e250*/  WARPSYNC.COLLECTIVE R15, `(.L_x_318) ;  /* 0x000000000f087348 */ /* 0x000fea0003c00000 */
[----:B------:R0:W1:Y:S02]  /*e260*/  SHFL.IDX P6, R14, R13, R12, R11 ;  /* 0x0000000c0d0e7389 */ /* 0x00006400000c000b */
[----:B01----:R-:W-:Y:S01]  /*e270*/  ENDCOLLECTIVE ;  /* 0x000000000000791b */ /* 0x003fe20003800000 */
.L_x_318:
[----:B------:R-:W-:Y:S05]  /*e280*/  BSYNC B1 ;  /* 0x0000000000017941 */ /* 0x000fea0003800000 */
.L_x_317:
[----:B------:R-:W0:Y:S01]  /*e290*/  S2R R21, SR_TID.X ;  /* 0x0000000000157919 */ /* 0x000e220000002100 */
[----:B------:R-:W-:Y:S01]  /*e2a0*/  IMAD.MOV.U32 R13, RZ, RZ, R6 ;  /* 0x000000ffff0d7224 */ /* 0x000fe200078e0006 */
[----:B------:R-:W-:Y:S01]  /*e2b0*/  LOP3.LUT R22, R22, 0xffffff7f, RZ, 0xc0, !PT ;  /* 0xffffff7f16167812 */ /* 0x000fe200078ec0ff */
[----:B------:R-:W-:Y:S02]  /*e2c0*/  IMAD.MOV.U32 R12, RZ, RZ, RZ ;  /* 0x000000ffff0c7224 */ /* 0x000fe400078e00ff */
[----:B------:R-:W-:Y:S01]  /*e2d0*/  IMAD.MOV.U32 R11, RZ, RZ, 0x1c1f ;  /* 0x00001c1fff0b7424 */ /* 0x000fe200078e00ff */
[----:B------:R-:W-:Y:S01]  /*e2e0*/  @P1 LOP3.LUT R22, R22, 0x80, RZ, 0xfc, !PT ;  /* 0x0000008016161812 */ /* 0x000fe200078efcff */
[----:B------:R-:W-:Y:S02]  /*e2f0*/  IMAD.MOV.U32 R15, RZ, RZ, -0x1 ;  /* 0xffffffffff0f7424 */ /* 0x000fe400078e00ff */
[----:B------:R-:W-:Y:S01]  /*e300*/  IMAD.MOV.U32 R3, RZ, RZ, R14 ;  /* 0x000000ffff037224 */ /* 0x000fe200078e000e */
[----:B------:R-:W-:Y:S01]  /*e310*/  LOP3.LUT P1, RZ, R22, 0x4, RZ, 0xc0, !PT ;  /* 0x0000000416ff7812 */ /* 0x000fe2000782c0ff */
[----:B------:R-:W-:-:S12]  /*e320*/  IMAD R4, R4, 0x2, R23 ;  /* 0x0000000204047824 */ /* 0x000fd800078e0217 */
[----:B0-----:R-:W-:Y:S05]  /*e330*/  WARPSYNC.COLLECTIVE R15, `(.L_x_319) ;  /* 0x000000000f087348 */ /* 0x001fea0003c00000 */
[----:B------:R1:W2:Y:S02]  /*e340*/  SHFL.IDX P6, R14, R13, R12, R11 ;  /* 0x0000000c0d0e7389 */ /* 0x0002a400000c000b */
[----:B012---:R-:W-:Y:S01]  /*e350*/  ENDCOLLECTIVE ;  /* 0x000000000000791b */ /* 0x007fe20003800000 */
.L_x_319:
        /* <DEDUP_REMOVED lines=8> */
.L_x_320:
[----:B------:R-:W-:-:S04]  /*e3e0*/  SHF.L.U32 R0, R21, 0x1, RZ ;  /* 0x0000000115007819 */ /* 0x000fc800000006ff */
[----:B------:R-:W-:-:S05]  /*e3f0*/  IADD3 R2, P0, R2, R0, RZ ;  /* 0x0000000002027210 */ /* 0x000fca0007f1e0ff */
[----:B------:R-:W-:Y:S02]  /*e400*/  IMAD.X R3, RZ, RZ, R3, P0 ;  /* 0x000000ffff037224 */ /* 0x000fe400000e0603 */
[----:B------:R-:W-:-:S03]  /*e410*/  IMAD.MOV.U32 R13, RZ, RZ, R6 ;  /* 0x000000ffff0d7224 */ /* 0x000fc600078e0006 */
        /* <DEDUP_REMOVED lines=10> */
.L_x_321:
[----:B------:R-:W-:Y:S01]  /*e4c0*/  MOV R13, R7 ;  /* 0x00000007000d7202 */ /* 0x000fe20000000f00 */
[----:B------:R-:W-:Y:S02]  /*e4d0*/  IMAD.MOV.U32 R12, RZ, RZ, 0x2 ;  /* 0x00000002ff0c7424 */ /* 0x000fe400078e00ff */
[----:B------:R-:W-:-:S07]  /*e4e0*/  IMAD.MOV.U32 R2, RZ, RZ, R14 ;  /* 0x000000ffff027224 */ /* 0x000fce00078e000e */
[----:B------:R-:W-:Y:S05]  /*e4f0*/  WARPSYNC.COLLECTIVE R15, `(.L_x_322) ;  /* 0x000000000f087348 */ /* 0x000fea0003c00000 */
[----:B------:R0:W1:Y:S02]  /*e500*/  SHFL.IDX P6, R14, R13, R12, R11 ;  /* 0x0000000c0d0e7389 */ /* 0x00006400000c000b */
[----:B01----:R-:W-:Y:S01]  /*e510*/  ENDCOLLECTIVE ;  /* 0x000000000000791b */ /* 0x003fe20003800000 */
.L_x_322:
        /* <DEDUP_REMOVED lines=13> */
.L_x_323:
[----:B------:R-:W-:Y:S02]  /*e5f0*/  IMAD.MOV.U32 R13, RZ, RZ, R7 ;  /* 0x000000ffff0d7224 */ /* 0x000fe400078e0007 */
[----:B------:R-:W-:Y:S02]  /*e600*/  IMAD.MOV.U32 R12, RZ, RZ, 0x3 ;  /* 0x00000003ff0c7424 */ /* 0x000fe400078e00ff */
[----:B------:R-:W-:-:S07]  /*e610*/  IMAD.MOV.U32 R2, RZ, RZ, R14 ;  /* 0x000000ffff027224 */ /* 0x000fce00078e000e */
[----:B------:R-:W-:Y:S05]  /*e620*/  WARPSYNC.COLLECTIVE R15, `(.L_x_324) ;  /* 0x000000000f087348 */ /* 0x000fea0003c00000 */
[----:B------:R0:W1:Y:S02]  /*e630*/  SHFL.IDX P6, R14, R13, R12, R11 ;  /* 0x0000000c0d0e7389 */ /* 0x00006400000c000b */
[----:B01----:R-:W-:Y:S01]  /*e640*/  ENDCOLLECTIVE ;  /* 0x000000000000791b */ /* 0x003fe20003800000 */
.L_x_324:
[----:B------:R-:W-:-:S05]  /*e650*/  IADD3 R2, P0, R2, R0, RZ ;  /* 0x0000000002027210 */ /* 0x000fca0007f1e0ff */
[----:B------:R-:W-:-:S05]  /*e660*/  IMAD.X R3, RZ, RZ, R21, P0 ;  /* 0x000000ffff037224 */ /* 0x000fca00000e0615 */
[----:B------:R-:W-:Y:S01]  /*e670*/  @!PT LDS RZ, [RZ] ;  /* 0x00000000fffff984 */ /* 0x000fe20000000800 */
[----:B------:R-:W-:Y:S01]  /*e680*/  @!PT LDS RZ, [RZ] ;  /* 0x00000000fffff984 */ /* 0x000fe20000000800 */
[----:B------:R-:W-:Y:S01]  /*e690*/  @!PT LDS RZ, [RZ] ;  /* 0x00000000fffff984 */ /* 0x000fe20000000800 */
[----:B------:R0:W-:Y:S01]  /*e6a0*/  LDGSTS.E.BYPASS.LTC128B.128 [R4+0x16400], desc[UR36][R2.64], !P1 ;  /* 0x1640000002047fae */ /* 0x0001e2000c901d64 */
[----:B------:R-:W-:Y:S02]  /*e6b0*/  MOV R13, R6 ;  /* 0x00000006000d7202 */ /* 0x000fe40000000f00 */
[----:B------:R-:W-:Y:S01]  /*e6c0*/  LOP3.LUT P1, RZ, R22, 0x80, RZ, 0xc0, !PT ;  /* 0x0000008016ff7812 */ /* 0x000fe2000782c0ff */
[----:B------:R0:W-:Y:S04]  /*e6d0*/  LDGSTS.E.BYPASS.LTC128B.128 [R4+0x18400], desc[UR36][R2.64+0x40], !P5 ;  /* 0x1840004002047fae */ /* 0x0001e8000e901d64 */
[----:B------:R0:W-:Y:S01]  /*e6e0*/  LDGSTS.E.BYPASS.LTC128B.128 [R4+0x1a400], desc[UR36][R2.64+0x80], !P4 ;  /* 0x1a40008002047fae */ /* 0x0001e2000e101d64 */
[----:B------:R-:W-:-:S07]  /*e6f0*/  IMAD.MOV.U32 R21, RZ, RZ, R14 ;  /* 0x000000ffff157224 */ /* 0x000fce00078e000e */
[----:B0-----:R-:W-:Y:S05]  /*e700*/  WARPSYNC.COLLECTIVE R15, `(.L_x_325) ;  /* 0x000000000f087348 */ /* 0x001fea0003c00000 */
[----:B------:R1:W2:Y:S02]  /*e710*/  SHFL.IDX P6, R14, R13, R12, R11 ;  /* 0x0000000c0d0e7389 */ /* 0x0002a400000c000b */
[----:B012---:R-:W-:Y:S01]  /*e720*/  ENDCOLLECTIVE ;  /* 0x000000000000791b */ /* 0x007fe20003800000 */
.L_x_325:
[----:B------:R-:W-:Y:S01]  /*e730*/  IMAD.MOV.U32 R2, RZ, RZ, R14 ;  /* 0x000000ffff027224 */ /* 0x000fe200078e000e */
[----:B------:R-:W-:Y:S06]  /*e740*/  BRA `(.L_x_326) ;  /* 0xffffffcc00187947 */ /* 0x000fec000383ffff */
.L_x_247:
[----:B-1----:R1:W2:Y:S02]  /*e750*/  SYNCS.PHASECHK.TRANS64.TRYWAIT P0, [R5+URZ+0x2d860], R2 ;  /* 0x02d86002050075a7 */ /* 0x0022a4000800017f */
[----:B--2---:R-:W-:Y:S05]  /*e760*/  @!P0 NANOSLEEP.SYNCS 0x989680 ;  /* 0x009896800000895d */ /* 0x004fea0003900000 */
[----:B------:R-:W2:Y:S02]  /*e770*/  @!P0 SYNCS.PHASECHK.TRANS64 P0, [R5+URZ+0x2d860], R2 ;  /* 0x02d86002050085a7 */ /* 0x000ea4000800007f */
[----:B--2---:R-:W-:Y:S05]  /*e780*/  @!P0 BRA `(.L_x_247) ;  /* 0xfffffffc00f08947 */ /* 0x004fea000383ffff */
[----:B------:R-:W-:Y:S05]  /*e790*/  BRA `(.L_x_327) ;  /* 0xffffffcc007c7947 */ /* 0x000fea000383ffff */
.L_x_248:
[----:B------:R-:W-:Y:S01]  /*e7a0*/  BSSY B1, `(.L_x_328) ;  /* 0x0000008000017945 */ /* 0x000fe20003800000 */
[----:B------:R-:W-:Y:S02]  /*e7b0*/  IMAD.MOV.U32 R13, RZ, RZ, R25 ;  /* 0x000000ffff0d7224 */ /* 0x000fe400078e0019 */
[----:B------:R-:W-:Y:S02]  /*e7c0*/  IMAD.MOV.U32 R12, RZ, RZ, RZ ;  /* 0x000000ffff0c7224 */ /* 0x000fe400078e00ff */
[----:B------:R-:W-:Y:S02]  /*e7d0*/  IMAD.MOV.U32 R11, RZ, RZ, 0x1c1f ;  /* 0x00001c1fff0b7424 */ /* 0x000fe400078e00ff */
[----:B------:R-:W-:-:S07]  /*e7e0*/  IMAD.MOV.U32 R15, RZ, RZ, -0x1 ;  /* 0xffffffffff0f7424 */ /* 0x000fce00078e00ff */
[----:B-1----:R-:W-:Y:S05]  /*e7f0*/  WARPSYNC.COLLECTIVE R15, `(.L_x_329) ;  /* 0x000000000f087348 */ /* 0x002fea0003c00000 */
[----:B------:R0:W2:Y:S02]  /*e800*/  SHFL.IDX P6, R14, R13, R12, R11 ;  /* 0x0000000c0d0e7389 */ /* 0x0000a400000c000b */
[----:B012---:R-:W-:Y:S01]  /*e810*/  ENDCOLLECTIVE ;  /* 0x000000000000791b */ /* 0x007fe20003800000 */
.L_x_329:
[----:B------:R-:W-:Y:S05]  /*e820*/  BSYNC B1 ;  /* 0x0000000000017941 */ /* 0x000fea0003800000 */
.L_x_328:
[----:B------:R-:W-:Y:S01]  /*e830*/  IMAD.MOV.U32 R13, RZ, RZ, R24 ;  /* 0x000000ffff0d7224 */ /* 0x000fe200078e0018 */
[----:B------:R-:W-:Y:S01]  /*e840*/  MOV R11, 0x1c1f ;  /* 0x00001c1f000b7802 */ /* 0x000fe20000000f00 */
[----:B------:R-:W-:Y:S02]  /*e850*/  IMAD.MOV.U32 R12, RZ, RZ, RZ ;  /* 0x000000ffff0c7224 */ /* 0x000fe400078e00ff */
[----:B------:R-:W-:Y:S02]  /*e860*/  IMAD.MOV.U32 R15, RZ, RZ, -0x1 ;  /* 0xffffffffff0f7424 */ /* 0x000fe400078e00ff */
[----:B------:R-:W-:Y:S02]  /*e870*/  IMAD.MOV.U32 R3, RZ, RZ, R14 ;  /* 0x000000ffff037224 */ /* 0x000fe400078e000e */
[----:B------:R-:W-:-:S07]  /*e880*/  IMAD R4, R4, 0x2, R23 ;  /* 0x0000000204047824 */ /* 0x000fce00078e0217 */
[----:B------:R-:W-:Y:S05]  /*e890*/  WARPSYNC.COLLECTIVE R15, `(.L_x_330) ;  /* 0x000000000f087348 */ /* 0x000fea0003c00000 */
[----:B------:R0:W1:Y:S02]  /*e8a0*/  SHFL.IDX P6, R14, R13, R12, R11 ;  /* 0x0000000c0d0e7389 */ /* 0x00006400000c000b */
[----:B01----:R-:W-:Y:S01]  /*e8b0*/  ENDCOLLECTIVE ;  /* 0x000000000000791b */ /* 0x003fe20003800000 */
.L_x_330:
[----:B------:R-:W-:Y:S02]  /*e8c0*/  IMAD.MOV.U32 R13, RZ, RZ, R25 ;  /* 0x000000ffff0d7224 */ /* 0x000fe400078e0019 */
[----:B------:R-:W-:Y:S02]  /*e8d0*/  IMAD.MOV.U32 R12, RZ, RZ, 0x1 ;  /* 0x00000001ff0c7424 */ /* 0x000fe400078e00ff */
[----:B------:R-:W-:-:S07]  /*e8e0*/  IMAD.MOV.U32 R2, RZ, RZ, R14 ;  /* 0x000000ffff027224 */ /* 0x000fce00078e000e */
[----:B------:R-:W-:Y:S05]  /*e8f0*/  WARPSYNC.COLLECTIVE R15, `(.L_x_331) ;  /* 0x000000000f087348 */ /* 0x000fea0003c00000 */
[----:B------:R0:W1:Y:S02]  /*e900*/  SHFL.IDX P6, R14, R13, R12, R11 ;  /* 0x0000000c0d0e7389 */ /* 0x00006400000c000b */
[----:B01----:R-:W-:Y:S01]  /*e910*/  ENDCOLLECTIVE ;  /* 0x000000000000791b */ /* 0x003fe20003800000 */
.L_x_331:
        /* <DEDUP_REMOVED lines=16> */
.L_x_332:
[----:B------:R-:W-:Y:S02]  /*ea20*/  IMAD.MOV.U32 R13, RZ, RZ, R25 ;  /* 0x000000ffff0d7224 */ /* 0x000fe400078e0019 */
[----:B------:R-:W-:Y:S01]  /*ea30*/  IMAD.MOV.U32 R12, RZ, RZ, 0x2 ;  /* 0x00000002ff0c7424 */ /* 0x000fe200078e00ff */
[----:B------:R-:W-:-:S07]  /*ea40*/  MOV R2, R14 ;  /* 0x0000000e00027202 */ /* 0x000fce0000000f00 */
[----:B------:R-:W-:Y:S05]  /*ea50*/  WARPSYNC.COLLECTIVE R15, `(.L_x_333) ;  /* 0x000000000f087348 */ /* 0x000fea0003c00000 */
[----:B------:R0:W1:Y:S02]  /*ea60*/  SHFL.IDX P6, R14, R13, R12, R11 ;  /* 0x0000000c0d0e7389 */ /* 0x00006400000c000b */
[----:B01----:R-:W-:Y:S01]  /*ea70*/  ENDCOLLECTIVE ;  /* 0x000000000000791b */ /* 0x003fe20003800000 */
.L_x_333:
        /* <DEDUP_REMOVED lines=16> */
.L_x_334:
[----:B------:R-:W-:Y:S01]  /*eb80*/  IMAD.MOV.U32 R13, RZ, RZ, R25 ;  /* 0x000000ffff0d7224 */ /* 0x000fe200078e0019 */
[----:B------:R-:W-:Y:S01]  /*eb90*/  MOV R12, 0x3 ;  /* 0x00000003000c7802 */ /* 0x000fe20000000f00 */
[----:B------:R-:W-:-:S07]  /*eba0*/  IMAD.MOV.U32 R2, RZ, RZ, R14 ;  /* 0x000000ffff027224 */ /* 0x000fce00078e000e */
[----:B------:R-:W-:Y:S05]  /*ebb0*/  WARPSYNC.COLLECTIVE R15, `(.L_x_335) ;  /* 0x000000000f087348 */ /* 0x000fea0003c00000 */
[----:B------:R0:W1:Y:S02]  /*ebc0*/  SHFL.IDX P6, R14, R13, R12, R11 ;  /* 0x0000000c0d0e7389 */ /* 0x00006400000c000b */
[----:B01----:R-:W-:Y:S01]  /*ebd0*/  ENDCOLLECTIVE ;  /* 0x000000000000791b */ /* 0x003fe20003800000 */
.L_x_335:
        /* <DEDUP_REMOVED lines=13> */
.L_x_336:
        /* <DEDUP_REMOVED lines=8> */
.L_x_256:
[----:B-1----:R1:W2:Y:S02]  /*ed30*/  SYNCS.PHASECHK.TRANS64.TRYWAIT P0, [R0+URZ+0x2d860], R3 ;  /* 0x02d86003000075a7 */ /* 0x0022a4000800017f */
[----:B--2---:R-:W-:Y:S05]  /*ed40*/  @!P0 NANOSLEEP.SYNCS 0x989680 ;  /* 0x009896800000895d */ /* 0x004fea0003900000 */
[----:B------:R-:W2:Y:S02]  /*ed50*/  @!P0 SYNCS.PHASECHK.TRANS64 P0, [R0+URZ+0x2d860], R3 ;  /* 0x02d86003000085a7 */ /* 0x000ea4000800007f */
[----:B--2---:R-:W-:Y:S05]  /*ed60*/  @!P0 BRA `(.L_x_256) ;  /* 0xfffffffc00f08947 */ /* 0x004fea000383ffff */
[----:B------:R-:W-:Y:S05]  /*ed70*/  BRA `(.L_x_338) ;  /* 0xffffffd000107947 */ /* 0x000fea000383ffff */
.L_x_257:
        /* <DEDUP_REMOVED lines=8> */
.L_x_340:
[----:B------:R-:W-:Y:S05]  /*ee00*/  BSYNC B0 ;  /* 0x0000000000007941 */ /* 0x000fea0003800000 */
.L_x_339:
[----:B------:R-:W0:Y:S01]  /*ee10*/  S2R R2, SR_TID.X ;  /* 0x0000000000027919 */ /* 0x000e220000002100 */
[----:B------:R-:W-:Y:S01]  /*ee20*/  MOV R13, R24 ;  /* 0x00000018000d7202 */ /* 0x000fe20000000f00 */
[----:B------:R-:W-:Y:S02]  /*ee30*/  IMAD.MOV.U32 R12, RZ, RZ, RZ ;  /* 0x000000ffff0c7224 */ /* 0x000fe400078e00ff */
[----:B------:R-:W-:Y:S02]  /*ee40*/  IMAD.MOV.U32 R11, RZ, RZ, 0x1c1f ;  /* 0x00001c1fff0b7424 */ /* 0x000fe400078e00ff */
[----:B------:R-:W-:Y:S02]  /*ee50*/  IMAD.MOV.U32 R15, RZ, RZ, -0x1 ;  /* 0xffffffffff0f7424 */ /* 0x000fe400078e00ff */
[----:B------:R-:W-:Y:S02]  /*ee60*/  IMAD.MOV.U32 R3, RZ, RZ, R14 ;  /* 0x000000ffff037224 */ /* 0x000fe400078e000e */
[----:B------:R-:W-:-:S07]  /*ee70*/  IMAD R4, R4, 0x2, R23 ;  /* 0x0000000204047824 */ /* 0x000fce00078e0217 */
[----:B0-----:R-:W-:Y:S05]  /*ee80*/  WARPSYNC.COLLECTIVE R15, `(.L_x_341) ;  /* 0x000000000f087348 */ /* 0x001fea0003c00000 */
[----:B------:R1:W2:Y:S02]  /*ee90*/  SHFL.IDX P6, R14, R13, R12, R11 ;  /* 0x0000000c0d0e7389 */ /* 0x0002a400000c000b */
[----:B012---:R-:W-:Y:S01]  /*eea0*/  ENDCOLLECTIVE ;  /* 0x000000000000791b */ /* 0x007fe20003800000 */
.L_x_341:
[----:B------:R-:W-:Y:S01]  /*eeb0*/  ULDC UR4, c[0x0][0x2f4] ;  /* 0x0000bd0000047ab9 */ /* 0x000fe20000000800 */
[----:B------:R-:W-:Y:S01]  /*eec0*/  IMAD.MOV.U32 R13, RZ, RZ, R25 ;  /* 0x000000ffff0d7224 */ /* 0x000fe200078e0019 */
[----:B------:R-:W-:Y:S01]  /*eed0*/  MOV R12, 0x1 ;  /* 0x00000001000c7802 */ /* 0x000fe20000000f00 */
[----:B------:R-:W-:-:S05]  /*eee0*/  IMAD.SHL.U32 R7, R2, 0x8, RZ ;  /* 0x0000000802077824 */ /* 0x000fca00078e00ff */
[----:B------:R-:W-:-:S04]  /*eef0*/  LOP3.LUT R7, R7, 0x18, RZ, 0xc0, !PT ;  /* 0x0000001807077812 */ /* 0x000fc800078ec0ff */
[C---:B------:R-:W-:Y:S01]  /*ef00*/  ISETP.GE.AND P2, PT, R7.reuse, UR4, PT ;  /* 0x0000000407007c0c */ /* 0x040fe2000bf46270 */
[C---:B------:R-:W-:Y:S01]  /*ef10*/  IMAD.SHL.U32 R5, R7.reuse, 0x2, RZ ;  /* 0x0000000207057824 */ /* 0x040fe200078e00ff */
[C---:B------:R-:W-:Y:S02]  /*ef20*/  LOP3.LUT R8, R7.reuse, 0x20, RZ, 0xfc, !PT ;  /* 0x0000002007087812 */ /* 0x040fe400078efcff */
[----:B------:R-:W-:Y:S02]  /*ef30*/  LOP3.LUT R7, R7, 0x40, RZ, 0xfc, !PT ;  /* 0x0000004007077812 */ /* 0x000fe400078efcff */
[----:B------:R-:W-:Y:S02]  /*ef40*/  IADD3 R2, P0, R14, R5, RZ ;  /* 0x000000050e027210 */ /* 0x000fe40007f1e0ff */
[----:B------:R-:W-:Y:S02]  /*ef50*/  ISETP.LT.OR P3, PT, R6, 0x1, P2 ;  /* 0x000000010600780c */ /* 0x000fe40001761670 */
[----:B------:R-:W-:Y:S01]  /*ef60*/  ISETP.GE.AND P1, PT, R8, UR4, PT ;  /* 0x0000000408007c0c */ /* 0x000fe2000bf26270 */
[----:B------:R-:W-:Y:S01]  /*ef70*/  IMAD.X R3, RZ, RZ, R3, P0 ;  /* 0x000000ffff037224 */ /* 0x000fe200000e0603 */
[----:B------:R-:W-:-:S13]  /*ef80*/  ISETP.GE.AND P0, PT, R7, UR4, PT ;  /* 0x0000000407007c0c */ /* 0x000fda000bf06270 */
[----:B------:R-:W-:Y:S05]  /*ef90*/  WARPSYNC.COLLECTIVE R15, `(.L_x_342) ;  /* 0x000000000f087348 */ /* 0x000fea0003c00000 */
[----:B------:R0:W1:Y:S02]  /*efa0*/  SHFL.IDX P6, R14, R13, R12, R11 ;  /* 0x0000000c0d0e7389 */ /* 0x00006400000c000b */
[----:B01----:R-:W-:Y:S01]  /*efb0*/  ENDCOLLECTIVE ;  /* 0x000000000000791b */ /* 0x003fe20003800000 */
.L_x_342:
[C---:B------:R-:W-:Y:S01]  /*efc0*/  ISETP.LT.OR P4, PT, R6.reuse, 0x1, P1 ;  /* 0x000000010600780c */ /* 0x040fe20000f81670 */
[----:B------:R-:W-:Y:S01]  /*efd0*/  @!PT LDS RZ, [RZ] ;  /* 0x00000000fffff984 */ /* 0x000fe20000000800 */
[----:B------:R-:W-:Y:S01]  /*efe0*/  @!PT LDS RZ, [RZ] ;  /* 0x00000000fffff984 */ /* 0x000fe20000000800 */
[----:B------:R-:W-:Y:S01]  /*eff0*/  @!PT LDS RZ, [RZ] ;  /* 0x00000000fffff984 */ /* 0x000fe20000000800 */
[----:B------:R-:W-:Y:S01]  /*f000*/  LDGSTS.E.BYPASS.LTC128B.128 [R4+0x400], desc[UR36][R2.64], !P3 ;  /* 0x0040000002047fae */ /* 0x000fe2000d901d64 */
[----:B------:R-:W-:Y:S01]  /*f010*/  ISETP.LT.OR P3, PT, R6, 0x1, P0 ;  /* 0x000000010600780c */ /* 0x000fe20000761670 */
[----:B------:R-:W-:-:S10]  /*f020*/  IMAD.MOV.U32 R13, RZ, RZ, R24 ;  /* 0x000000ffff0d7224 */ /* 0x000fd400078e0018 */
[----:B------:R-:W-:Y:S04]  /*f030*/  LDGSTS.E.BYPASS.LTC128B.128 [R4+0x2400], desc[UR36][R2.64+0x40], !P4 ;  /* 0x0240004002047fae */ /* 0x000fe8000e101d64 */
[----:B------:R0:W-:Y:S01]  /*f040*/  LDGSTS.E.BYPASS.LTC128B.128 [R4+0x4400], desc[UR36][R2.64+0x80], !P3 ;  /* 0x0440008002047fae */ /* 0x0001e2000d901d64 */
[----:B------:R-:W-:Y:S01]  /*f050*/  ISETP.LT.OR P3, PT, R6, 0x21, P2 ;  /* 0x000000210600780c */ /* 0x000fe20001761670 */
[----:B0-----:R-:W-:-:S12]  /*f060*/  IMAD.MOV.U32 R3, RZ, RZ, R14 ;  /* 0x000000ffff037224 */ /* 0x001fd800078e000e */
[----:B------:R-:W-:Y:S05]  /*f070*/  WARPSYNC.COLLECTIVE R15, `(.L_x_343) ;  /* 0x000000000f087348 */ /* 0x000fea0003c00000 */
[----:B------:R0:W1:Y:S02]  /*f080*/  SHFL.IDX P6, R14, R13, R12, R11 ;  /* 0x0000000c0d0e7389 */ /* 0x00006400000c000b */
[----:B01----:R-:W-:Y:S01]  /*f090*/  ENDCOLLECTIVE ;  /* 0x000000000000791b */ /* 0x003fe20003800000 */
.L_x_343:
[----:B------:R-:W-:Y:S02]  /*f0a0*/  IMAD.MOV.U32 R13, RZ, RZ, R25 ;  /* 0x000000ffff0d7224 */ /* 0x000fe400078e0019 */
[----:B------:R-:W-:Y:S01]  /*f0b0*/  IMAD.MOV.U32 R12, RZ, RZ, 0x2 ;  /* 0x00000002ff0c7424 */ /* 0x000fe200078e00ff */
[----:B------:R-:W-:-:S13]  /*f0c0*/  IADD3 R2, P4, R14, R5, RZ ;  /* 0x000000050e027210 */ /* 0x000fda0007f9e0ff */
[----:B------:R-:W-:Y:S05]  /*f0d0*/  WARPSYNC.COLLECTIVE R15, `(.L_x_344) ;  /* 0x000000000f087348 */ /* 0x000fea0003c00000 */
[----:B------:R0:W1:Y:S02]  /*f0e0*/  SHFL.IDX P6, R14, R13, R12, R11 ;  /* 0x0000000c0d0e7389 */ /* 0x00006400000c000b */
[----:B01----:R-:W-:Y:S01]  /*f0f0*/  ENDCOLLECTIVE ;  /* 0x000000000000791b */ /* 0x003fe20003800000 */
.L_x_344:
[----:B------:R-:W-:Y:S01]  /*f100*/  IMAD.X R3, RZ, RZ, R3, P4 ;  /* 0x000000ffff037224 */ /* 0x000fe200020e0603 */
[----:B------:R-:W-:-:S04]  /*f110*/  ISETP.LT.OR P4, PT, R6, 0x21, P1 ;  /* 0x000000210600780c */ /* 0x000fc80000f81670 */
[----:B------:R-:W-:Y:S01]  /*f120*/  @!PT LDS RZ, [RZ] ;  /* 0x00000000fffff984 */ /* 0x000fe20000000800 */
[----:B------:R-:W-:Y:S01]  /*f130*/  @!PT LDS RZ, [RZ] ;  /* 0x00000000fffff984 */ /* 0x000fe20000000800 */
[----:B------:R-:W-:Y:S01]  /*f140*/  @!PT LDS RZ, [RZ] ;  /* 0x00000000fffff984 */ /* 0x000fe20000000800 */
[----:B------:R-:W-:Y:S01]  /*f150*/  LDGSTS.E.BYPASS.LTC128B.128 [R4+0xc00], desc[UR36][R2.64], !P3 ;  /* 0x00c0000002047fae */ /* 0x000fe2000d901d64 */
[----:B------:R-:W-:Y:S01]  /*f160*/  ISETP.LT.OR P3, PT, R6, 0x21, P0 ;  /* 0x000000210600780c */ /* 0x000fe20000761670 */
[----:B------:R-:W-:-:S07]  /*f170*/  IMAD.MOV.U32 R13, RZ, RZ, R24 ;  /* 0x000000ffff0d7224 */ /* 0x000fce00078e0018 */
[----:B------:R-:W-:Y:S05]  /*f180*/  LDGSTS.E.BYPASS.LTC128B.128 [R4+0x2c00], desc[UR36][R2.64+0x40], !P4 ;  /* 0x02c0004002047fae */ /* 0x000fea000e101d64 */
[----:B------:R0:W-:Y:S01]  /*f190*/  LDGSTS.E.BYPASS.LTC128B.128 [R4+0x4c00], desc[UR36][R2.64+0x80], !P3 ;  /* 0x04c0008002047fae */ /* 0x0001e2000d901d64 */
[----:B------:R-:W-:Y:S01]  /*f1a0*/  ISETP.LT.OR P3, PT, R6, 0x41, P2 ;  /* 0x000000410600780c */ /* 0x000fe20001761670 */
[----:B0-----:R-:W-:-:S12]  /*f1b0*/  IMAD.MOV.U32 R3, RZ, RZ, R14 ;  /* 0x000000ffff037224 */ /* 0x001fd800078e000e */
[----:B------:R-:W-:Y:S05]  /*f1c0*/  WARPSYNC.COLLECTIVE R15, `(.L_x_345) ;  /* 0x000000000f087348 */ /* 0x000fea0003c00000 */
[----:B------:R0:W1:Y:S02]  /*f1d0*/  SHFL.IDX P6, R14, R13, R12, R11 ;  /* 0x0000000c0d0e7389 */ /* 0x00006400000c000b */
[----:B01----:R-:W-:Y:S01]  /*f1e0*/  ENDCOLLECTIVE ;  /* 0x000000000000791b */ /* 0x003fe20003800000 */
.L_x_345:
[----:B------:R-:W-:Y:S01]  /*f1f0*/  MOV R13, R25 ;  /* 0x00000019000d7202 */ /* 0x000fe20000000f00 */
[----:B------:R-:W-:Y:S01]  /*f200*/  IMAD.MOV.U32 R12, RZ, RZ, 0x3 ;  /* 0x00000003ff0c7424 */ /* 0x000fe200078e00ff */
[----:B------:R-:W-:-:S13]  /*f210*/  IADD3 R2, P4, R14, R5, RZ ;  /* 0x000000050e027210 */ /* 0x000fda0007f9e0ff */
[----:B------:R-:W-:Y:S05]  /*f220*/  WARPSYNC.COLLECTIVE R15, `(.L_x_346) ;  /* 0x000000000f087348 */ /* 0x000fea0003c00000 */
[----:B------:R0:W1:Y:S02]  /*f230*/  SHFL.IDX P6, R14, R13, R12, R11 ;  /* 0x0000000c0d0e7389 */ /* 0x00006400000c000b */
[----:B01----:R-:W-:Y:S01]  /*f240*/  ENDCOLLECTIVE ;  /* 0x000000000000791b */ /* 0x003fe20003800000 */
.L_x_346:
[----:B------:R-:W-:Y:S01]  /*f250*/  IMAD.X R3, RZ, RZ, R3, P4 ;  /* 0x000000ffff037224 */ /* 0x000fe200020e0603 */
[----:B------:R-:W-:-:S04]  /*f260*/  ISETP.LT.OR P4, PT, R6, 0x41, P1 ;  /* 0x000000410600780c */ /* 0x000fc80000f81670 */
[----:B------:R-:W-:Y:S01]  /*f270*/  @!PT LDS RZ, [RZ] ;  /* 0x00000000fffff984 */ /* 0x000fe20000000800 */
[----:B------:R-:W-:Y:S01]  /*f280*/  @!PT LDS RZ, [RZ] ;  /* 0x00000000fffff984 */ /* 0x000fe20000000800 */
[----:B------:R-:W-:Y:S01]  /*f290*/  @!PT LDS RZ, [RZ] ;  /* 0x00000000fffff984 */ /* 0x000fe20000000800 */
[----:B------:R0:W-:Y:S01]  /*f2a0*/  LDGSTS.E.BYPASS.LTC128B.128 [R4+0x1400], desc[UR36][R2.64], !P3 ;  /* 0x0140000002047fae */ /* 0x0001e2000d901d64 */
[----:B------:R-:W-:Y:S01]  /*f2b0*/  ISETP.LT.OR P3, PT, R6, 0x41, P0 ;  /* 0x000000410600780c */ /* 0x000fe20000761670 */
[----:B------:R-:W-:-:S07]  /*f2c0*/  IMAD.MOV.U32 R13, RZ, RZ, R24 ;  /* 0x000000ffff0d7224 */ /* 0x000fce00078e0018 */
[----:B------:R0:W-:Y:S05]  /*f2d0*/  LDGSTS.E.BYPASS.LTC128B.128 [R4+0x3400], desc[UR36][R2.64+0x40], !P4 ;  /* 0x0340004002047fae */ /* 0x0001ea000e101d64 */
[----:B------:R0:W-:Y:S01]  /*f2e0*/  LDGSTS.E.BYPASS.LTC128B.128 [R4+0x5400], desc[UR36][R2.64+0x80], !P3 ;  /* 0x0540008002047fae */ /* 0x0001e2000d901d64 */
[----:B------:R-:W-:-:S07]  /*f2f0*/  IMAD.MOV.U32 R25, RZ, RZ, R14 ;  /* 0x000000ffff197224 */ /* 0x000fce00078e000e */
[----:B0-----:R-:W-:Y:S05]  /*f300*/  WARPSYNC.COLLECTIVE R15, `(.L_x_347) ;  /* 0x000000000f087348 */ /* 0x001fea0003c00000 */
[----:B------:R1:W2:Y:S02]  /*f310*/  SHFL.IDX P6, R14, R13, R12, R11 ;  /* 0x0000000c0d0e7389 */ /* 0x0002a400000c000b */
[----:B012---:R-:W-:Y:S01]  /*f320*/  ENDCOLLECTIVE ;  /* 0x000000000000791b */ /* 0x007fe20003800000 */
.L_x_347:
[----:B------:R-:W-:Y:S05]  /*f330*/  BRA `(.L_x_348) ;  /* 0xffffffcc00847947 */ /* 0x000fea000383ffff */
.L_x_262:
        /* <DEDUP_REMOVED lines=8> */
.L_x_350:
[----:B------:R-:W-:Y:S05]  /*f3c0*/  BSYNC B0 ;  /* 0x0000000000007941 */ /* 0x000fea0003800000 */
.L_x_349:
[----:B------:R-:W-:Y:S01]  /*f3d0*/  MOV R13, R16 ;  /* 0x00000010000d7202 */ /* 0x000fe20000000f00 */
[----:B------:R-:W-:Y:S02]  /*f3e0*/  IMAD.MOV.U32 R12, RZ, RZ, 0x1 ;  /* 0x00000001ff0c7424 */ /* 0x000fe400078e00ff */
[----:B------:R-:W-:Y:S02]  /*f3f0*/  IMAD.MOV.U32 R11, RZ, RZ, 0x1f ;  /* 0x0000001fff0b7424 */ /* 0x000fe400078e00ff */
[----:B------:R-:W-:Y:S02]  /*f400*/  IMAD.MOV.U32 R15, RZ, RZ, -0x1 ;  /* 0xffffffffff0f7424 */ /* 0x000fe400078e00ff */
[----:B------:R-:W-:Y:S02]  /*f410*/  IMAD.IADD R5, R19, 0x1, R8 ;  /* 0x0000000113057824 */ /* 0x000fe400078e0208 */
[----:B------:R-:W-:-:S07]  /*f420*/  IMAD.MOV.U32 R0, RZ, RZ, R14 ;  /* 0x000000ffff007224 */ /* 0x000fce00078e000e */
[----:B------:R-:W-:Y:S05]  /*f430*/  WARPSYNC.COLLECTIVE R15, `(.L_x_351) ;  /* 0x000000000f087348 */ /* 0x000fea0003c00000 */
[----:B------:R0:W1:Y:S02]  /*f440*/  SHFL.IDX P6, R14, R13, R12, R11 ;  /* 0x0000000c0d0e7389 */ /* 0x00006400000c000b */
[----:B01----:R-:W-:Y:S01]  /*f450*/  ENDCOLLECTIVE ;  /* 0x000000000000791b */ /* 0x003fe20003800000 */
.L_x_351:
[----:B------:R-:W-:Y:S02]  /*f460*/  ULDC UR4, c[0x0][0xc3c] ;  /* 0x00030f0000047ab9 */ /* 0x000fe40000000800 */
[----:B------:R-:W-:-:S13]  /*f470*/  ISETP.GE.OR P1, PT, R5, UR4, !P0 ;  /* 0x0000000405007c0c */ /* 0x000fda000c726670 */
[----:B------:R-:W0:Y:S01]  /*f480*/  @!P1 LDC.64 R2, c[0x0][0xc80] ;  /* 0x00032000ff029b82 */ /* 0x000e220000000a00 */
[----:B------:R-:W-:Y:S01]  /*f490*/  MOV R11, RZ ;  /* 0x000000ff000b7202 */ /* 0x000fe20000000f00 */
[----:B------:R-:W-:Y:S02]  /*f4a0*/  IMAD.MOV.U32 R4, RZ, RZ, R14 ;  /* 0x000000ffff047224 */ /* 0x000fe400078e000e */
[----:B0-----:R-:W-:-:S06]  /*f4b0*/  @!P1 IMAD.WIDE R2, R5, 0x4, R2 ;  /* 0x0000000405029825 */ /* 0x001fcc00078e0202 */
[----:B------:R0:W2:Y:S01]  /*f4c0*/  @!P1 LDG.E R3, desc[UR36][R2.64] ;  /* 0x0000002402039981 */ /* 0x0000a2000c1e1900 */
[C---:B------:R-:W-:Y:S02]  /*f4d0*/  ISETP.GE.U32.AND P2, PT, R8.reuse, 0x2, PT ;  /* 0x000000020800780c */ /* 0x040fe40003f46070 */
[C---:B------:R-:W-:Y:S02]  /*f4e0*/  ISETP.GE.U32.AND P3, PT, R8.reuse, 0x4, PT ;  /* 0x000000040800780c */ /* 0x040fe40003f66070 */
[C---:B------:R-:W-:Y:S02]  /*f4f0*/  ISETP.GE.U32.AND P4, PT, R8.reuse, 0x8, PT ;  /* 0x000000080800780c */ /* 0x040fe40003f86070 */
[C---:B------:R-:W-:Y:S01]  /*f500*/  ISETP.GE.U32.AND P5, PT, R8.reuse, 0x10, PT ;  /* 0x000000100800780c */ /* 0x040fe20003fa6070 */
[----:B0-----:R-:W-:Y:S02]  /*f510*/  IMAD.MOV.U32 R2, RZ, RZ, RZ ;  /* 0x000000ffff027224 */ /* 0x001fe400078e00ff */
[----:B--2---:R-:W-:Y:S01]  /*f520*/  @!P1 IMAD.MOV.U32 R2, RZ, RZ, R3 ;  /* 0x000000ffff029224 */ /* 0x004fe200078e0003 */
[----:B------:R-:W-:-:S03]  /*f530*/  ISETP.NE.AND P1, PT, R8, RZ, PT ;  /* 0x000000ff0800720c */ /* 0x000fc60003f25270 */
[----:B------:R-:W-:-:S10]  /*f540*/  IMAD.MOV.U32 R13, RZ, RZ, R2 ;  /* 0x000000ffff0d7224 */ /* 0x000fd400078e0002 */
[----:B------:R-:W-:Y:S05]  /*f550*/  WARPSYNC.COLLECTIVE R15, `(.L_x_352) ;  /* 0x000000000f087348 */ /* 0x000fea0003c00000 */
[----:B------:R0:W1:Y:S02]  /*f560*/  SHFL.UP P6, R14, R13, R12, R11 ;  /* 0x0400000c0d0e7389 */ /* 0x00006400000c000b */
[----:B01----:R-:W-:Y:S01]  /*f570*/  ENDCOLLECTIVE ;  /* 0x000000000000791b */ /* 0x003fe20003800000 */
.L_x_352:
[----:B------:R-:W-:Y:S01]  /*f580*/  IMAD.MOV.U32 R12, RZ, RZ, 0x2 ;  /* 0x00000002ff0c7424 */ /* 0x000fe200078e00ff */
[----:B------:R-:W-:-:S05]  /*f590*/  SEL R5, R14, RZ, P1 ;  /* 0x000000ff0e057207 */ /* 0x000fca0000800000 */
[----:B------:R-:W-:-:S04]  /*f5a0*/  IMAD.IADD R5, R2, 0x1, R5 ;  /* 0x0000000102057824 */ /* 0x000fc800078e0205 */
[----:B------:R-:W-:-:S07]  /*f5b0*/  IMAD.MOV.U32 R13, RZ, RZ, R5 ;  /* 0x000000ffff0d7224 */ /* 0x000fce00078e0005 */
[----:B------:R-:W-:Y:S05]  /*f5c0*/  WARPSYNC.COLLECTIVE R15, `(.L_x_353) ;  /* 0x000000000f087348 */ /* 0x000fea0003c00000 */
[----:B------:R0:W1:Y:S02]  /*f5d0*/  SHFL.UP P6, R14, R13, R12, R11 ;  /* 0x0400000c0d0e7389 */ /* 0x00006400000c000b */
[----:B01----:R-:W-:Y:S01]  /*f5e0*/  ENDCOLLECTIVE ;  /* 0x000000000000791b */ /* 0x003fe20003800000 */
.L_x_353:
[----:B------:R-:W-:Y:S01]  /*f5f0*/  IMAD.MOV.U32 R12, RZ, RZ, 0x4 ;  /* 0x00000004ff0c7424 */ /* 0x000fe200078e00ff */
[----:B------:R-:W-:-:S05]  /*f600*/  SEL R6, R14, RZ, P2 ;  /* 0x000000ff0e067207 */ /* 0x000fca0001000000 */
[----:B------:R-:W-:-:S04]  /*f610*/  IMAD.IADD R6, R5, 0x1, R6 ;  /* 0x0000000105067824 */ /* 0x000fc800078e0206 */
[----:B------:R-:W-:-:S07]  /*f620*/  IMAD.MOV.U32 R13, RZ, RZ, R6 ;  /* 0x000000ffff0d7224 */ /* 0x000fce00078e0006 */
[----:B------:R-:W-:Y:S05]  /*f630*/  WARPSYNC.COLLECTIVE R15, `(.L_x_354) ;  /* 0x000000000f087348 */ /* 0x000fea0003c00000 */
[----:B------:R0:W1:Y:S02]  /*f640*/  SHFL.UP P6, R14, R13, R12, R11 ;  /* 0x0400000c0d0e7389 */ /* 0x00006400000c000b */
[----:B01----:R-:W-:Y:S01]  /*f650*/  ENDCOLLECTIVE ;  /* 0x000000000000791b */ /* 0x003fe20003800000 */
.L_x_354:
[----:B------:R-:W-:Y:S02]  /*f660*/  MOV R12, 0x8 ;  /* 0x00000008000c7802 */ /* 0x000fe40000000f00 */
[----:B------:R-:W-:-:S05]  /*f670*/  SEL R7, R14, RZ, P3 ;  /* 0x000000ff0e077207 */ /* 0x000fca0001800000 */
[----:B------:R-:W-:-:S04]  /*f680*/  IMAD.IADD R7, R6, 0x1, R7 ;  /* 0x0000000106077824 */ /* 0x000fc800078e0207 */
[----:B------:R-:W-:-:S07]  /*f690*/  IMAD.MOV.U32 R13, RZ, RZ, R7 ;  /* 0x000000ffff0d7224 */ /* 0x000fce00078e0007 */
[----:B------:R-:W-:Y:S05]  /*f6a0*/  WARPSYNC.COLLECTIVE R15, `(.L_x_355) ;  /* 0x000000000f087348 */ /* 0x000fea0003c00000 */
[----:B------:R0:W1:Y:S02]  /*f6b0*/  SHFL.UP P6, R14, R13, R12, R11 ;  /* 0x0400000c0d0e7389 */ /* 0x00006400000c000b */
[----:B01----:R-:W-:Y:S01]  /*f6c0*/  ENDCOLLECTIVE ;  /* 0x000000000000791b */ /* 0x003fe20003800000 */
.L_x_355:
[----:B------:R-:W-:Y:S01]  /*f6d0*/  IMAD.MOV.U32 R12, RZ, RZ, 0x10 ;  /* 0x00000010ff0c7424 */ /* 0x000fe200078e00ff */
[----:B------:R-:W-:-:S05]  /*f6e0*/  SEL R14, R14, RZ, P4 ;  /* 0x000000ff0e0e7207 */ /* 0x000fca0002000000 */
[----:B------:R-:W-:-:S04]  /*f6f0*/  IMAD.IADD R5, R7, 0x1, R14 ;  /* 0x0000000107057824 */ /* 0x000fc800078e020e */
[----:B------:R-:W-:-:S07]  /*f700*/  IMAD.MOV.U32 R13, RZ, RZ, R5 ;  /* 0x000000ffff0d7224 */ /* 0x000fce00078e0005 */
[----:B------:R-:W-:Y:S05]  /*f710*/  WARPSYNC.COLLECTIVE R15, `(.L_x_356) ;  /* 0x000000000f087348 */ /* 0x000fea0003c00000 */
[----:B------:R0:W1:Y:S02]  /*f720*/  SHFL.UP P6, R14, R13, R12, R11 ;  /* 0x0400000c0d0e7389 */ /* 0x00006400000c000b */
[----:B01----:R-:W-:Y:S01]  /*f730*/  ENDCOLLECTIVE ;  /* 0x000000000000791b */ /* 0x003fe20003800000 */
.L_x_356:
[----:B------:R-:W-:Y:S02]  /*f740*/  IMAD.MOV.U32 R12, RZ, RZ, 0x1f ;  /* 0x0000001fff0c7424 */ /* 0x000fe400078e00ff */
[----:B------:R-:W-:Y:S01]  /*f750*/  IMAD.MOV.U32 R11, RZ, RZ, 0x1f ;  /* 0x0000001fff0b7424 */ /* 0x000fe200078e00ff */
[----:B------:R-:W-:-:S05]  /*f760*/  SEL R14, R14, RZ, P5 ;  /* 0x000000ff0e0e7207 */ /* 0x000fca0002800000 */
[----:B------:R-:W-:-:S04]  /*f770*/  IMAD.IADD R3, R5, 0x1, R14 ;  /* 0x0000000105037824 */ /* 0x000fc800078e020e */
[----:B------:R-:W-:-:S07]  /*f780*/  IMAD.MOV.U32 R13, RZ, RZ, R3 ;  /* 0x000000ffff0d7224 */ /* 0x000fce00078e0003 */
[----:B------:R-:W-:Y:S05]  /*f790*/  WARPSYNC.COLLECTIVE R15, `(.L_x_357) ;  /* 0x000000000f087348 */ /* 0x000fea0003c00000 */
[----:B------:R0:W1:Y:S02]  /*f7a0*/  SHFL.IDX P6, R14, R13, R12, R11 ;  /* 0x0000000c0d0e7389 */ /* 0x00006400000c000b */
[----:B01----:R-:W-:Y:S01]  /*f7b0*/  ENDCOLLECTIVE ;  /* 0x000000000000791b */ /* 0x003fe20003800000 */
.L_x_357:
[----:B------:R-:W-:Y:S05]  /*f7c0*/  BRA `(.L_x_358) ;  /* 0xffffffcc00987947 */ /* 0x000fea000383ffff */
.L_x_267:
[----:B------:R-:W-:Y:S01]  /*f7d0*/  BSSY B0, `(.L_x_359) ;  /* 0x0000008000007945 */ /* 0x000fe20003800000 */
[----:B-----5:R-:W-:Y:S01]  /*f7e0*/  IMAD.MOV.U32 R13, RZ, RZ, R2 ;  /* 0x000000ffff0d7224 */ /* 0x020fe200078e0002 */
[----:B------:R-:W-:Y:S01]  /*f7f0*/  MOV R12, 0x1 ;  /* 0x00000001000c7802 */ /* 0x000fe20000000f00 */
[----:B------:R-:W-:Y:S02]  /*f800*/  IMAD.MOV.U32 R11, RZ, RZ, RZ ;  /* 0x000000ffff0b7224 */ /* 0x000fe400078e00ff */
[----:B------:R-:W-:-:S07]  /*f810*/  IMAD.MOV.U32 R15, RZ, RZ, -0x1 ;  /* 0xffffffffff0f7424 */ /* 0x000fce00078e00ff */
[----:B01----:R-:W-:Y:S05]  /*f820*/  WARPSYNC.COLLECTIVE R15, `(.L_x_360) ;  /* 0x000000000f087348 */ /* 0x003fea0003c00000 */
[----:B------:R2:W3:Y:S02]  /*f830*/  SHFL.UP P6, R14, R13, R12, R11 ;  /* 0x0400000c0d0e7389 */ /* 0x0004e400000c000b */
[----:B0123--:R-:W-:Y:S01]  /*f840*/  ENDCOLLECTIVE ;  /* 0x000000000000791b */ /* 0x00ffe20003800000 */
.L_x_360:
[----:B------:R-:W-:Y:S05]  /*f850*/  BSYNC B0 ;  /* 0x0000000000007941 */ /* 0x000fea0003800000 */
.L_x_359:
[----:B------:R-:W-:Y:S01]  /*f860*/  SEL R13, R14, RZ, P1 ;  /* 0x000000ff0e0d7207 */ /* 0x000fe20000800000 */
[----:B------:R-:W-:Y:S02]  /*f870*/  IMAD.MOV.U32 R12, RZ, RZ, 0x2 ;  /* 0x00000002ff0c7424 */ /* 0x000fe400078e00ff */
[----:B------:R-:W-:Y:S02]  /*f880*/  IMAD.MOV.U32 R11, RZ, RZ, RZ ;  /* 0x000000ffff0b7224 */ /* 0x000fe400078e00ff */
[----:B------:R-:W-:Y:S02]  /*f890*/  IMAD.IADD R13, R2, 0x1, R13 ;  /* 0x00000001020d7824 */ /* 0x000fe400078e020d */
[----:B------:R-:W-:-:S07]  /*f8a0*/  IMAD.MOV.U32 R15, RZ, RZ, -0x1 ;  /* 0xffffffffff0f7424 */ /* 0x000fce00078e00ff */
[----:B------:R-:W-:Y:S05]  /*f8b0*/  WARPSYNC.COLLECTIVE R15, `(.L_x_361) ;  /* 0x000000000f087348 */ /* 0x000fea0003c00000 */
[----:B------:R0:W1:Y:S02]  /*f8c0*/  SHFL.UP P6, R14, R13, R12, R11 ;  /* 0x0400000c0d0e7389 */ /* 0x00006400000c000b */
[----:B01----:R-:W-:Y:S01]  /*f8d0*/  ENDCOLLECTIVE ;  /* 0x000000000000791b */ /* 0x003fe20003800000 */
.L_x_361:
[----:B------:R-:W-:Y:S02]  /*f8e0*/  MOV R12, 0x4 ;  /* 0x00000004000c7802 */ /* 0x000fe40000000f00 */
[----:B------:R-:W-:-:S05]  /*f8f0*/  SEL R14, R14, RZ, P2 ;  /* 0x000000ff0e0e7207 */ /* 0x000fca0001000000 */
[----:B------:R-:W-:-:S04]  /*f900*/  IMAD.IADD R3, R13, 0x1, R14 ;  /* 0x000000010d037824 */ /* 0x000fc800078e020e */
[----:B------:R-:W-:-:S07]  /*f910*/  IMAD.MOV.U32 R13, RZ, RZ, R3 ;  /* 0x000000ffff0d7224 */ /* 0x000fce00078e0003 */
[----:B------:R-:W-:Y:S05]  /*f920*/  WARPSYNC.COLLECTIVE R15, `(.L_x_362) ;  /* 0x000000000f087348 */ /* 0x000fea0003c00000 */
[----:B------:R0:W1:Y:S02]  /*f930*/  SHFL.UP P6, R14, R13, R12, R11 ;  /* 0x0400000c0d0e7389 */ /* 0x00006400000c000b */
[----:B01----:R-:W-:Y:S01]  /*f940*/  ENDCOLLECTIVE ;  /* 0x000000000000791b */ /* 0x003fe20003800000 */
.L_x_362:
[----:B------:R-:W-:Y:S01]  /*f950*/  IMAD.MOV.U32 R12, RZ, RZ, 0x8 ;  /* 0x00000008ff0c7424 */ /* 0x000fe200078e00ff */
[----:B------:R-:W-:-:S05]  /*f960*/  SEL R14, R14, RZ, P3 ;  /* 0x000000ff0e0e7207 */ /* 0x000fca0001800000 */
[----:B------:R-:W-:-:S04]  /*f970*/  IMAD.IADD R5, R3, 0x1, R14 ;  /* 0x0000000103057824 */ /* 0x000fc800078e020e */
[----:B------:R-:W-:-:S07]  /*f980*/  IMAD.MOV.U32 R13, RZ, RZ, R5 ;  /* 0x000000ffff0d7224 */ /* 0x000fce00078e0005 */
[----:B------:R-:W-:Y:S05]  /*f990*/  WARPSYNC.COLLECTIVE R15, `(.L_x_363) ;  /* 0x000000000f087348 */ /* 0x000fea0003c00000 */
[----:B------:R0:W1:Y:S02]  /*f9a0*/  SHFL.UP P6, R14, R13, R12, R11 ;  /* 0x0400000c0d0e7389 */ /* 0x00006400000c000b */
[----:B01----:R-:W-:Y:S01]  /*f9b0*/  ENDCOLLECTIVE ;  /* 0x000000000000791b */ /* 0x003fe20003800000 */
.L_x_363:
[----:B------:R-:W-:Y:S01]  /*f9c0*/  IMAD.MOV.U32 R12, RZ, RZ, 0x10 ;  /* 0x00000010ff0c7424 */ /* 0x000fe200078e00ff */
[----:B------:R-:W-:-:S05]  /*f9d0*/  SEL R6, R14, RZ, P4 ;  /* 0x000000ff0e067207 */ /* 0x000fca0002000000 */
[----:B------:R-:W-:-:S04]  /*f9e0*/  IMAD.IADD R6, R5, 0x1, R6 ;  /* 0x0000000105067824 */ /* 0x000fc800078e0206 */
[----:B------:R-:W-:-:S07]  /*f9f0*/  IMAD.MOV.U32 R13, RZ, RZ, R6 ;  /* 0x000000ffff0d7224 */ /* 0x000fce00078e0006 */
[----:B------:R-:W-:Y:S05]  /*fa00*/  WARPSYNC.COLLECTIVE R15, `(.L_x_364) ;  /* 0x000000000f087348 */ /* 0x000fea0003c00000 */
[----:B------:R0:W1:Y:S02]  /*fa10*/  SHFL.UP P6, R14, R13, R12, R11 ;  /* 0x0400000c0d0e7389 */ /* 0x00006400000c000b */
[----:B01----:R-:W-:Y:S01]  /*fa20*/  ENDCOLLECTIVE ;  /* 0x000000000000791b */ /* 0x003fe20003800000 */
.L_x_364:
[----:B------:R-:W-:Y:S01]  /*fa30*/  MOV R12, 0x1f ;  /* 0x0000001f000c7802 */ /* 0x000fe20000000f00 */
[----:B------:R-:W-:Y:S01]  /*fa40*/  IMAD.MOV.U32 R11, RZ, RZ, 0x1f ;  /* 0x0000001fff0b7424 */ /* 0x000fe200078e00ff */
[----:B------:R-:W-:-:S05]  /*fa50*/  SEL R3, R14, RZ, P5 ;  /* 0x000000ff0e037207 */ /* 0x000fca0002800000 */
[----:B------:R-:W-:-:S04]  /*fa60*/  IMAD.IADD R3, R6, 0x1, R3 ;  /* 0x0000000106037824 */ /* 0x000fc800078e0203 */
[----:B------:R-:W-:-:S07]  /*fa70*/  IMAD.MOV.U32 R13, RZ, RZ, R3 ;  /* 0x000000ffff0d7224 */ /* 0x000fce00078e0003 */
[----:B------:R-:W-:Y:S05]  /*fa80*/  WARPSYNC.COLLECTIVE R15, `(.L_x_365) ;  /* 0x000000000f087348 */ /* 0x000fea0003c00000 */
[----:B------:R0:W1:Y:S02]  /*fa90*/  SHFL.IDX P6, R14, R13, R12, R11 ;  /* 0x0000000c0d0e7389 */ /* 0x00006400000c000b */
[----:B01----:R-:W-:Y:S01]  /*faa0*/  ENDCOLLECTIVE ;  /* 0x000000000000791b */ /* 0x003fe20003800000 */
.L_x_365:
[----:B------:R-:W-:Y:S05]  /*fab0*/  BRA `(.L_x_366) ;  /* 0xffffffcc00787947 */ /* 0x000fea000383ffff */
.L_x_269:
[----:B------:R-:W-:Y:S01]  /*fac0*/  BSSY B0, `(.L_x_367) ;  /* 0x0000006000007945 */ /* 0x000fe20003800000 */
[----:B------:R-:W-:Y:S01]  /*fad0*/  PLOP3.LUT P6, PT, P6, PT, PT, 0x8, 0x0 ;  /* 0x000000000000781c */ /* 0x000fe200037ce170 */
[----:B------:R-:W-:-:S12]  /*fae0*/  IMAD.MOV.U32 R15, RZ, RZ, -0x1 ;  /* 0xffffffffff0f7424 */ /* 0x000fd800078e00ff */
[----:B0-----:R-:W-:Y:S05]  /*faf0*/  WARPSYNC.COLLECTIVE R15, `(.L_x_368) ;  /* 0x000000000f087348 */ /* 0x001fea0003c00000 */
[----:B------:R-:W-:Y:S01]  /*fb00*/  VOTE.ANY R14, PT, P6 ;  /* 0x00000000000e7806 */ /* 0x000fe200030e0100 */
[----:B0-----:R-:W-:Y:S06]  /*fb10*/  ENDCOLLECTIVE ;  /* 0x000000000000791b */ /* 0x001fec0003800000 */
.L_x_368:
[----:B------:R-:W-:Y:S05]  /*fb20*/  BSYNC B0 ;  /* 0x0000000000007941 */ /* 0x000fea0003800000 */
.L_x_367:
[----:B------:R-:W-:Y:S02]  /*fb30*/  IMAD.MOV.U32 R6, RZ, RZ, R14 ;  /* 0x000000ffff067224 */ /* 0x000fe400078e000e */
[----:B------:R-:W-:Y:S02]  /*fb40*/  IMAD.MOV.U32 R13, RZ, RZ, R2 ;  /* 0x000000ffff0d7224 */ /* 0x000fe400078e0002 */
[----:B------:R-:W0:Y:S01]  /*fb50*/  POPC R4, R6 ;  /* 0x0000000600047309 */ /* 0x000e220000000000 */
[----:B------:R-:W-:Y:S02]  /*fb60*/  IMAD.MOV.U32 R11, RZ, RZ, 0x1f ;  /* 0x0000001fff0b7424 */ /* 0x000fe400078e00ff */
[----:B------:R-:W-:Y:S02]  /*fb70*/  IMAD.MOV.U32 R15, RZ, RZ, -0x1 ;  /* 0xffffffffff0f7424 */ /* 0x000fe400078e00ff */
[----:B0-----:R-:W-:-:S07]  /*fb80*/  IMAD.MOV.U32 R12, RZ, RZ, R4 ;  /* 0x000000ffff0c7224 */ /* 0x001fce00078e0004 */
[----:B------:R-:W-:Y:S05]  /*fb90*/  WARPSYNC.COLLECTIVE R15, `(.L_x_369) ;  /* 0x000000000f087348 */ /* 0x000fea0003c00000 */
[----:B------:R0:W1:Y:S02]  /*fba0*/  SHFL.IDX P6, R14, R13, R12, R11 ;  /* 0x0000000c0d0e7389 */ /* 0x00006400000c000b */
[----:B01----:R-:W-:Y:S01]  /*fbb0*/  ENDCOLLECTIVE ;  /* 0x000000000000791b */ /* 0x003fe20003800000 */
.L_x_369:
[----:B------:R-:W-:Y:S01]  /*fbc0*/  IMAD.MOV.U32 R17, RZ, RZ, R14 ;  /* 0x000000ffff117224 */ /* 0x000fe200078e000e */
[----:B------:R-:W-:Y:S06]  /*fbd0*/  BRA `(.L_x_370) ;  /* 0xffffffcc00687947 */ /* 0x000fec000383ffff */
.L_x_271:
[----:B------:R-:W-:Y:S01]  /*fbe0*/  BSSY B0, `(.L_x_371) ;  /* 0x0000007000007945 */ /* 0x000fe20003800000 */
[----:B------:R-:W-:Y:S01]  /*fbf0*/  MOV R13, R3 ;  /* 0x00000003000d7202 */ /* 0x000fe20000000f00 */
[----:B------:R-:W-:Y:S02]  /*fc00*/  IMAD.MOV.U32 R11, RZ, RZ, 0x1f ;  /* 0x0000001fff0b7424 */ /* 0x000fe400078e00ff */
[----:B------:R-:W-:-:S07]  /*fc10*/  IMAD.MOV.U32 R15, RZ, RZ, -0x1 ;  /* 0xffffffffff0f7424 */ /* 0x000fce00078e00ff */
[----:B012---:R-:W-:Y:S05]  /*fc20*/  WARPSYNC.COLLECTIVE R15, `(.L_x_372) ;  /* 0x000000000f087348 */ /* 0x007fea0003c00000 */
[----:B------:R3:W4:Y:S02]  /*fc30*/  SHFL.IDX P6, R14, R13, R12, R11 ;  /* 0x0000000c0d0e7389 */ /* 0x00072400000c000b */
[----:B01234-:R-:W-:Y:S01]  /*fc40*/  ENDCOLLECTIVE ;  /* 0x000000000000791b */ /* 0x01ffe20003800000 */
.L_x_372:
[----:B------:R-:W-:Y:S05]  /*fc50*/  BSYNC B0 ;  /* 0x0000000000007941 */ /* 0x000fea0003800000 */
.L_x_371:
[----:B------:R-:W-:Y:S05]  /*fc60*/  BRA `(.L_x_270) ;  /* 0xffffffcc00607947 */ /* 0x000fea000383ffff */
.L_x_275:
[----:B0-----:R0:W2:Y:S02]  /*fc70*/  SYNCS.PHASECHK.TRANS64.TRYWAIT P0, [R5+URZ+0x2d820], R0 ;  /* 0x02d82000050075a7 */ /* 0x0010a4000800017f */
[----:B--2---:R-:W-:Y:S05]  /*fc80*/  @!P0 NANOSLEEP.SYNCS 0x989680 ;  /* 0x009896800000895d */ /* 0x004fea0003900000 */
[----:B------:R-:W2:Y:S02]  /*fc90*/  @!P0 SYNCS.PHASECHK.TRANS64 P0, [R5+URZ+0x2d820], R0 ;  /* 0x02d82000050085a7 */ /* 0x000ea4000800007f */
[----:B--2---:R-:W-:Y:S05]  /*fca0*/  @!P0 BRA `(.L_x_275) ;  /* 0xfffffffc00f08947 */ /* 0x004fea000383ffff */
[----:B------:R-:W-:Y:S05]  /*fcb0*/  BRA `(.L_x_373) ;  /* 0xffffffd0004c7947 */ /* 0x000fea000383ffff */
.L_x_276:
[----:B------:R-:W2:Y:S01]  /*fcc0*/  S2R R2, SR_TID.X ;  /* 0x0000000000027919 */ /* 0x000ea20000002100 */
[----:B------:R-:W-:Y:S01]  /*fcd0*/  BSSY B0, `(.L_x_374) ;  /* 0x000000a000007945 */ /* 0x000fe20003800000 */
[----:B------:R-:W-:Y:S02]  /*fce0*/  IMAD.MOV.U32 R12, RZ, RZ, RZ ;  /* 0x000000ffff0c7224 */ /* 0x000fe400078e00ff */
[----:B------:R-:W-:Y:S02]  /*fcf0*/  IMAD.MOV.U32 R11, RZ, RZ, 0x1f ;  /* 0x0000001fff0b7424 */ /* 0x000fe400078e00ff */
[----:B------:R-:W-:Y:S01]  /*fd00*/  IMAD.MOV.U32 R15, RZ, RZ, -0x1 ;  /* 0xffffffffff0f7424 */ /* 0x000fe200078e00ff */
[----:B--2---:R-:W-:-:S04]  /*fd10*/  SHF.R.U32.HI R2, RZ, 0x5, R2 ;  /* 0x00000005ff027819 */ /* 0x004fc80000011602 */
[----:B------:R-:W-:-:S05]  /*fd20*/  LOP3.LUT R2, R2, 0x3, RZ, 0xc0, !PT ;  /* 0x0000000302027812 */ /* 0x000fca00078ec0ff */
[----:B------:R-:W-:-:S07]  /*fd30*/  IMAD.MOV.U32 R13, RZ, RZ, R2 ;  /* 0x000000ffff0d7224 */ /* 0x000fce00078e0002 */
[----:B01----:R-:W-:Y:S05]  /*fd40*/  WARPSYNC.COLLECTIVE R15, `(.L_x_375) ;  /* 0x000000000f087348 */ /* 0x003fea0003c00000 */
[----:B------:R2:W3:Y:S02]  /*fd50*/  SHFL.IDX P6, R14, R13, R12, R11 ;  /* 0x0000000c0d0e7389 */ /* 0x0004e400000c000b */
[----:B0123--:R-:W-:Y:S01]  /*fd60*/  ENDCOLLECTIVE ;  /* 0x000000000000791b */ /* 0x00ffe20003800000 */
.L_x_375:
[----:B------:R-:W-:Y:S05]  /*fd70*/  BSYNC B0 ;  /* 0x0000000000007941 */ /* 0x000fea0003800000 */
.L_x_374:
[----:B------:R-:W-:Y:S05]  /*fd80*/  BRA `(.L_x_376) ;  /* 0xffffffd000347947 */ /* 0x000fea000383ffff */
.L_x_279:
[----:B------:R-:W-:Y:S01]  /*fd90*/  BSSY B1, `(.L_x_377) ;  /* 0x0000006000017945 */ /* 0x000fe20003800000 */
[----:B------:R-:W-:-:S07]  /*fda0*/  IMAD.MOV.U32 R15, RZ, RZ, -0x1 ;  /* 0xffffffffff0f7424 */ /* 0x000fce00078e00ff */
[----:B01----:R-:W-:Y:S05]  /*fdb0*/  WARPSYNC.COLLECTIVE R15, `(.L_x_378) ;  /* 0x000000000f0c7348 */ /* 0x003fea0003c00000 */
[----:B------:R-:W-:Y:S02]  /*fdc0*/  ELECT P6, UR62, PT ;  /* 0x00000000003e782f */ /* 0x000fe400038c0000 */
[----:B------:R-:W-:Y:S01]  /*fdd0*/  MOV R14, UR62 ;  /* 0x0000003e000e7c02 */ /* 0x000fe20008000f00 */
[----:B01----:R-:W-:Y:S10]  /*fde0*/  ENDCOLLECTIVE ;  /* 0x000000000000791b */ /* 0x003ff40003800000 */
.L_x_378:
[----:B------:R-:W-:Y:S05]  /*fdf0*/  BSYNC B1 ;  /* 0x0000000000017941 */ /* 0x000fea0003800000 */
.L_x_377:
[----:B------:R-:W-:Y:S05]  /*fe00*/  BRA `(.L_x_379) ;  /* 0xffffffd0002c7947 */ /* 0x000fea000383ffff */
.L_x_281:
[----:B0-----:R0:W2:Y:S02]  /*fe10*/  SYNCS.PHASECHK.TRANS64.TRYWAIT P1, [R3+URZ+0x2d840], R2 ;  /* 0x02d84002030075a7 */ /* 0x0010a4000802017f */
[----:B--2---:R-:W-:Y:S05]  /*fe20*/  @!P1 NANOSLEEP.SYNCS 0x989680 ;  /* 0x009896800000995d */ /* 0x004fea0003900000 */
[----:B------:R-:W2:Y:S02]  /*fe30*/  @!P1 SYNCS.PHASECHK.TRANS64 P1, [R3+URZ+0x2d840], R2 ;  /* 0x02d84002030095a7 */ /* 0x000ea4000802007f */
[----:B--2---:R-:W-:Y:S05]  /*fe40*/  @!P1 BRA `(.L_x_281) ;  /* 0xfffffffc00f09947 */ /* 0x004fea000383ffff */
[----:B------:R-:W-:Y:S05]  /*fe50*/  BRA `(.L_x_380) ;  /* 0xffffffd0004c7947 */ /* 0x000fea000383ffff */
.L_x_283:
[----:B--2---:R2:W3:Y:S02]  /*fe60*/  SYNCS.PHASECHK.TRANS64.TRYWAIT P1, [R5+URZ+0x2d840], R0 ;  /* 0x02d84000050075a7 */ /* 0x0044e4000802017f */
[----:B---3--:R-:W-:Y:S05]  /*fe70*/  @!P1 NANOSLEEP.SYNCS 0x989680 ;  /* 0x009896800000995d */ /* 0x008fea0003900000 */
[----:B------:R-:W3:Y:S02]  /*fe80*/  @!P1 SYNCS.PHASECHK.TRANS64 P1, [R5+URZ+0x2d840], R0 ;  /* 0x02d84000050095a7 */ /* 0x000ee4000802007f */
[----:B---3--:R-:W-:Y:S05]  /*fe90*/  @!P1 BRA `(.L_x_283) ;  /* 0xfffffffc00f09947 */ /* 0x008fea000383ffff */
[----:B------:R-:W-:Y:S05]  /*fea0*/  BRA `(.L_x_381) ;  /* 0xffffffd000587947 */ /* 0x000fea000383ffff */
.L_x_285:
[----:B---3--:R3:W4:Y:S02]  /*feb0*/  SYNCS.PHASECHK.TRANS64.TRYWAIT P1, [R3+URZ+0x2d860], R2 ;  /* 0x02d86002030075a7 */ /* 0x008724000802017f */
[----:B----4-:R-:W-:Y:S05]  /*fec0*/  @!P1 NANOSLEEP.SYNCS 0x989680 ;  /* 0x009896800000995d */ /* 0x010fea0003900000 */
[----:B------:R-:W4:Y:S02]  /*fed0*/  @!P1 SYNCS.PHASECHK.TRANS64 P1, [R3+URZ+0x2d860], R2 ;  /* 0x02d86002030095a7 */ /* 0x000f24000802007f */
[----:B----4-:R-:W-:Y:S05]  /*fee0*/  @!P1 BRA `(.L_x_285) ;  /* 0xfffffffc00f09947 */ /* 0x010fea000383ffff */
[----:B------:R-:W-:Y:S05]  /*fef0*/  BRA `(.L_x_382) ;  /* 0xffffffd000547947 */ /* 0x000fea000383ffff */
.L_x_383:
        /* <DEDUP_REMOVED lines=16> */
.L_x_2729:


//--------------------- .text._ZN7cutlass13device_kernelIN5flash11enable_sm90INS1_16FlashAttnFwdSm90INS1_25CollectiveMainloopFwdSm90ILi2EN4cute5tupleIJNS5_1CILi1EEES8_S8_EEENS6_IJNS7_ILi192EEENS7_ILi128EEENS7_ILi96EEEEEELi96ENS_10bfloat16_tEfNS_4arch4Sm90ELb0ELb0ELb0ELb1ELb1ELb1ELb0ELb0ELb1ELb1ELb0ELb0EEENS1_21CollectiveEpilogueFwdINS6_IJSA_SC_SB_EEES9_SE_SG_Li384ELb1ELb1ELb0ELb0EEENS1_36VarlenDynamicPersistentTileSchedulerILi192ELi128ELi384ELi128ELb0ELb1ELb1ELb0ELb1ELb1EEEEEEEEEvNT_6ParamsE --------------------------
	.section	.text._ZN7cutlass13device_kernelIN5flash11enable_sm90INS1_16FlashAttnFwdSm90INS1_25CollectiveMainloopFwdSm90ILi2EN4cute5tupleIJNS5_1CILi1EEES8_S8_EEENS6_IJNS7_ILi192EEENS7_ILi128EEENS7_ILi96EEEEEELi96ENS_10bfloat16_tEfNS_4arch4Sm90ELb0ELb0ELb0ELb1ELb1ELb1ELb0ELb0ELb1ELb1ELb0ELb0EEENS1_21CollectiveEpilogueFwdINS6_IJSA_SC_SB_EEES9_SE_SG_Li384ELb1ELb1ELb0ELb0EEENS1_36VarlenDynamicPersistentTileSchedulerILi192ELi128ELi384ELi128ELb0ELb1ELb1ELb0ELb1ELb1EEEEEEEEEvNT_6ParamsE,"ax",@progbits
	.align	128
.text._ZN7cutlass13device_kernelIN5flash11enable_sm90INS1_16FlashAttnFwdSm90INS1_25CollectiveMainloopFwdSm90ILi2EN4cute5tupleIJNS5_1CILi1EEES8_S8_EEENS6_IJNS7_ILi192EEENS7_ILi128EEENS7_ILi96EEEEEELi96ENS_10bfloat16_tEfNS_4arch4Sm90ELb0ELb0ELb0ELb1ELb1ELb1ELb0ELb0ELb1ELb1ELb0ELb0EEENS1_21CollectiveEpilogueFwdINS6_IJSA_SC_SB_EEES9_SE_SG_Li384ELb1ELb1ELb0ELb0EEENS1_36VarlenDynamicPersistentTileSchedulerILi192ELi128ELi384ELi128ELb0ELb1ELb1ELb0ELb1ELb1EEEEEEEEEvNT_6ParamsE:
        .type           _ZN7cutlass13device_kernelIN5flash11enable_sm90INS1_16FlashAttnFwdSm90INS1_25CollectiveMainloopFwdSm90ILi2EN4cute5tupleIJNS5_1CILi1EEES8_S8_EEENS6_IJNS7_ILi192EEENS7_ILi128EEENS7_ILi96EEEEEELi96ENS_10bfloat16_tEfNS_4arch4Sm90ELb0ELb0ELb0ELb1ELb1ELb1ELb0ELb0ELb1ELb1ELb0ELb0EEENS1_21CollectiveEpilogueFwdINS6_IJSA_SC_SB_EEES9_SE_SG_Li384ELb1ELb1ELb0ELb0EEENS1_36VarlenDynamicPersistentTileSchedulerILi192ELi128ELi384ELi128ELb0ELb1ELb1ELb0ELb1ELb1EEEEEEEEEvNT_6ParamsE,@function
        .size           _ZN7cutlass13device_kernelIN5flash11enable_sm90INS1_16FlashAttnFwdSm90INS1_25CollectiveMainloopFwdSm90ILi2EN4cute5tupleIJNS5_1CILi1EEES8_S8_EEENS6_IJNS7_ILi192EEENS7_ILi128EEENS7_ILi96EEEEEELi96ENS_10bfloat16_tEfNS_4arch4Sm90ELb0ELb0ELb0ELb1ELb1ELb1ELb0ELb0ELb1ELb1ELb0ELb0EEENS1_21CollectiveEpilogueFwdINS6_IJSA_SC_SB_EEES9_SE_SG_Li384ELb1ELb1ELb0ELb0EEENS1_36VarlenDynamicPersistentTileSchedulerILi192ELi128ELi384ELi128ELb0ELb1ELb1ELb0ELb1ELb1EEEEEEEEEvNT_6ParamsE,(.L_x_2730 - _ZN7cutlass13device_kernelIN5flash11enable_sm90INS1_16FlashAttnFwdSm90INS1_25CollectiveMainloopFwdSm90ILi2EN4cute5tupleIJNS5_1CILi1EEES8_S8_EEENS6_IJNS7_ILi192EEENS7_ILi128EEENS7_ILi96EEEEEELi96ENS_10bfloat16_tEfNS_4arch4Sm90ELb0ELb0ELb0ELb1ELb1ELb1ELb0ELb0ELb1ELb1ELb0ELb0EEENS1_21CollectiveEpilogueFwdINS6_IJSA_SC_SB_EEES9_SE_SG_Li384ELb1ELb1ELb0ELb0EEENS1_36VarlenDynamicPersistentTileSchedulerILi192ELi128ELi384ELi128ELb0ELb1ELb1ELb0ELb1ELb1EEEEEEEEEvNT_6ParamsE)
        .other          _ZN7cutlass13device_kernelIN5flash11enable_sm90INS1_16FlashAttnFwdSm90INS1_25CollectiveMainloopFwdSm90ILi2EN4cute5tupleIJNS5_1CILi1EEES8_S8_EEENS6_IJNS7_ILi192EEENS7_ILi128EEENS7_ILi96EEEEEELi96ENS_10bfloat16_tEfNS_4arch4Sm90ELb0ELb0ELb0ELb1ELb1ELb1ELb0ELb0ELb1ELb1ELb0ELb0EEENS1_21CollectiveEpilogueFwdINS6_IJSA_SC_SB_EEES9_SE_SG_Li384ELb1ELb1ELb0ELb0EEENS1_36VarlenDynamicPersistentTileSchedulerILi192ELi128ELi384ELi128ELb0ELb1ELb1ELb0ELb1ELb1EEEEEEEEEvNT_6ParamsE,@"STO_CUDA_ENTRY STV_DEFAULT"
_ZN7cutlass13device_kernelIN5flash11enable_sm90INS1_16FlashAttnFwdSm90INS1_25CollectiveMainloopFwdSm90ILi2EN4cute5tupleIJNS5_1CILi1EEES8_S8_EEENS6_IJNS7_ILi192EEENS7_ILi128EEENS7_ILi96EEEEEELi96ENS_10bfloat16_tEfNS_4arch4Sm90ELb0ELb0ELb0ELb1ELb1ELb1ELb0ELb0ELb1ELb1ELb0ELb0EEENS1_21CollectiveEpilogueFwdINS6_IJSA_SC_SB_EEES9_SE_SG_Li384ELb1ELb1ELb0ELb0EEENS1_36VarlenDynamicPersistentTileSchedulerILi192ELi128ELi384ELi128ELb0ELb1ELb1ELb0ELb1ELb1EEEEEEEEEvNT_6ParamsE:
[----:B------:R-:W0:Y:S02]  /*0000*/  LDC R1, c[0x0][0x28] ;  /* 0x00000a00ff017b82 */ /* 0x000e240000000800 */
[----:B0-----:R-:W-:Y:S01]  /*0010*/  VIADD R1, R1, 0xffffff68 ;  /* 0xffffff6801017836 */ /* 0x001fe20000000000 */
[----:B------:R-:W0:Y:S01]  /*0020*/  S2R R3, SR_TID.X ;  /* 0x0000000000037919 */ /* 0x000e220000002100 */
[----:B------:R-:W-:Y:S01]  /*0030*/  ELECT P0, URZ, PT ;  /* 0x00000000003f782f */ /* 0x000fe20003800000 */
[----:B------:R-:W-:Y:S01]  /*0040*/  BSSY B0, `(.L_x_384) ;  /* 0x000000e000007945 */ /* 0x000fe20003800000 */
[--C-:B0-----:R-:W-:Y:S02]  /*0050*/  SHF.R.U32.HI R0, RZ, 0x5, R3.reuse ;  /* 0x00000005ff007819 */ /* 0x101fe40000011603 */
[----:B------:R-:W-:-:S03]  /*0060*/  SHF.R.U32.HI R3, RZ, 0x7, R3 ;  /* 0x00000007ff037819 */ /* 0x000fc60000011603 */
[----:B------:R-:W0:Y:S02]  /*0070*/  SHFL.IDX PT, R2, R0, RZ, 0x1f ;  /* 0x00001fff00027589 */ /* 0x000e2400000e0000 */
[----:B0-----:R-:W-:-:S13]  /*0080*/  ISETP.EQ.AND P0, PT, R2, RZ, P0 ;  /* 0x000000ff0200720c */ /* 0x001fda0000702270 */
[----:B------:R-:W-:Y:S05]  /*0090*/  @!P0 BRA `(.L_x_385) ;  /* 0x0000000000208947 */ /* 0x000fea0003800000 */
[----:B------:R-:W-:Y:S02]  /*00a0*/  ULDC.64 UR4, c[0x0][0x198] ;  /* 0x0000660000047ab9 */ /* 0x000fe40000000a00 */
[----:B------:R-:W-:Y:S02]  /*00b0*/  UIADD3 UR6, UP0, UR4, 0x570, URZ ;  /* 0x0000057004067890 */ /* 0x000fe4000ff1e03f */
[----:B------:R-:W-:Y:S02]  /*00c0*/  UIADD3 UR4, UP1, UR4, 0x670, URZ ;  /* 0x0000067004047890 */ /* 0x000fe4000ff3e03f */
[----:B------:R-:W-:Y:S02]  /*00d0*/  UIADD3.X UR7, URZ, UR5, URZ, UP0, !UPT ;  /* 0x000000053f077290 */ /* 0x000fe400087fe43f */
[----:B------:R-:W-:-:S07]  /*00e0*/  UIADD3.X UR5, URZ, UR5, URZ, UP1, !UPT ;  /* 0x000000053f057290 */ /* 0x000fce0008ffe43f */
[----:B------:R0:W-:Y:S02]  /*00f0*/  UTMACCTL.PF [UR6] ;  /* 0x00000000060079b9 */ /* 0x0001e40008040000 */
[----:B------:R0:W-:Y:S02]  /*0100*/  UTMACCTL.PF [UR4] ;  /* 0x00000000040079b9 */ /* 0x0001e40008040000 */
[----:B0-----:R-:W-:Y:S01]  /*0110*/  NOP ;  /* 0x0000000000007918 */ /* 0x001fe20000000000 */
.L_x_385:
[----:B------:R-:W-:Y:S05]  /*0120*/  BSYNC B0 ;  /* 0x0000000000007941 */ /* 0x000fea0003800000 */
.L_x_384:
[----:B------:R-:W-:Y:S01]  /*0130*/  VOTEU.ANY UP0, P0 ;  /* 0x00000000003f7886 */ /* 0x000fe20000000100 */
[----:B------:R-:W0:Y:S01]  /*0140*/  SHFL.IDX PT, R3, R3, RZ, 0x1f ;  /* 0x00001fff03037589 */ /* 0x000e2200000e0000 */
[----:B------:R-:W-:Y:S01]  /*0150*/  UMOV UR4, 0x80 ;  /* 0x0000008000047882 */ /* 0x000fe20000000000 */
[----:B------:R-:W-:Y:S01]  /*0160*/  UMOV UR7, 0x180 ;  /* 0x0000018000077882 */ /* 0x000fe20000000000 */
[----:B------:R-:W-:Y:S01]  /*0170*/  VOTEU.ANY UP1, P0 ;  /* 0x00000000003f7886 */ /* 0x000fe20000020100 */
[----:B------:R-:W1:Y:S01]  /*0180*/  @UP0 S2UR UR8, SR_CgaCtaId ;  /* 0x00000000000809c3 */ /* 0x000e620000008800 */
[----:B------:R-:W2:Y:S01]  /*0190*/  SHFL.IDX PT, R2, R0, RZ, 0x1f ;  /* 0x00001fff00027589 */ /* 0x000ea200000e0000 */
[----:B------:R-:W-:Y:S01]  /*01a0*/  @UP0 UMOV UR6, 0x400 ;  /* 0x0000040000060882 */ /* 0x000fe20000000000 */
[----:B------:R-:W-:-:S04]  /*01b0*/  @UP0 UIADD3 UR4, -UR4, 0x100000, URZ ;  /* 0x0010000004040890 */ /* 0x000fc8000fffe13f */
[----:B------:R-:W-:Y:S02]  /*01c0*/  @UP0 USHF.L.U32 UR5, UR4, 0xb, URZ ;  /* 0x0000000b04050899 */ /* 0x000fe4000800063f */
[----:B------:R-:W-:Y:S01]  /*01d0*/  @UP0 USHF.L.U32 UR4, UR4, 0x1, URZ ;  /* 0x0000000104040899 */ /* 0x000fe2000800063f */
[----:B------:R-:W-:Y:S01]  /*01e0*/  VOTEU.ANY UP2, P0 ;  /* 0x00000000003f7886 */ /* 0x000fe20000040100 */
[----:B0-----:R-:W-:Y:S01]  /*01f0*/  R2UR UR9, R3 ;  /* 0x00000000030972ca */ /* 0x001fe200000e0000 */
[----:B-1----:R-:W-:Y:S01]  /*0200*/  @UP0 ULEA UR8, UR8, UR6, 0x18 ;  /* 0x0000000608080291 */ /* 0x002fe2000f8ec03f */
[----:B--2---:R-:W-:Y:S01]  /*0210*/  ISETP.NE.AND P1, PT, R2, RZ, PT ;  /* 0x000000ff0200720c */ /* 0x004fe20003f25270 */
[----:B------:R-:W-:-:S04]  /*0220*/  @UP0 UIADD3 UR6, -UR7, 0x100000, URZ ;  /* 0x0010000007060890 */ /* 0x000fc8000fffe13f */
[----:B------:R-:W-:Y:S02]  /*0230*/  @UP0 USHF.L.U32 UR7, UR6, 0xb, URZ ;  /* 0x0000000b06070899 */ /* 0x000fe4000800063f */
[----:B------:R-:W-:-:S04]  /*0240*/  @UP0 USHF.L.U32 UR6, UR6, 0x1, URZ ;  /* 0x0000000106060899 */ /* 0x000fc8000800063f */
[----:B------:R-:W-:Y:S01]  /*0250*/  UISETP.NE.AND UP0, UPT, UR9, URZ, UPT ;  /* 0x0000003f0900728c */ /* 0x000fe2000bf05270 */
[----:B------:R-:W0:Y:S02]  /*0260*/  FENCE.VIEW.ASYNC.S ;  /* 0x00000000000073c6 */ /* 0x000e240000000000 */
[----:B0-----:R0:W1:Y:S05]  /*0270*/  @UP1 SYNCS.EXCH.64 URZ, [UR8+0x2d800], UR4 ;  /* 0x02d80004083f15b2 */ /* 0x00106a0008000100 */
[----:B------:R0:W2:Y:S01]  /*0280*/  @UP2 SYNCS.EXCH.64 URZ, [UR8+0x2d820], UR6 ;  /* 0x02d82006083f25b2 */ /* 0x0000a20008000100 */
        /* <DEDUP_REMOVED lines=14> */
[----:B0-----:R3:W4:Y:S08]  /*0370*/  SYNCS.EXCH.64 URZ, [UR8+0x2d830], UR4 ;  /* 0x02d83004083f75b2 */ /* 0x0017300008000100 */
[----:B------:R3:W0:Y:S01]  /*0380*/  SYNCS.EXCH.64 URZ, [UR8+0x2d840], UR6 ;  /* 0x02d84006083f75b2 */ /* 0x0006220008000100 */
[----:B------:R3:W0:Y:S01]  /*0390*/  SYNCS.EXCH.64 URZ, [UR8+0x2d838], UR4 ;  /* 0x02d83804083f75b2 */ /* 0x0006220008000100 */
[----:B------:R3:W0:Y:S02]  /*03a0*/  SYNCS.EXCH.64 URZ, [UR8+0x2d848], UR6 ;  /* 0x02d84806083f75b2 */ /* 0x0006240008000100 */
[----:B---3--:R-:W-:Y:S01]  /*03b0*/  NOP ;  /* 0x0000000000007918 */ /* 0x008fe20000000000 */
.L_x_386:
[----:B------:R-:W3:Y:S01]  /*03c0*/  SHFL.IDX PT, R2, R0, RZ, 0x1f ;  /* 0x00001fff00027589 */ /* 0x000ee200000e0000 */
[----:B------:R-:W-:Y:S01]  /*03d0*/  NOP ;  /* 0x0000000000007918 */ /* 0x000fe20000000000 */
[----:B---3--:R-:W-:-:S13]  /*03e0*/  ISETP.NE.AND P0, PT, R2, RZ, PT ;  /* 0x000000ff0200720c */ /* 0x008fda0003f05270 */
        /* <DEDUP_REMOVED lines=17> */
[----:B------:R3:W0:Y:S02]  /*0500*/  SYNCS.EXCH.64 URZ, [UR8+0x2d868], UR6 ;  /* 0x02d86806083f75b2 */ /* 0x0006240008000100 */
[----:B---3--:R-:W-:Y:S01]  /*0510*/  NOP ;  /* 0x0000000000007918 */ /* 0x008fe20000000000 */
.L_x_387:
[----:B------:R-:W3:Y:S01]  /*0520*/  SHFL.IDX PT, R2, R0, RZ, 0x1f ;  /* 0x00001fff00027589 */ /* 0x000ee200000e0000 */
[----:B------:R-:W-:Y:S01]  /*0530*/  NOP ;  /* 0x0000000000007918 */ /* 0x000fe20000000000 */
[----:B---3--:R-:W-:-:S13]  /*0540*/  ISETP.NE.AND P0, PT, R2, RZ, PT ;  /* 0x000000ff0200720c */ /* 0x008fda0003f05270 */
        /* <DEDUP_REMOVED lines=13> */
[----:B------:R3:W0:Y:S02]  /*0620*/  SYNCS.EXCH.64 URZ, [UR6+0x2d888], UR4 ;  /* 0x02d88804063f75b2 */ /* 0x0006240008000100 */
[----:B---3--:R-:W-:Y:S01]  /*0630*/  NOP ;  /* 0x0000000000007918 */ /* 0x008fe20000000000 */
.L_x_388:
        /* <DEDUP_REMOVED lines=22> */
.L_x_389:
        /* <DEDUP_REMOVED lines=22> */
.L_x_390:
[----:B------:R-:W-:Y:S01]  /*0900*/  PLOP3.LUT P0, PT, PT, PT, UP0, 0x80, 0x0 ;  /* 0x000000000000781c */ /* 0x000fe20003f0f008 */
[----:B------:R-:W-:Y:S01]  /*0910*/  UMOV UR36, 0x1 ;  /* 0x0000000100247882 */ /* 0x000fe20000000000 */
[----:B------:R-:W-:Y:S01]  /*0920*/  NOP ;  /* 0x0000000000007918 */ /* 0x000fe20000000000 */
[----:B------:R-:W-:Y:S01]  /*0930*/  USEL UR36, UR36, 0x2, !UP0 ;  /* 0x0000000224247887 */ /* 0x000fe2000c000000 */
[----:B------:R-:W-:Y:S01]  /*0940*/  BSSY B9, `(.L_x_391) ;  /* 0x0001866000097945 */ /* 0x000fe20003800000 */
[----:B------:R-:W-:Y:S01]  /*0950*/  ULDC.64 UR42, c[0x0][0x208] ;  /* 0x00008200002a7ab9 */ /* 0x000fe20000000a00 */
[----:B012-4-:R-:W-:Y:S07]  /*0960*/  BAR.SYNC.DEFER_BLOCKING 0x0 ;  /* 0x0000000000007b1d */ /* 0x017fee0000010000 */
[----:B------:R-:W-:Y:S05]  /*0970*/  @!P0 BRA `(.L_x_392) ;  /* 0x0000011c00408947 */ /* 0x000fea0003800000 */
.L_x_393:
[----:B------:R-:W-:-:S08]  /*0980*/  NOP ;  /* 0x0000000000007918 */ /* 0x000fd00000000000 */
[----:B------:R-:W0:Y:S02]  /*0990*/  USETMAXREG.TRY_ALLOC.CTAPOOL UP0, 0xa0 ;  /* 0x000000a0000079c8 */ /* 0x000e240008000600 */
[----:B0-----:R-:W-:-:S13]  /*09a0*/  PLOP3.LUT P0, PT, PT, PT, UP0, 0x80, 0x0 ;  /* 0x000000000000781c */ /* 0x001fda0003f0f008 */
[----:B------:R-:W-:Y:S05]  /*09b0*/  @!P0 BRA `(.L_x_393) ;  /* 0xfffffffc00f08947 */ /* 0x000fea000383ffff */
[----:B------:R-:W0:Y:S01]  /*09c0*/  S2R R0, SR_TID.X ;  /* 0x0000000000007919 */ /* 0x000e220000002100 */
[----:B------:R-:W1:Y:S01]  /*09d0*/  S2UR UR39, SR_CgaCtaId ;  /* 0x00000000002779c3 */ /* 0x000e620000008800 */
[----:B------:R-:W-:Y:S01]  /*09e0*/  UMOV UR4, 0x400 ;  /* 0x0000040000047882 */ /* 0x000fe20000000000 */
[----:B------:R-:W-:-:S06]  /*09f0*/  LOP3.LUT R23, R23, 0xffffffef, RZ, 0xc0, !PT ;  /* 0xffffffef17177812 */ /* 0x000fcc00078ec0ff */
[----:B------:R-:W-:Y:S06]  /*0a00*/  BAR.ARV 0x8, 0x200 ;  /* 0x0208000000007b1d */ /* 0x000fec0000002000 */
[----:B-1----:R-:W-:-:S06]  /*0a10*/  ULEA UR4, UR39, UR4, 0x18 ;  /* 0x0000000427047291 */ /* 0x002fcc000f8ec03f */
[----:B------:R-:W-:Y:S01]  /*0a20*/  IMAD.U32 R2, RZ, RZ, UR4 ;  /* 0x00000004ff027e24 */ /* 0x000fe2000f8e00ff */
[----:B0-----:R-:W-:Y:S01]  /*0a30*/  SHF.R.U32.HI R0, RZ, 0x7, R0 ;  /* 0x00000007ff007819 */ /* 0x001fe20000011600 */
[----:B------:R-:W-:-:S03]  /*0a40*/  ULDC UR4, c[0x0][0xc3c] ;  /* 0x00030f0000047ab9 */ /* 0x000fc60000000800 */
[----:B------:R-:W-:-:S13]  /*0a50*/  ISETP.NE.AND P0, PT, R0, 0x1, PT ;  /* 0x000000010000780c */ /* 0x000fda0003f05270 */
[----:B------:R-:W-:Y:S01]  /*0a60*/  @P0 LOP3.LUT R23, R23, 0x10, RZ, 0xfc, !PT ;  /* 0x0000001017170812 */ /* 0x000fe200078efcff */
[----:B------:R-:W-:Y:S08]  /*0a70*/  @!P0 BAR.ARV 0x9, 0x100 ;  /* 0x0244000000008b1d */ /* 0x000ff00000002000 */
[----:B------:R-:W-:Y:S06]  /*0a80*/  BAR.SYNC.DEFER_BLOCKING 0x5, 0x200 ;  /* 0x0148000000007b1d */ /* 0x000fec0000010000 */
[----:B------:R-:W0:Y:S02]  /*0a90*/  LDS.128 R32, [R2+0x2d8d0] ;  /* 0x02d8d00002207984 */ /* 0x000e240000000c00 */
[----:B------:R-:W-:Y:S06]  /*0aa0*/  BAR.ARV 0x4, 0x200 ;  /* 0x0108000000007b1d */ /* 0x000fec0000002000 */
[----:B0-----:R-:W-:-:S13]  /*0ab0*/  ISETP.GE.AND P0, PT, R35, UR4, PT ;  /* 0x0000000423007c0c */ /* 0x001fda000bf06270 */
[----:B------:R-:W-:Y:S05]  /*0ac0*/  @P0 BRA `(.L_x_394) ;  /* 0x0000018400340947 */ /* 0x000fea0003800000 */
[----:B------:R-:W0:Y:S01]  /*0ad0*/  S2R R0, SR_TID.X ;  /* 0x0000000000007919 */ /* 0x000e220000002100 */
[----:B------:R-:W-:Y:S01]  /*0ae0*/  IMAD.MOV.U32 R19, RZ, RZ, -0x2 ;  /* 0xfffffffeff137424 */ /* 0x000fe200078e00ff */
[----:B------:R-:W-:Y:S01]  /*0af0*/  R2UR UR38, R2 ;  /* 0x00000000022672ca */ /* 0x000fe200000e0000 */
[----:B------:R-:W-:Y:S01]  /*0b00*/  IMAD.MOV.U32 R137, RZ, RZ, RZ ;  /* 0x000000ffff897224 */ /* 0x000fe200078e00ff */
[----:B------:R-:W-:Y:S01]  /*0b10*/  ULOP3.LUT UR40, UR36, 0x1, URZ, 0xfc, !UPT ;  /* 0x0000000124287892 */ /* 0x000fe2000f8efc3f */
[----:B------:R-:W-:Y:S01]  /*0b20*/  IMAD.MOV.U32 R150, RZ, RZ, RZ ;  /* 0x000000ffff967224 */ /* 0x000fe200078e00ff */
[----:B------:R-:W-:Y:S01]  /*0b30*/  UMOV UR37, URZ ;  /* 0x0000003f00257c82 */ /* 0x000fe20008000000 */
[----:B------:R-:W-:-:S08]  /*0b40*/  IMAD.MOV.U32 R139, RZ, RZ, RZ ;  /* 0x000000ffff8b7224 */ /* 0x000fd000078e00ff */
[----:B------:R-:W-:Y:S01]  /*0b50*/  UIADD3 UR38, UR38, 0xc400, URZ ;  /* 0x0000c40026267890 */ /* 0x000fe2000fffe03f */
[----:B0-----:R-:W-:-:S05]  /*0b60*/  VIADD R21, R0, 0xffffff80 ;  /* 0xffffff8000157836 */ /* 0x001fca0000000000 */
[-C--:B------:R-:W-:Y:S02]  /*0b70*/  LEA.HI R5, R21, R21.reuse, RZ, 0x1 ;  /* 0x0000001515057211 */ /* 0x080fe400078f08ff */
[----:B------:R-:W-:Y:S02]  /*0b80*/  SHF.R.S32.HI R0, RZ, 0x1f, R21 ;  /* 0x0000001fff007819 */ /* 0x000fe40000011415 */
[----:B------:R-:W-:Y:S02]  /*0b90*/  LOP3.LUT R3, R5, 0xfffffffe, RZ, 0xc0, !PT ;  /* 0xfffffffe05037812 */ /* 0x000fe400078ec0ff */
[----:B------:R-:W-:Y:S02]  /*0ba0*/  LEA.HI R4, R0, R21, RZ, 0x4 ;  /* 0x0000001500047211 */ /* 0x000fe400078f20ff */
[----:B------:R-:W-:Y:S01]  /*0bb0*/  SHF.R.S32.HI R138, RZ, 0x1, R5 ;  /* 0x00000001ff8a7819 */ /* 0x000fe20000011405 */
[----:B------:R-:W-:Y:S01]  /*0bc0*/  IMAD.IADD R22, R21, 0x1, -R3 ;  /* 0x0000000115167824 */ /* 0x000fe200078e0a03 */
[----:B------:R-:W-:-:S02]  /*0bd0*/  SHF.R.S32.HI R3, RZ, 0x4, R4 ;  /* 0x00000004ff037819 */ /* 0x000fc40000011404 */
[----:B------:R-:W-:Y:S01]  /*0be0*/  LEA.HI R6, R5, R138, RZ, 0x1 ;  /* 0x0000008a05067211 */ /* 0x000fe200078f08ff */
[----:B------:R-:W-:Y:S01]  /*0bf0*/  IMAD.SHL.U32 R140, R22, 0x4, RZ ;  /* 0x00000004168c7824 */ /* 0x000fe200078e00ff */
[----:B------:R-:W-:Y:S02]  /*0c00*/  LEA.HI R5, R4, R3, RZ, 0x1 ;  /* 0x0000000304057211 */ /* 0x000fe400078f08ff */
[----:B------:R-:W-:Y:S01]  /*0c10*/  LOP3.LUT R7, R6, 0x7fffffe, RZ, 0xc0, !PT ;  /* 0x07fffffe06077812 */ /* 0x000fe200078ec0ff */
[C---:B------:R-:W-:Y:S01]  /*0c20*/  VIADD R8, R140.reuse, 0x10 ;  /* 0x000000108c087836 */ /* 0x040fe20000000000 */
[----:B------:R-:W-:Y:S01]  /*0c30*/  LOP3.LUT R6, R5, 0x1ffffffe, RZ, 0xc0, !PT ;  /* 0x1ffffffe05067812 */ /* 0x000fe200078ec0ff */
[----:B------:R-:W-:Y:S01]  /*0c40*/  VIADD R20, R140, 0x20 ;  /* 0x000000208c147836 */ /* 0x000fe20000000000 */
[----:B------:R-:W-:Y:S01]  /*0c50*/  LOP3.LUT R4, R4, 0xfffffff0, RZ, 0xc0, !PT ;  /* 0xfffffff004047812 */ /* 0x000fe200078ec0ff */
[----:B------:R-:W-:Y:S01]  /*0c60*/  IMAD.IADD R9, R140, 0x1, R8 ;  /* 0x000000018c097824 */ /* 0x000fe200078e0208 */
[----:B------:R0:W-:Y:S01]  /*0c70*/  STL [R1+0x18], R8 ;  /* 0x0000180801007387 */ /* 0x0001e20000100800 */
[----:B------:R-:W-:-:S02]  /*0c80*/  IMAD.IADD R6, R3, 0x1, -R6 ;  /* 0x0000000103067824 */ /* 0x000fc400078e0a06 */
[----:B------:R-:W-:Y:S01]  /*0c90*/  IMAD.IADD R5, R140, 0x1, R20 ;  /* 0x000000018c057824 */ /* 0x000fe200078e0214 */
[----:B------:R-:W-:Y:S01]  /*0ca0*/  SHF.R.S32.HI R10, RZ, 0x1f, R9 ;  /* 0x0000001fff0a7819 */ /* 0x000fe20000011409 */
[----:B------:R-:W-:Y:S01]  /*0cb0*/  IMAD.IADD R4, R21, 0x1, -R4 ;  /* 0x0000000115047824 */ /* 0x000fe200078e0a04 */
[----:B------:R-:W-:Y:S01]  /*0cc0*/  STL [R1+0x24], R20 ;  /* 0x0000241401007387 */ /* 0x000fe20000100800 */
[----:B------:R-:W-:Y:S01]  /*0cd0*/  IMAD.SHL.U32 R6, R6, 0x8, RZ ;  /* 0x0000000806067824 */ /* 0x000fe200078e00ff */
[----:B------:R-:W-:Y:S01]  /*0ce0*/  SHF.R.S32.HI R12, RZ, 0x1f, R5 ;  /* 0x0000001fff0c7819 */ /* 0x000fe20000011405 */
[----:B0-----:R-:W-:Y:S01]  /*0cf0*/  IMAD.IADD R8, R138, 0x1, -R7 ;  /* 0x000000018a087824 */ /* 0x001fe200078e0a07 */
[----:B------:R-:W-:Y:S02]  /*0d00*/  LEA.HI R148, R10, R9, RZ, 0x3 ;  /* 0x000000090a947211 */ /* 0x000fe400078f18ff */
[----:B------:R-:W-:Y:S01]  /*0d10*/  LEA.HI R14, R12, R5, RZ, 0x3 ;  /* 0x000000050c0e7211 */ /* 0x000fe200078f18ff */
[----:B------:R-:W-:Y:S01]  /*0d20*/  IMAD R145, R3, 0x8, R8 ;  /* 0x0000000803917824 */ /* 0x000fe200078e0208 */
[----:B------:R-:W-:-:S02]  /*0d30*/  LEA.HI R3, R0, R21, RZ, 0x7 ;  /* 0x0000001500037211 */ /* 0x000fc400078f38ff */
[----:B------:R-:W-:Y:S01]  /*0d40*/  LEA.HI R16, R12, R5, RZ, 0x5 ;  /* 0x000000050c107211 */ /* 0x000fe200078f28ff */
[----:B------:R-:W-:Y:S01]  /*0d50*/  IMAD.SHL.U32 R145, R145, 0x20, RZ ;  /* 0x0000002091917824 */ /* 0x000fe200078e00ff */
[----:B------:R-:W-:Y:S02]  /*0d60*/  LOP3.LUT R8, R3, 0xffffff80, RZ, 0xc0, !PT ;  /* 0xffffff8003087812 */ /* 0x000fe400078ec0ff */
[----:B------:R-:W-:Y:S02]  /*0d70*/  SHF.R.S32.HI R18, RZ, 0x7, R3 ;  /* 0x00000007ff127819 */ /* 0x000fe40000011403 */
[----:B------:R-:W-:Y:S01]  /*0d80*/  SHF.R.S32.HI R3, RZ, 0x1f, R4 ;  /* 0x0000001fff037819 */ /* 0x000fe20000011404 */
[----:B------:R-:W-:Y:S01]  /*0d90*/  IMAD.IADD R24, R21, 0x1, -R8 ;  /* 0x0000000115187824 */ /* 0x000fe200078e0a08 */
[----:B------:R-:W-:Y:S02]  /*0da0*/  LEA.HI R15, R10, R9, RZ, 0x5 ;  /* 0x000000090a0f7211 */ /* 0x000fe400078f28ff */
[----:B------:R-:W-:-:S02]  /*0db0*/  LEA.HI R5, R0, R21, RZ, 0x5 ;  /* 0x0000001500057211 */ /* 0x000fc400078f28ff */
[----:B------:R-:W-:Y:S02]  /*0dc0*/  LEA.HI R7, R0, R21, RZ, 0x2 ;  /* 0x0000001500077211 */ /* 0x000fe400078f10ff */
[----:B------:R-:W-:Y:S02]  /*0dd0*/  SHF.R.S32.HI R9, RZ, 0x1f, R24 ;  /* 0x0000001fff097819 */ /* 0x000fe40000011418 */
[----:B------:R-:W-:Y:S02]  /*0de0*/  LEA.HI R3, R3, R4, RZ, 0x3 ;  /* 0x0000000403037211 */ /* 0x000fe400078f18ff */
[--C-:B------:R-:W-:Y:S02]  /*0df0*/  SHF.R.S32.HI R25, RZ, 0x2, R7.reuse ;  /* 0x00000002ff197819 */ /* 0x100fe40000011407 */
[----:B------:R-:W-:Y:S02]  /*0e00*/  SHF.R.S32.HI R8, RZ, 0x1f, R7 ;  /* 0x0000001fff087819 */ /* 0x000fe40000011407 */
[----:B------:R-:W-:-:S02]  /*0e10*/  SHF.R.S32.HI R0, RZ, 0x5, R5 ;  /* 0x00000005ff007819 */ /* 0x000fc40000011405 */
[----:B------:R-:W-:Y:S02]  /*0e20*/  LEA.HI R10, R9, R24, RZ, 0x2 ;  /* 0x00000018090a7211 */ /* 0x000fe400078f10ff */
[C---:B------:R-:W-:Y:S01]  /*0e30*/  LOP3.LUT R5, R3.reuse, 0xfffffff8, RZ, 0xc0, !PT ;  /* 0xfffffff803057812 */ /* 0x040fe200078ec0ff */
[----:B------:R-:W-:Y:S01]  /*0e40*/  IMAD.SHL.U32 R3, R3, 0x40, RZ ;  /* 0x0000004003037824 */ /* 0x000fe200078e00ff */
[----:B------:R-:W-:Y:S01]  /*0e50*/  LEA.HI R13, R8, R25, RZ, 0x2 ;  /* 0x00000019080d7211 */ /* 0x000fe200078f10ff */
[----:B------:R-:W-:Y:S01]  /*0e60*/  IMAD.HI R8, R18, 0x55555556, RZ ;  /* 0x5555555612087827 */ /* 0x000fe200078e02ff */
[--C-:B------:R-:W-:Y:S02]  /*0e70*/  SHF.R.S32.HI R11, RZ, 0x2, R10.reuse ;  /* 0x00000002ff0b7819 */ /* 0x100fe4000001140a */
[----:B------:R-:W-:Y:S01]  /*0e80*/  SHF.R.S32.HI R12, RZ, 0x1f, R10 ;  /* 0x0000001fff0c7819 */ /* 0x000fe2000001140a */
[----:B------:R-:W-:Y:S01]  /*0e90*/  IMAD.IADD R5, R4, 0x1, -R5 ;  /* 0x0000000104057824 */ /* 0x000fe200078e0a05 */
[----:B------:R-:W-:Y:S01]  /*0ea0*/  LOP3.LUT R10, R10, 0x7ffffffc, RZ, 0xc0, !PT ;  /* 0x7ffffffc0a0a7812 */ /* 0x000fe200078ec0ff */
[----:B------:R-:W-:Y:S01]  /*0eb0*/  IMAD R17, R0, 0x10, R4 ;  /* 0x0000001000117824 */ /* 0x000fe200078e0204 */
[----:B------:R-:W-:-:S02]  /*0ec0*/  LOP3.LUT R3, R3, 0x7ffffe00, RZ, 0xc0, !PT ;  /* 0x7ffffe0003037812 */ /* 0x000fc400078ec0ff */
[----:B------:R-:W-:Y:S01]  /*0ed0*/  LOP3.LUT R13, R13, 0xfffffffc, RZ, 0xc0, !PT ;  /* 0xfffffffc0d0d7812 */ /* 0x000fe200078ec0ff */
[----:B------:R-:W-:Y:S01]  /*0ee0*/  IMAD.IADD R10, R24, 0x1, -R10 ;  /* 0x00000001180a7824 */ /* 0x000fe200078e0a0a */
[----:B------:R-:W-:Y:S01]  /*0ef0*/  LEA.HI R12, R12, R11, RZ, 0x3 ;  /* 0x0000000b0c0c7211 */ /* 0x000fe200078f18ff */
[----:B------:R-:W-:Y:S01]  /*0f00*/  IMAD R3, R0, 0x400, R3 ;  /* 0x0000040000037824 */ /* 0x000fe200078e0203 */
[----:B------:R-:W-:Y:S01]  /*0f10*/  LEA.HI R9, R9, R24, RZ, 0x5 ;  /* 0x0000001809097211 */ /* 0x000fe200078f28ff */
[----:B------:R-:W-:Y:S01]  /*0f20*/  IMAD.IADD R0, R25, 0x1, -R13 ;  /* 0x0000000119007824 */ /* 0x000fe200078e0a0d */
[----:B------:R-:W-:Y:S01]  /*0f30*/  LOP3.LUT R12, R12, 0xfffffff8, RZ, 0xc0, !PT ;  /* 0xfffffff80c0c7812 */ /* 0x000fe200078ec0ff */
[----:B------:R-:W-:Y:S01]  /*0f40*/  IMAD R4, R10, R19, 0x80 ;  /* 0x000000800a047424 */ /* 0x000fe200078e0213 */
[C---:B------:R-:W-:Y:S01]  /*0f50*/  R2P PR, R5.reuse, 0x6 ;  /* 0x0000000605007804 */ /* 0x040fe20000000000 */
[----:B------:R-:W-:Y:S01]  /*0f60*/  IMAD.SHL.U32 R5, R5, 0x40, RZ ;  /* 0x0000004005057824 */ /* 0x000fe200078e00ff */
[----:B------:R-:W-:Y:S01]  /*0f70*/  LEA.HI R8, R8, R8, RZ, 0x1 ;  /* 0x0000000808087211 */ /* 0x000fe200078f08ff */
[----:B------:R-:W-:Y:S01]  /*0f80*/  IMAD.SHL.U32 R143, R0, 0x40, RZ ;  /* 0x00000040008f7824 */ /* 0x000fe200078e00ff */
[----:B------:R-:W-:Y:S01]  /*0f90*/  SHF.R.S32.HI R9, RZ, 0x5, R9 ;  /* 0x00000005ff097819 */ /* 0x000fe20000011409 */
[----:B------:R-:W-:Y:S01]  /*0fa0*/  IMAD.IADD R12, R11, 0x1, -R12 ;  /* 0x000000010b0c7824 */ /* 0x000fe200078e0a0c */
[----:B------:R-:W-:Y:S01]  /*0fb0*/  LOP3.LUT R5, R5, 0x1c0, RZ, 0xc0, !PT ;  /* 0x000001c005057812 */ /* 0x000fe200078ec0ff */
[----:B------:R0:W-:Y:S01]  /*0fc0*/  STL [R1+0x88], R4 ;  /* 0x0000880401007387 */ /* 0x0001e20000100800 */
[----:B------:R-:W-:Y:S01]  /*0fd0*/  LOP3.LUT R7, R7, 0xfffffffc, RZ, 0xc0, !PT ;  /* 0xfffffffc07077812 */ /* 0x000fe200078ec0ff */
[----:B------:R-:W-:Y:S01]  /*0fe0*/  IMAD R8, R8, -0x3, R18 ;  /* 0xfffffffd08087824 */ /* 0x000fe200078e0212 */
[----:B------:R-:W-:Y:S01]  /*0ff0*/  LOP3.LUT R143, R143, 0xc0, RZ, 0xc0, !PT ;  /* 0x000000c08f8f7812 */ /* 0x000fe200078ec0ff */
[----:B------:R1:W-:Y:S01]  /*1000*/  STL [R1+0x48], R0 ;  /* 0x0000480001007387 */ /* 0x0003e20000100800 */
[----:B------:R-:W-:Y:S01]  /*1010*/  IMAD R9, R9, 0x10, R12 ;  /* 0x0000001009097824 */ /* 0x000fe200078e020c */
[----:B------:R-:W-:Y:S01]  /*1020*/  SHF.R.S32.HI R16, RZ, 0x5, R16 ;  /* 0x00000005ff107819 */ /* 0x000fe20000011410 */
[----:B------:R-:W-:Y:S01]  /*1030*/  IMAD.IADD R21, R21, 0x1, -R7 ;  /* 0x0000000115157824 */ /* 0x000fe200078e0a07 */
[----:B------:R-:W-:Y:S01]  /*1040*/  SHF.R.U32.HI R144, RZ, 0x3, R143 ;  /* 0x00000003ff907819 */ /* 0x000fe2000001168f */
[----:B------:R-:W-:Y:S01]  /*1050*/  IMAD R10, R8, 0x40, R9 ;  /* 0x00000040080a7824 */ /* 0x000fe200078e0209 */
[C---:B------:R-:W-:Y:S01]  /*1060*/  LOP3.LUT R13, R143.reuse, 0x18, R14, 0xf8, !PT ;  /* 0x000000188f0d7812 */ /* 0x040fe200078ef80e */
[C---:B------:R-:W-:Y:S01]  /*1070*/  VIADD R7, R140.reuse, 0x28 ;  /* 0x000000288c077836 */ /* 0x040fe20000000000 */
[----:B------:R-:W-:Y:S01]  /*1080*/  LOP3.LUT R11, R143, 0x18, R148, 0xf8, !PT ;  /* 0x000000188f0b7812 */ /* 0x000fe200078ef894 */
[----:B0-----:R-:W-:Y:S01]  /*1090*/  VIADD R4, R140, 0x8 ;  /* 0x000000088c047836 */ /* 0x001fe20000000000 */
[-C--:B------:R-:W-:Y:S01]  /*10a0*/  LOP3.LUT R13, R13, R144.reuse, RZ, 0x3c, !PT ;  /* 0x000000900d0d7212 */ /* 0x080fe200078e3cff */
[--C-:B-1----:R-:W-:Y:S01]  /*10b0*/  IMAD.U32 R0, R17, 0x20, R6.reuse ;  /* 0x0000002011007824 */ /* 0x102fe200078e0006 */
[----:B------:R-:W-:Y:S01]  /*10c0*/  LOP3.LUT R6, R5, 0x8, R6, 0xf8, !PT ;  /* 0x0000000805067812 */ /* 0x000fe200078ef806 */
[----:B------:R-:W-:Y:S01]  /*10d0*/  IMAD R16, R16, 0x1800, R145 ;  /* 0x0000180010107824 */ /* 0x000fe200078e0291 */
[----:B------:R-:W-:Y:S01]  /*10e0*/  SHF.R.U32.HI R5, RZ, 0x3, R5 ;  /* 0x00000003ff057819 */ /* 0x000fe20000011605 */
[----:B------:R-:W-:Y:S01]  /*10f0*/  IMAD.MOV.U32 R18, RZ, RZ, RZ ;  /* 0x000000ffff127224 */ /* 0x000fe200078e00ff */
[----:B------:R0:W-:Y:S01]  /*1100*/  STL [R1+0x90], R0 ;  /* 0x0000900001007387 */ /* 0x0001e20000100800 */
[----:B------:R-:W-:Y:S01]  /*1110*/  IMAD.IADD R13, R16, 0x1, R13 ;  /* 0x00000001100d7824 */ /* 0x000fe200078e020d */
[----:B------:R-:W-:Y:S01]  /*1120*/  LOP3.LUT R6, R6, R5, RZ, 0x3c, !PT ;  /* 0x0000000506067212 */ /* 0x000fe200078e3cff */
[----:B------:R-:W-:Y:S01]  /*1130*/  VIADD R5, R140, 0x18 ;  /* 0x000000188c057836 */ /* 0x000fe20000000000 */
[----:B------:R-:W-:Y:S01]  /*1140*/  STL [R1+0x84], R10 ;  /* 0x0000840a01007387 */ /* 0x000fe20000100800 */
[----:B------:R-:W-:Y:S01]  /*1150*/  IMAD.SHL.U32 R16, R22, 0x8, RZ ;  /* 0x0000000816107824 */ /* 0x000fe200078e00ff */
[----:B------:R-:W-:Y:S01]  /*1160*/  LOP3.LUT R11, R11, R144, RZ, 0x3c, !PT ;  /* 0x000000900b0b7212 */ /* 0x000fe200078e3cff */
[----:B------:R-:W-:Y:S01]  /*1170*/  IMAD.IADD R3, R3, 0x1, R6 ;  /* 0x0000000103037824 */ /* 0x000fe200078e0206 */
[----:B------:R-:W-:Y:S01]  /*1180*/  STL [R1+0x28], R7 ;  /* 0x0000280701007387 */ /* 0x000fe20000100800 */
[----:B------:R-:W-:Y:S01]  /*1190*/  IMAD.MOV.U32 R6, RZ, RZ, 0x40 ;  /* 0x00000040ff067424 */ /* 0x000fe200078e00ff */
[----:B0-----:R-:W-:Y:S01]  /*11a0*/  SHF.R.S32.HI R0, RZ, 0x5, R15 ;  /* 0x00000005ff007819 */ /* 0x001fe2000001140f */
[----:B------:R-:W-:Y:S01]  /*11b0*/  IMAD R9, R3, 0x2, R2 ;  /* 0x0000000203097824 */ /* 0x000fe200078e0202 */
[----:B------:R0:W-:Y:S01]  /*11c0*/  STL [R1+0x20], R4 ;  /* 0x0000200401007387 */ /* 0x0001e20000100800 */
[----:B------:R-:W-:Y:S01]  /*11d0*/  VIADD R22, R16, 0x30 ;  /* 0x0000003010167836 */ /* 0x000fe20000000000 */
[----:B------:R-:W-:Y:S01]  /*11e0*/  SEL R6, R6, 0xffffffc0, !P2 ;  /* 0xffffffc006067807 */ /* 0x000fe20005000000 */
[----:B------:R-:W-:Y:S01]  /*11f0*/  IMAD R0, R0, 0x1800, R145 ;  /* 0x0000180000007824 */ /* 0x000fe200078e0291 */
[----:B------:R1:W-:Y:S01]  /*1200*/  STL [R1+0x1c], R5 ;  /* 0x00001c0501007387 */ /* 0x0003e20000100800 */
[----:B------:R-:W-:Y:S01]  /*1210*/  VIADD R3, R9, 0x21800 ;  /* 0x0002180009037836 */ /* 0x000fe20000000000 */
[----:B------:R-:W-:Y:S01]  /*1220*/  SHF.R.S32.HI R17, RZ, 0x1f, R16 ;  /* 0x0000001fff117819 */ /* 0x000fe20000011410 */
[----:B------:R-:W-:Y:S01]  /*1230*/  IMAD.IADD R11, R0, 0x1, R11 ;  /* 0x00000001000b7824 */ /* 0x000fe200078e020b */
[----:B------:R-:W-:Y:S01]  /*1240*/  LEA.HI R0, R21, R21, RZ, 0x1 ;  /* 0x0000001515007211 */ /* 0x000fe200078f08ff */
[C---:B------:R-:W-:Y:S01]  /*1250*/  VIADD R19, R16.reuse, 0x40 ;  /* 0x0000004010137836 */ /* 0x040fe20000000000 */
[----:B0-----:R-:W-:Y:S01]  /*1260*/  SHF.R.S32.HI R4, RZ, 0x1f, R20 ;  /* 0x0000001fff047819 */ /* 0x001fe20000011414 */
[----:B------:R-:W-:Y:S01]  /*1270*/  VIADD R136, R16, 0x50 ;  /* 0x0000005010887836 */ /* 0x000fe20000000000 */
[----:B------:R-:W-:-:S02]  /*1280*/  LOP3.LUT R0, R0, 0x1ffffffe, RZ, 0xc0, !PT ;  /* 0x1ffffffe00007812 */ /* 0x000fc400078ec0ff */
[----:B-1----:R-:W-:Y:S02]  /*1290*/  SHF.R.S32.HI R5, RZ, 0x1f, R7 ;  /* 0x0000001fff057819 */ /* 0x002fe40000011407 */
[----:B------:R-:W-:Y:S01]  /*12a0*/  SHF.L.U64.HI R8, R20, 0x1, R4 ;  /* 0x0000000114087819 */ /* 0x000fe20000010204 */
[----:B------:R-:W-:Y:S01]  /*12b0*/  IMAD.IADD R0, R21, 0x1, -R0 ;  /* 0x0000000115007824 */ /* 0x000fe200078e0a00 */
[----:B------:R-:W-:Y:S02]  /*12c0*/  SHF.L.U64.HI R4, R7, 0x1, R5 ;  /* 0x0000000107047819 */ /* 0x000fe40000010205 */
[C-C-:B------:R-:W-:Y:S01]  /*12d0*/  LOP3.LUT R5, R143.reuse, 0x8, R16.reuse, 0xf8, !PT ;  /* 0x000000088f057812 */ /* 0x140fe200078ef810 */
[----:B------:R0:W-:Y:S01]  /*12e0*/  STL [R1+0x70], R8 ;  /* 0x0000700801007387 */ /* 0x0001e20000100800 */
[----:B------:R-:W-:Y:S02]  /*12f0*/  LOP3.LUT R7, R143, 0x18, R16, 0xf8, !PT ;  /* 0x000000188f077812 */ /* 0x000fe400078ef810 */
[----:B------:R-:W-:Y:S01]  /*1300*/  SHF.R.S32.HI R153, RZ, 0x1f, R22 ;  /* 0x0000001fff997819 */ /* 0x000fe20000011416 */
[----:B------:R1:W-:Y:S01]  /*1310*/  STL [R1+0x74], R4 ;  /* 0x0000740401007387 */ /* 0x0003e20000100800 */
[----:B------:R-:W-:-:S02]  /*1320*/  SHF.R.S32.HI R152, RZ, 0x1f, R19 ;  /* 0x0000001fff987819 */ /* 0x000fc40000011413 */
[----:B------:R-:W-:Y:S01]  /*1330*/  SHF.R.S32.HI R151, RZ, 0x1f, R136 ;  /* 0x0000001fff977819 */ /* 0x000fe20000011488 */
[----:B------:R-:W-:Y:S01]  /*1340*/  STL [R1+0x2c], R9 ;  /* 0x00002c0901007387 */ /* 0x000fe20000100800 */
[----:B------:R-:W-:Y:S02]  /*1350*/  SHF.R.S32.HI R148, RZ, 0x3, R148 ;  /* 0x00000003ff947819 */ /* 0x000fe40000011494 */
[-C--:B0-----:R-:W-:Y:S02]  /*1360*/  LOP3.LUT R8, R7, R144.reuse, RZ, 0x3c, !PT ;  /* 0x0000009007087212 */ /* 0x081fe400078e3cff */
[----:B------:R-:W-:Y:S02]  /*1370*/  LEA R7, R11, UR38, 0x1 ;  /* 0x000000260b077c11 */ /* 0x000fe4000f8e08ff */
[----:B-1----:R-:W-:Y:S01]  /*1380*/  LOP3.LUT R4, R5, R144, RZ, 0x3c, !PT ;  /* 0x0000009005047212 */ /* 0x002fe200078e3cff */
[----:B------:R-:W-:Y:S01]  /*1390*/  IMAD.IADD R8, R145, 0x1, R8 ;  /* 0x0000000191087824 */ /* 0x000fe200078e0208 */
[----:B------:R-:W-:-:S02]  /*13a0*/  LEA R5, R13, UR38, 0x1 ;  /* 0x000000260d057c11 */ /* 0x000fc4000f8e08ff */
[----:B------:R-:W-:Y:S01]  /*13b0*/  SHF.R.S32.HI R149, RZ, 0x3, R14 ;  /* 0x00000003ff957819 */ /* 0x000fe2000001140e */
[----:B------:R-:W-:-:S05]  /*13c0*/  IMAD.IADD R4, R145, 0x1, R4 ;  /* 0x0000000191047824 */ /* 0x000fca00078e0204 */
[----:B------:R0:W-:Y:S04]  /*13d0*/  STL [R1+0x44], R4 ;  /* 0x0000440401007387 */ /* 0x0001e80000100800 */
[----:B------:R1:W-:Y:S04]  /*13e0*/  STL [R1+0x7c], R7 ;  /* 0x00007c0701007387 */ /* 0x0003e80000100800 */
[----:B------:R2:W-:Y:S01]  /*13f0*/  STL [R1+0x78], R5 ;  /* 0x0000780501007387 */ /* 0x0005e20000100800 */
[----:B0-----:R-:W-:Y:S02]  /*1400*/  VIADD R4, R9, 0x21820 ;  /* 0x0002182009047836 */ /* 0x001fe40000000000 */
[----:B------:R-:W-:Y:S01]  /*1410*/  @P1 VIADD R4, R3, 0xffffffe0 ;  /* 0xffffffe003041836 */ /* 0x000fe20000000000 */
[----:B-1----:R-:W-:Y:S01]  /*1420*/  LEA R7, R8, UR38, 0x1 ;  /* 0x0000002608077c11 */ /* 0x002fe2000f8e08ff */
[----:B--2---:R-:W-:-:S04]  /*1430*/  IMAD R5, R0, 0x8, R10 ;  /* 0x0000000800057824 */ /* 0x004fc800078e020a */
[----:B------:R-:W-:Y:S01]  /*1440*/  STL [R1+0x80], R7 ;  /* 0x0000800701007387 */ /* 0x000fe20000100800 */
[----:B------:R-:W-:Y:S02]  /*1450*/  IMAD.IADD R0, R3, 0x1, R6 ;  /* 0x0000000103007824 */ /* 0x000fe400078e0206 */
[----:B------:R-:W-:Y:S01]  /*1460*/  IMAD.IADD R3, R6, 0x1, R4 ;  /* 0x0000000106037824 */ /* 0x000fe200078e0204 */
[----:B------:R-:W-:Y:S04]  /*1470*/  STL [R1+0x4c], R4 ;  /* 0x00004c0401007387 */ /* 0x000fe80000100800 */
[----:B------:R-:W-:Y:S04]  /*1480*/  STL [R1+0x8c], R5 ;  /* 0x00008c0501007387 */ /* 0x000fe80000100800 */
[----:B------:R0:W-:Y:S04]  /*1490*/  STL [R1+0x34], R0 ;  /* 0x0000340001007387 */ /* 0x0001e80000100800 */
[----:B------:R1:W-:Y:S01]  /*14a0*/  STL [R1+0x30], R3 ;  /* 0x0000300301007387 */ /* 0x0003e20000100800 */
[----:B0-----:R-:W-:-:S05]  /*14b0*/  VIADD R0, R4, 0x6000 ;  /* 0x0000600004007836 */ /* 0x001fca0000000000 */
[----:B------:R1:W-:Y:S02]  /*14c0*/  STL [R1+0x50], R0 ;  /* 0x0000500001007387 */ /* 0x0003e40000100800 */
.L_x_536:
[----:B0-----:R-:W0:Y:S02]  /*14d0*/  LDC.64 R4, c[0x0][0xc88] ;  /* 0x00032200ff047b82 */ /* 0x001e240000000a00 */
[----:B0-----:R-:W-:-:S05]  /*14e0*/  IMAD.WIDE R4, R35, 0x4, R4 ;  /* 0x0000000423047825 */ /* 0x001fca00078e0204 */
[----:B-12---:R-:W2:Y:S01]  /*14f0*/  LDG.E R0, desc[UR42][R4.64] ;  /* 0x0000002a04007981 */ /* 0x006ea2000c1e1900 */
[----:B------:R-:W-:Y:S05]  /*1500*/  YIELD ;  /* 0x0000000000007946 */ /* 0x000fea0003800000 */
[----:B------:R-:W-:Y:S01]  /*1510*/  ULDC.64 UR4, c[0x0][0xa28] ;  /* 0x00028a0000047ab9 */ /* 0x000fe20000000a00 */
[----:B------:R-:W-:Y:S01]  /*1520*/  ULDC.64 UR8, c[0x0][0xa18] ;  /* 0x0002860000087ab9 */ /* 0x000fe20000000a00 */
[----:B------:R-:W-:Y:S01]  /*1530*/  ISETP.NE.U32.AND P1, PT, RZ, UR4, PT ;  /* 0x00000004ff007c0c */ /* 0x000fe2000bf25070 */
[----:B------:R-:W-:Y:S01]  /*1540*/  ULDC.64 UR6, c[0x0][0xa08] ;  /* 0x0002820000067ab9 */ /* 0x000fe20000000a00 */
[----:B------:R-:W-:Y:S01]  /*1550*/  IMAD.MOV.U32 R87, RZ, RZ, RZ ;  /* 0x000000ffff577224 */ /* 0x000fe200078e00ff */
[----:B------:R-:W-:-:S02]  /*1560*/  ISETP.NE.U32.AND P0, PT, RZ, UR6, PT ;  /* 0x00000006ff007c0c */ /* 0x000fc4000bf05070 */
[----:B------:R-:W-:Y:S02]  /*1570*/  ISETP.NE.AND.EX P1, PT, RZ, UR5, PT, P1 ;  /* 0x00000005ff007c0c */ /* 0x000fe4000bf25310 */
[----:B------:R-:W-:Y:S02]  /*1580*/  ISETP.NE.AND.EX P0, PT, RZ, UR7, PT, P0 ;  /* 0x00000007ff007c0c */ /* 0x000fe4000bf05300 */
[----:B--2---:R-:W-:Y:S01]  /*1590*/  SHF.R.S32.HI R3, RZ, 0x1f, R0 ;  /* 0x0000001fff037819 */ /* 0x004fe20000011400 */
[----:B------:R-:W-:Y:S08]  /*15a0*/  STL [R1+0x60], R0 ;  /* 0x0000600001007387 */ /* 0x000ff00000100800 */
[C---:B----4-:R-:W-:Y:S01]  /*15b0*/  @P1 LEA R6, P2, R0.reuse, UR4, 0x2 ;  /* 0x0000000400061c11 */ /* 0x050fe2000f8410ff */
[C---:B------:R-:W-:Y:S01]  /*15c0*/  IMAD.SHL.U32 R30, R0.reuse, 0x4, RZ ;  /* 0x00000004001e7824 */ /* 0x040fe200078e00ff */
[C-C-:B------:R-:W-:Y:S01]  /*15d0*/  SHF.L.U64.HI R29, R0.reuse, 0x2, R3.reuse ;  /* 0x00000002001d7819 */ /* 0x140fe20000010203 */
[----:B------:R0:W-:Y:S01]  /*15e0*/  STL [R1+0x6c], R3 ;  /* 0x00006c0301007387 */ /* 0x0001e20000100800 */
[----:B---3--:R-:W-:-:S02]  /*15f0*/  @P1 LEA.HI.X R7, R0, UR5, R3, 0x2, P2 ;  /* 0x0000000500071c11 */ /* 0x008fc400090f1403 */
[----:B------:R-:W-:Y:S01]  /*1600*/  ISETP.NE.U32.AND P2, PT, RZ, UR8, PT ;  /* 0x00000008ff007c0c */ /* 0x000fe2000bf45070 */
[----:B------:R-:W-:Y:S01]  /*1610*/  ULDC UR4, c[0x0][0x288] ;  /* 0x0000a20000047ab9 */ /* 0x000fe20000000800 */
[C---:B------:R-:W-:Y:S01]  /*1620*/  IADD3 R8, P3, R30.reuse, UR6, RZ ;  /* 0x000000061e087c10 */ /* 0x040fe2000ff7e0ff */
[----:B------:R1:W-:Y:S01]  /*1630*/  STL [R1+0x58], R30 ;  /* 0x0000581e01007387 */ /* 0x0003e20000100800 */
[----:B------:R-:W-:Y:S01]  /*1640*/  ISETP.NE.AND.EX P2, PT, RZ, UR9, PT, P2 ;  /* 0x00000009ff007c0c */ /* 0x000fe2000bf45320 */
[----:B0-----:R-:W-:Y:S01]  /*1650*/  IMAD.MOV.U32 R3, RZ, RZ, RZ ;  /* 0x000000ffff037224 */ /* 0x001fe200078e00ff */
[C---:B------:R-:W-:Y:S01]  /*1660*/  IADD3.X R9, R29.reuse, UR7, RZ, P3, !PT ;  /* 0x000000071d097c10 */ /* 0x040fe20009ffe4ff */
[----:B------:R-:W-:Y:S01]  /*1670*/  IMAD.U32 R100, RZ, RZ, UR4 ;  /* 0x00000004ff647e24 */ /* 0x000fe2000f8e00ff */
[----:B------:R-:W-:Y:S01]  /*1680*/  ULDC.64 UR4, c[0x0][0x418] ;  /* 0x0001060000047ab9 */ /* 0x000fe20000000a00 */
[----:B------:R1:W-:Y:S04]  /*1690*/  STL [R1+0x5c], R29 ;  /* 0x00005c1d01007387 */ /* 0x0003e80000100800 */
[----:B------:R1:W5:Y:S04]  /*16a0*/  @P1 LDG.E R3, desc[UR42][R6.64] ;  /* 0x0000002a06031981 */ /* 0x000368000c1e1900 */
[----:B------:R-:W-:Y:S01]  /*16b0*/  @P2 IADD3 R4, P1, R30, UR8, RZ ;  /* 0x000000081e042c10 */ /* 0x000fe2000ff3e0ff */
[----:B------:R1:W5:Y:S03]  /*16c0*/  @P0 LDG.E R87, desc[UR42][R8.64] ;  /* 0x0000002a08570981 */ /* 0x000366000c1e1900 */
[----:B------:R-:W-:-:S05]  /*16d0*/  @P2 IADD3.X R5, R29, UR9, RZ, P1, !PT ;  /* 0x000000091d052c10 */ /* 0x000fca0008ffe4ff */
[----:B------:R1:W5:Y:S01]  /*16e0*/  @P2 LDG.E R100, desc[UR42][R4.64] ;  /* 0x0000002a04642981 */ /* 0x000362000c1e1900 */
[----:B------:R-:W-:Y:S01]  /*16f0*/  UISETP.NE.U32.AND UP0, UPT, UR4, URZ, UPT ;  /* 0x0000003f0400728c */ /* 0x000fe2000bf05070 */
[----:B------:R-:W-:Y:S02]  /*1700*/  IMAD.MOV.U32 R25, RZ, RZ, R0 ;  /* 0x000000ffff197224 */ /* 0x000fe400078e0000 */
[----:B------:R-:W-:Y:S01]  /*1710*/  ULDC UR4, c[0x0][0x424] ;  /* 0x0001090000047ab9 */ /* 0x000fe20000000800 */
[----:B------:R-:W-:-:S03]  /*1720*/  UISETP.NE.AND.EX UP0, UPT, UR5, URZ, UPT, UP0 ;  /* 0x0000003f0500728c */ /* 0x000fc6000bf05300 */
[----:B------:R-:W-:Y:S01]  /*1730*/  ULDC UR5, c[0x0][0x2f0] ;  /* 0x0000bc0000057ab9 */ /* 0x000fe20000000800 */
[----:B------:R-:W-:-:S04]  /*1740*/  USEL UR4, UR4, 0x1, UP0 ;  /* 0x0000000104047887 */ /* 0x000fc80008000000 */
[----:B------:R-:W-:-:S03]  /*1750*/  UIMAD UR4, UR4, UR5, URZ ;  /* 0x00000005040472a4 */ /* 0x000fc6000f8e023f */
[----:B------:R-:W-:Y:S02]  /*1760*/  ULDC UR5, c[0x0][0x348] ;  /* 0x0000d20000057ab9 */ /* 0x000fe40000000800 */
[----:B------:R-:W-:Y:S02]  /*1770*/  IMAD.U32 R24, RZ, RZ, UR5 ;  /* 0x00000005ff187e24 */ /* 0x000fe4000f8e00ff */
[----:B------:R-:W-:Y:S01]  /*1780*/  IMAD.U32 R28, RZ, RZ, UR4 ;  /* 0x00000004ff1c7e24 */ /* 0x000fe2000f8e00ff */
[----:B-1----:R-:W-:Y:S06]  /*1790*/  @P2 BRA `(.L_x_395) ;  /* 0x0000000000242947 */ /* 0x002fec0003800000 */
[----:B------:R-:W-:Y:S02]  /*17a0*/  ULDC.64 UR4, c[0x0][0xa00] ;  /* 0x0002800000047ab9 */ /* 0x000fe40000000a00 */
[----:B------:R-:W-:-:S04]  /*17b0*/  ISETP.NE.U32.AND P1, PT, RZ, UR4, PT ;  /* 0x00000004ff007c0c */ /* 0x000fc8000bf25070 */
[----:B------:R-:W-:-:S13]  /*17c0*/  ISETP.NE.AND.EX P1, PT, RZ, UR5, PT, P1 ;  /* 0x00000005ff007c0c */ /* 0x000fda000bf25310 */
[----:B------:R-:W-:Y:S05]  /*17d0*/  @!P1 BRA `(.L_x_395) ;  /* 0x0000000000149947 */ /* 0x000fea0003800000 */
[----:B------:R-:W0:Y:S02]  /*17e0*/  LDC.64 R4, c[0x0][0xa00] ;  /* 0x00028000ff047b82 */ /* 0x000e240000000a00 */
[----:B0-----:R-:W-:-:S05]  /*17f0*/  IMAD.WIDE R4, R25, 0x4, R4 ;  /* 0x0000000419047825 */ /* 0x001fca00078e0204 */
[----:B-----5:R-:W2:Y:S04]  /*1800*/  LDG.E R100, desc[UR42][R4.64] ;  /* 0x0000002a04647981 */ /* 0x020ea8000c1e1900 */
[----:B------:R-:W2:Y:S02]  /*1810*/  LDG.E R7, desc[UR42][R4.64+0x4] ;  /* 0x0000042a04077981 */ /* 0x000ea4000c1e1900 */
[----:B--2---:R-:W-:-:S07]  /*1820*/  IMAD.IADD R100, R7, 0x1, -R100 ;  /* 0x0000000107647824 */ /* 0x004fce00078e0a64 */
.L_x_395:
[----:B------:R-:W-:Y:S01]  /*1830*/  ULDC.64 UR4, c[0x0][0xa20] ;  /* 0x0002880000047ab9 */ /* 0x000fe20000000a00 */
[----:B------:R0:W-:Y:S01]  /*1840*/  STL [R1+0x64], R33 ;  /* 0x0000642101007387 */ /* 0x0001e20000100800 */
[----:B------:R-:W-:-:S03]  /*1850*/  ISETP.NE.U32.AND P1, PT, RZ, UR4, PT ;  /* 0x00000004ff007c0c */ /* 0x000fc6000bf25070 */
[----:B------:R0:W-:Y:S01]  /*1860*/  STL [R1+0x54], R34 ;  /* 0x0000542201007387 */ /* 0x0001e20000100800 */
[----:B------:R-:W-:-:S13]  /*1870*/  ISETP.NE.AND.EX P1, PT, RZ, UR5, PT, P1 ;  /* 0x00000005ff007c0c */ /* 0x000fda000bf25310 */
[----:B0-----:R-:W-:Y:S05]  /*1880*/  @!P1 BRA `(.L_x_396) ;  /* 0x0000000000109947 */ /* 0x001fea0003800000 */
[----:B------:R-:W-:-:S04]  /*1890*/  IADD3 R4, P0, R30, UR4, RZ ;  /* 0x000000041e047c10 */ /* 0x000fc8000ff1e0ff */
[----:B------:R-:W-:-:S05]  /*18a0*/  IADD3.X R5, R29, UR5, RZ, P0, !PT ;  /* 0x000000051d057c10 */ /* 0x000fca00087fe4ff */
[----:B------:R0:W5:Y:S01]  /*18b0*/  LDG.E R28, desc[UR42][R4.64] ;  /* 0x0000002a041c7981 */ /* 0x000162000c1e1900 */
[----:B------:R-:W-:Y:S05]  /*18c0*/  BRA `(.L_x_397) ;  /* 0x0000000000107947 */ /* 0x000fea0003800000 */
.L_x_396:
[----:B------:R-:W-:Y:S05]  /*18d0*/  @!P0 BRA `(.L_x_397) ;  /* 0x00000000000c8947 */ /* 0x000fea0003800000 */
[----:B------:R-:W2:Y:S04]  /*18e0*/  LDG.E R5, desc[UR42][R8.64] ;  /* 0x0000002a08057981 */ /* 0x000ea8000c1e1900 */
[----:B------:R-:W2:Y:S02]  /*18f0*/  LDG.E R28, desc[UR42][R8.64+0x4] ;  /* 0x0000042a081c7981 */ /* 0x000ea4000c1e1900 */
[----:B--2---:R-:W-:-:S07]  /*1900*/  IMAD.IADD R28, R28, 0x1, -R5 ;  /* 0x000000011c1c7824 */ /* 0x004fce00078e0a05 */
.L_x_397:
[----:B------:R-:W-:Y:S02]  /*1910*/  ULDC.64 UR4, c[0x0][0xa10] ;  /* 0x0002840000047ab9 */ /* 0x000fe40000000a00 */
[----:B------:R-:W-:-:S04]  /*1920*/  ISETP.NE.U32.AND P0, PT, RZ, UR4, PT ;  /* 0x00000004ff007c0c */ /* 0x000fc8000bf05070 */
[----:B------:R-:W-:Y:S01]  /*1930*/  ISETP.NE.AND.EX P0, PT, RZ, UR5, PT, P0 ;  /* 0x00000005ff007c0c */ /* 0x000fe2000bf05300 */
[----:B-----5:R-:W-:Y:S01]  /*1940*/  IMAD.IADD R11, R28, 0x1, -R3 ;  /* 0x000000011c0b7824 */ /* 0x020fe200078e0a03 */
[----:B------:R-:W-:-:S11]  /*1950*/  ULDC.64 UR4, c[0x0][0xa30] ;  /* 0x00028c0000047ab9 */ /* 0x000fd60000000a00 */
[----:B0-----:R-:W0:Y:S02]  /*1960*/  @P0 LDC.64 R4, c[0x0][0xa10] ;  /* 0x00028400ff040b82 */ /* 0x001e240000000a00 */
[----:B0-----:R-:W-:-:S05]  /*1970*/  @P0 IMAD.WIDE R4, R25, 0x4, R4 ;  /* 0x0000000419040825 */ /* 0x001fca00078e0204 */
[----:B------:R-:W2:Y:S04]  /*1980*/  @P0 LDG.E R0, desc[UR42][R4.64] ;  /* 0x0000002a04000981 */ /* 0x000ea8000c1e1900 */
[----:B------:R-:W2:Y:S01]  /*1990*/  @P0 LDG.E R9, desc[UR42][R4.64+0x4] ;  /* 0x0000042a04090981 */ /* 0x000ea2000c1e1900 */
[----:B------:R-:W-:Y:S01]  /*19a0*/  IMAD.MOV R74, RZ, RZ, -R11 ;  /* 0x000000ffff4a7224 */ /* 0x000fe200078e0a0b */
[----:B------:R-:W-:Y:S01]  /*19b0*/  ISETP.NE.U32.AND P1, PT, RZ, UR4, PT ;  /* 0x00000004ff007c0c */ /* 0x000fe2000bf25070 */
[----:B------:R-:W-:-:S03]  /*19c0*/  IMAD.MOV.U32 R97, RZ, RZ, R28 ;  /* 0x000000ffff617224 */ /* 0x000fc600078e001c */
[----:B------:R-:W-:Y:S02]  /*19d0*/  VIMNMX R74, RZ, R74, !PT ;  /* 0x0000004aff4a7248 */ /* 0x000fe40007fe0100 */
[----:B------:R-:W-:-:S13]  /*19e0*/  ISETP.NE.AND.EX P1, PT, RZ, UR5, PT, P1 ;  /* 0x00000005ff007c0c */ /* 0x000fda000bf25310 */
[----:B------:R-:W-:-:S04]  /*19f0*/  @P1 IADD3 R6, P2, R30, UR4, RZ ;  /* 0x000000041e061c10 */ /* 0x000fc8000ff5e0ff */
[----:B------:R-:W-:-:S05]  /*1a00*/  @P1 IADD3.X R7, R29, UR5, RZ, P2, !PT ;  /* 0x000000051d071c10 */ /* 0x000fca00097fe4ff */
[----:B------:R0:W5:Y:S01]  /*1a10*/  @P1 LDG.E R97, desc[UR42][R6.64] ;  /* 0x0000002a06611981 */ /* 0x000162000c1e1900 */
[----:B--2---:R-:W-:-:S04]  /*1a20*/  @P0 IMAD.IADD R24, R9, 0x1, -R0 ;  /* 0x0000000109180824 */ /* 0x004fc800078e0a00 */
[----:B------:R-:W-:-:S04]  /*1a30*/  IMAD.IADD R101, R11, 0x1, R24 ;  /* 0x000000010b657824 */ /* 0x000fc800078e0218 */
[----:B------:R-:W-:-:S05]  /*1a40*/  VIADD R0, R101, 0x7f ;  /* 0x0000007f65007836 */ /* 0x000fca0000000000 */
[----:B------:R-:W-:-:S04]  /*1a50*/  SHF.R.S32.HI R3, RZ, 0x1f, R0 ;  /* 0x0000001fff037819 */ /* 0x000fc80000011400 */
[----:B------:R-:W-:-:S04]  /*1a60*/  LEA.HI R3, R3, R0, RZ, 0x7 ;  /* 0x0000000003037211 */ /* 0x000fc800078f38ff */
[----:B------:R-:W-:-:S04]  /*1a70*/  LOP3.LUT R5, R3, 0xffffff80, RZ, 0xc0, !PT ;  /* 0xffffff8003057812 */ /* 0x000fc800078ec0ff */
[----:B------:R-:W-:-:S04]  /*1a80*/  VIADDMNMX R5, R5, -R11, R24, PT ;  /* 0x8000000b05057246 */ /* 0x000fc80003800118 */
[----:B------:R-:W-:Y:S02]  /*1a90*/  ISETP.GT.AND P0, PT, R5, R74, PT ;  /* 0x0000004a0500720c */ /* 0x000fe40003f04270 */
[----:B------:R-:W-:-:S05]  /*1aa0*/  SHF.R.U32.HI R74, RZ, 0x7, R74 ;  /* 0x00000007ff4a7819 */ /* 0x000fca000001164a */
[----:B------:R-:W-:-:S06]  /*1ab0*/  IMAD.MOV.U32 R26, RZ, RZ, R74 ;  /* 0x000000ffff1a7224 */ /* 0x000fcc00078e004a */
[----:B------:R-:W-:-:S05]  /*1ac0*/  @P0 VIADD R0, R5, 0x7f ;  /* 0x0000007f05000836 */ /* 0x000fca0000000000 */
[----:B------:R-:W-:-:S04]  /*1ad0*/  @P0 SHF.R.S32.HI R5, RZ, 0x1f, R0 ;  /* 0x0000001fff050819 */ /* 0x000fc80000011400 */
[----:B------:R-:W-:Y:S02]  /*1ae0*/  @P0 LEA.HI R5, R5, R0, RZ, 0x7 ;  /* 0x0000000005050211 */ /* 0x000fe400078f38ff */
[----:B------:R-:W-:Y:S02]  /*1af0*/  SHF.R.S32.HI R0, RZ, 0x7, R3 ;  /* 0x00000007ff007819 */ /* 0x000fe40000011403 */
[----:B------:R-:W-:Y:S02]  /*1b00*/  @P0 SHF.R.S32.HI R26, RZ, 0x7, R5 ;  /* 0x00000007ff1a0819 */ /* 0x000fe40000011405 */
[----:B------:R-:W-:Y:S01]  /*1b10*/  PLOP3.LUT P0, PT, PT, PT, PT, 0x80, 0x0 ;  /* 0x000000000000781c */ /* 0x000fe20003f0f070 */
[----:B------:R0:W-:Y:S01]  /*1b20*/  STL [R1+0x68], R0 ;  /* 0x0000680001007387 */ /* 0x0001e20000100800 */
[----:B------:R-:W-:-:S13]  /*1b30*/  ISETP.GT.AND P1, PT, R26, R74, PT ;  /* 0x0000004a1a00720c */ /* 0x000fda0003f24270 */
[----:B0-----:R-:W-:Y:S05]  /*1b40*/  @!P1 BRA `(.L_x_398) ;  /* 0x00000054003c9947 */ /* 0x001fea0003800000 */
[----:B------:R-:W-:Y:S01]  /*1b50*/  VIADD R0, R2, 0x15400 ;  /* 0x0001540002007836 */ /* 0x000fe20000000000 */
[----:B------:R-:W-:Y:S04]  /*1b60*/  BSSY B6, `(.L_x_399) ;  /* 0x0000013000067945 */ /* 0x000fe80003800000 */
[----:B------:R-:W-:-:S13]  /*1b70*/  LOP3.LUT P0, RZ, R0, 0x1bf, RZ, 0xc0, !PT ;  /* 0x000001bf00ff7812 */ /* 0x000fda000780c0ff */
[----:B------:R-:W-:Y:S05]  /*1b80*/  @!P0 BRA `(.L_x_400) ;  /* 0x0000000000408947 */ /* 0x000fea0003800000 */
[----:B------:R-:W-:Y:S01]  /*1b90*/  MOV R14, 0x0 ;  /* 0x00000000000e7802 */ /* 0x000fe20000000f00 */
[----:B------:R-:W-:Y:S01]  /*1ba0*/  ULDC.64 UR4, c[0x4][0x88] ;  /* 0x0100220000047ab9 */ /* 0x000fe20000000a00 */
[----:B------:R-:W-:Y:S01]  /*1bb0*/  ULDC.64 UR6, c[0x4][0x18] ;  /* 0x0100060000067ab9 */ /* 0x000fe20000000a00 */
[----:B------:R-:W-:Y:S02]  /*1bc0*/  IMAD.U32 R4, RZ, RZ, UR4 ;  /* 0x00000004ff047e24 */ /* 0x000fe4000f8e00ff */
[----:B------:R-:W-:Y:S01]  /*1bd0*/  IMAD.U32 R5, RZ, RZ, UR5 ;  /* 0x00000005ff057e24 */ /* 0x000fe2000f8e00ff */
[----:B------:R-:W0:Y:S01]  /*1be0*/  LDC.64 R14, c[0x4][R14] ;  /* 0x010000000e0e7b82 */ /* 0x000e220000000a00 */
[----:B------:R-:W-:Y:S01]  /*1bf0*/  ULDC.64 UR4, c[0x4][0x90] ;  /* 0x0100240000047ab9 */ /* 0x000fe20000000a00 */
        /* <DEDUP_REMOVED lines=8> */
[----:B0----5:R-:W-:Y:S05]  /*1c80*/  CALL.ABS.NOINC R14 ;  /* 0x000000000e007343 */ /* 0x021fea0003c00000 */
.L_x_400:
[----:B------:R-:W-:Y:S05]  /*1c90*/  BSYNC B6 ;  /* 0x0000000000067941 */ /* 0x000fea0003800000 */
.L_x_399:
        /* <DEDUP_REMOVED lines=20> */
.L_x_402:
[----:B------:R-:W-:Y:S05]  /*1de0*/  BSYNC B6 ;  /* 0x0000000000067941 */ /* 0x000fea0003800000 */
.L_x_401:
[----:B------:R-:W-:Y:S01]  /*1df0*/  ULDC.64 UR4, c[0x0][0x9f8] ;  /* 0x00027e0000047ab9 */ /* 0x000fe20000000a00 */
[----:B------:R-:W2:Y:S01]  /*1e00*/  LDL R21, [R1+0x48] ;  /* 0x0000480001157983 */ /* 0x000ea20000100800 */
[----:B------:R-:W-:Y:S01]  /*1e10*/  ISETP.NE.U32.AND P0, PT, RZ, UR4, PT ;  /* 0x00000004ff007c0c */ /* 0x000fe2000bf05070 */
[----:B------:R-:W0:Y:S03]  /*1e20*/  S2R R20, SR_TID.X ;  /* 0x0000000000147919 */ /* 0x000e260000002100 */
[----:B------:R-:W-:Y:S01]  /*1e30*/  ISETP.NE.AND.EX P0, PT, RZ, UR5, PT, P0 ;  /* 0x00000005ff007c0c */ /* 0x000fe2000bf05300 */
[----:B------:R-:W-:Y:S01]  /*1e40*/  VIADD R0, R16, 0x10 ;  /* 0x0000001010007836 */ /* 0x000fe20000000000 */
[----:B------:R-:W1:Y:S08]  /*1e50*/  LDC.64 R88, c[0x0][0x408] ;  /* 0x00010200ff587b82 */ /* 0x000e700000000a00 */
[----:B------:R-:W3:Y:S03]  /*1e60*/  LDC R99, c[0x0][0x3f4] ;  /* 0x0000fd00ff637b82 */ /* 0x000ee60000000800 */
[----:B------:R-:W-:-:S04]  /*1e70*/  @P0 IADD3 R4, P1, R30, UR4, RZ ;  /* 0x000000041e040c10 */ /* 0x000fc8000ff3e0ff */
[----:B------:R-:W-:-:S05]  /*1e80*/  @P0 IADD3.X R5, R29, UR5, RZ, P1, !PT ;  /* 0x000000051d050c10 */ /* 0x000fca0008ffe4ff */
[----:B------:R1:W4:Y:S01]  /*1e90*/  @P0 LDG.E R25, desc[UR42][R4.64] ;  /* 0x0000002a04190981 */ /* 0x000322000c1e1900 */
[----:B0-----:R-:W-:-:S04]  /*1ea0*/  SHF.R.U32.HI R20, RZ, 0x7, R20 ;  /* 0x00000007ff147819 */ /* 0x001fc80000011614 */
[----:B------:R-:W-:-:S13]  /*1eb0*/  ISETP.NE.AND P6, PT, R20, 0x1, PT ;  /* 0x000000011400780c */ /* 0x000fda0003fc5270 */
[----:B------:R-:W-:Y:S05]  /*1ec0*/  @!P6 WARPSYNC.ALL ;  /* 0x000000000000e948 */ /* 0x000fea0003800000 */
[----:B------:R-:W-:Y:S02]  /*1ed0*/  ULDC UR4, c[0x0][0x2f4] ;  /* 0x0000bd0000047ab9 */ /* 0x000fe40000000800 */
[----:B------:R-:W-:Y:S02]  /*1ee0*/  ISETP.GE.AND P1, PT, R0, UR4, PT ;  /* 0x0000000400007c0c */ /* 0x000fe4000bf26270 */
[----:B------:R-:W-:Y:S02]  /*1ef0*/  ISETP.GE.AND P0, PT, R16, UR4, PT ;  /* 0x0000000410007c0c */ /* 0x000fe4000bf06270 */
[----:B------:R-:W-:-:S02]  /*1f00*/  SEL R6, RZ, 0xffffffff, P1 ;  /* 0xffffffffff067807 */ /* 0x000fc40000800000 */
[----:B------:R-:W-:-:S03]  /*1f10*/  SEL R3, RZ, 0x1, P0 ;  /* 0x00000001ff037807 */ /* 0x000fc60000000000 */
[----:B------:R-:W-:-:S05]  /*1f20*/  IMAD.SHL.U32 R6, R6, 0x2, RZ ;  /* 0x0000000206067824 */ /* 0x000fca00078e00ff */
[----:B------:R-:W-:Y:S02]  /*1f30*/  LOP3.LUT R8, R6, 0x2, R3, 0xe2, !PT ;  /* 0x0000000206087812 */ /* 0x000fe400078ee203 */
[----:B------:R-:W0:Y:S01]  /*1f40*/  LDC.64 R6, c[0x0][0x3f8] ;  /* 0x0000fe00ff067b82 */ /* 0x000e220000000a00 */
[----:B------:R-:W-:Y:S01]  /*1f50*/  SHF.R.S32.HI R9, RZ, 0x1f, R138 ;  /* 0x0000001fff097819 */ /* 0x000fe2000001148a */
[----:B------:R-:W-:Y:S01]  /*1f60*/  VIADD R3, R16, 0x20 ;  /* 0x0000002010037836 */ /* 0x000fe20000000000 */
[----:B------:R-:W-:-:S03]  /*1f70*/  ISETP.GE.AND P1, PT, R22, UR4, PT ;  /* 0x0000000416007c0c */ /* 0x000fc6000bf26270 */
[-C--:B-1----:R-:W-:Y:S01]  /*1f80*/  IMAD R4, R9, R88.reuse, RZ ;  /* 0x0000005809047224 */ /* 0x082fe200078e02ff */
[----:B------:R-:W-:Y:S01]  /*1f90*/  ISETP.GE.AND P0, PT, R3, UR4, PT ;  /* 0x0000000403007c0c */ /* 0x000fe2000bf06270 */
[----:B------:R-:W1:Y:S01]  /*1fa0*/  S2R R15, SR_TID.X ;  /* 0x00000000000f7919 */ /* 0x000e620000002100 */
[----:B------:R-:W-:Y:S01]  /*1fb0*/  SHF.R.S32.HI R141, RZ, 0x1f, R140 ;  /* 0x0000001fff8d7819 */ /* 0x000fe2000001148c */
[C---:B------:R-:W-:Y:S01]  /*1fc0*/  IMAD R11, R138.reuse, R89, R4 ;  /* 0x000000598a0b7224 */ /* 0x040fe200078e0204 */
[----:B------:R-:W-:Y:S02]  /*1fd0*/  SEL R4, RZ, 0x8, P1 ;  /* 0x00000008ff047807 */ /* 0x000fe40000800000 */
[----:B------:R-:W-:Y:S02]  /*1fe0*/  SEL R5, RZ, 0x4, P0 ;  /* 0x00000004ff057807 */ /* 0x000fe40000000000 */
[----:B------:R-:W-:Y:S01]  /*1ff0*/  ISETP.GE.AND P0, PT, R19, UR4, PT ;  /* 0x0000000413007c0c */ /* 0x000fe2000bf06270 */
[----:B------:R-:W-:Y:S01]  /*2000*/  IMAD.WIDE.U32 R70, R138, R88, R16 ;  /* 0x000000588a467225 */ /* 0x000fe200078e0010 */
[----:B------:R-:W-:-:S02]  /*2010*/  LOP3.LUT R4, R4, R8, R5, 0xfe, !PT ;  /* 0x0000000804047212 */ /* 0x000fc400078efe05 */
[----:B------:R-:W-:Y:S01]  /*2020*/  SEL R5, RZ, 0x10, P0 ;  /* 0x00000010ff057807 */ /* 0x000fe20000000000 */
[----:B------:R-:W-:Y:S01]  /*2030*/  IMAD.WIDE.U32 R68, R138, R88, R140 ;  /* 0x000000588a447225 */ /* 0x000fe200078e008c */
[-C--:B---3--:R-:W-:Y:S02]  /*2040*/  ISETP.GE.AND P0, PT, R16, R99.reuse, PT ;  /* 0x000000631000720c */ /* 0x088fe40003f06270 */
[----:B------:R-:W-:Y:S01]  /*2050*/  ISETP.GE.AND P3, PT, R0, R99, PT ;  /* 0x000000630000720c */ /* 0x000fe20003f66270 */
[----:B0-----:R-:W-:Y:S02]  /*2060*/  IMAD R9, R9, R6, RZ ;  /* 0x0000000609097224 */ /* 0x001fe400078e02ff */
[----:B------:R-:W-:Y:S02]  /*2070*/  IMAD.IADD R71, R71, 0x1, R11 ;  /* 0x0000000147477824 */ /* 0x000fe400078e020b */
[----:B------:R-:W-:Y:S02]  /*2080*/  IMAD.IADD R69, R11, 0x1, R69 ;  /* 0x000000010b457824 */ /* 0x000fe400078e0245 */
[----:B------:R-:W-:Y:S01]  /*2090*/  IMAD.IADD R87, R87, 0x1, R28 ;  /* 0x0000000157577824 */ /* 0x000fe200078e021c */
[----:B------:R-:W-:Y:S01]  /*20a0*/  LOP3.LUT R28, R4, R5, RZ, 0xfc, !PT ;  /* 0x00000005041c7212 */ /* 0x000fe200078efcff */
[----:B------:R-:W-:Y:S01]  /*20b0*/  IMAD R11, R138, R7, R9 ;  /* 0x000000078a0b7224 */ /* 0x000fe200078e0209 */
[----:B------:R-:W-:-:S02]  /*20c0*/  ISETP.GE.AND P2, PT, R3, R99, PT ;  /* 0x000000630300720c */ /* 0x000fc40003f46270 */
[C---:B------:R-:W-:Y:S02]  /*20d0*/  SEL R5, R99.reuse, RZ, P0 ;  /* 0x000000ff63057207 */ /* 0x040fe40000000000 */
[C---:B------:R-:W-:Y:S02]  /*20e0*/  SEL R9, R99.reuse, RZ, P3 ;  /* 0x000000ff63097207 */ /* 0x040fe40001800000 */
[----:B------:R-:W-:Y:S01]  /*20f0*/  SEL R4, R99, RZ, P2 ;  /* 0x000000ff63047207 */ /* 0x000fe20001000000 */
[----:B------:R-:W-:Y:S01]  /*2100*/  IMAD.IADD R5, R16, 0x1, R5 ;  /* 0x0000000110057824 */ /* 0x000fe200078e0205 */
[----:B------:R-:W-:Y:S01]  /*2110*/  LOP3.LUT R23, R23, 0xfffffffe, RZ, 0xc0, !PT ;  /* 0xfffffffe17177812 */ /* 0x000fe200078ec0ff */
[----:B------:R-:W-:Y:S02]  /*2120*/  IMAD.IADD R9, R0, 0x1, R9 ;  /* 0x0000000100097824 */ /* 0x000fe400078e0209 */
[----:B------:R-:W-:Y:S01]  /*2130*/  IMAD.WIDE.U32 R66, R138, R6, R16 ;  /* 0x000000068a427225 */ /* 0x000fe200078e0010 */
[----:B------:R-:W-:-:S02]  /*2140*/  @P3 LOP3.LUT R23, R23, 0x1, RZ, 0xfc, !PT ;  /* 0x0000000117173812 */ /* 0x000fc400078efcff */
[----:B------:R-:W-:Y:S01]  /*2150*/  SHF.R.S32.HI R8, RZ, 0x1f, R9 ;  /* 0x0000001fff087819 */ /* 0x000fe20000011409 */
[----:B------:R-:W-:-:S04]  /*2160*/  IMAD.WIDE.U32 R64, R138, R6, R140 ;  /* 0x000000068a407225 */ /* 0x000fc800078e008c */
[----:B------:R-:W-:Y:S01]  /*2170*/  IMAD.IADD R10, R3, 0x1, R4 ;  /* 0x00000001030a7824 */ /* 0x000fe200078e0204 */
[----:B------:R-:W-:Y:S01]  /*2180*/  SHF.R.S32.HI R4, RZ, 0x1f, R5 ;  /* 0x0000001fff047819 */ /* 0x000fe20000011405 */
[----:B------:R-:W-:Y:S01]  /*2190*/  IMAD.IADD R67, R67, 0x1, R11 ;  /* 0x0000000143437824 */ /* 0x000fe200078e020b */
[----:B------:R-:W-:Y:S01]  /*21a0*/  LOP3.LUT R23, R23, 0xfffffffd, RZ, 0xc0, !PT ;  /* 0xfffffffd17177812 */ /* 0x000fe200078ec0ff */
[----:B------:R-:W-:Y:S01]  /*21b0*/  IMAD.IADD R65, R11, 0x1, R65 ;  /* 0x000000010b417824 */ /* 0x000fe200078e0241 */
[----:B------:R-:W-:Y:S02]  /*21c0*/  SHF.R.S32.HI R11, RZ, 0x1f, R10 ;  /* 0x0000001fff0b7819 */ /* 0x000fe4000001140a */
[----:B------:R-:W-:Y:S02]  /*21d0*/  LEA.HI R73, R4, R5, RZ, 0x3 ;  /* 0x0000000504497211 */ /* 0x000fe400078f18ff */
[----:B------:R-:W-:Y:S02]  /*21e0*/  LEA.HI R72, R8, R9, RZ, 0x3 ;  /* 0x0000000908487211 */ /* 0x000fe400078f18ff */
[----:B------:R-:W-:-:S02]  /*21f0*/  LEA.HI R5, R4, R5, RZ, 0x5 ;  /* 0x0000000504057211 */ /* 0x000fc400078f28ff */
[----:B------:R-:W-:Y:S02]  /*2200*/  LEA.HI R9, R8, R9, RZ, 0x5 ;  /* 0x0000000908097211 */ /* 0x000fe400078f28ff */
[----:B------:R-:W-:Y:S02]  /*2210*/  @P2 LOP3.LUT R23, R23, 0x2, RZ, 0xfc, !PT ;  /* 0x0000000217172812 */ /* 0x000fe400078efcff */
[-C--:B------:R-:W-:Y:S01]  /*2220*/  LEA.HI R4, R11, R10.reuse, RZ, 0x3 ;  /* 0x0000000a0b047211 */ /* 0x080fe200078f18ff */
[----:B------:R-:W-:Y:S01]  /*2230*/  IMAD.SHL.U32 R8, R5, 0x80, RZ ;  /* 0x0000008005087824 */ /* 0x000fe200078e00ff */
[----:B------:R-:W-:Y:S01]  /*2240*/  LEA.HI R11, R11, R10, RZ, 0x5 ;  /* 0x0000000a0b0b7211 */ /* 0x000fe200078f28ff */
[----:B------:R-:W-:Y:S01]  /*2250*/  IMAD.SHL.U32 R10, R9, 0x80, RZ ;  /* 0x00000080090a7824 */ /* 0x000fe200078e00ff */
[----:B-----5:R-:W-:Y:S01]  /*2260*/  SHF.R.S32.HI R13, RZ, 0x1f, R97 ;  /* 0x0000001fff0d7819 */ /* 0x020fe20000011461 */
[----:B-1----:R-:W-:Y:S01]  /*2270*/  VIADD R29, R15, 0xffffff80 ;  /* 0xffffff800f1d7836 */ /* 0x002fe20000000000 */
[----:B------:R-:W-:-:S02]  /*2280*/  LOP3.LUT R5, R143, 0x18, R73, 0xf8, !PT ;  /* 0x000000188f057812 */ /* 0x000fc400078ef849 */
[----:B------:R-:W-:Y:S02]  /*2290*/  LOP3.LUT R9, R143, 0x18, R72, 0xf8, !PT ;  /* 0x000000188f097812 */ /* 0x000fe400078ef848 */
[----:B------:R-:W-:Y:S01]  /*22a0*/  LOP3.LUT R23, R23, 0xfffffffb, RZ, 0xc0, !PT ;  /* 0xfffffffb17177812 */ /* 0x000fe200078ec0ff */
[----:B------:R-:W-:Y:S01]  /*22b0*/  IMAD R14, R13, R88, RZ ;  /* 0x000000580d0e7224 */ /* 0x000fe200078e02ff */
[----:B------:R-:W-:Y:S02]  /*22c0*/  LOP3.LUT R8, R8, 0xfffff000, RZ, 0xc0, !PT ;  /* 0xfffff00008087812 */ /* 0x000fe400078ec0ff */
[-C--:B------:R-:W-:Y:S02]  /*22d0*/  LOP3.LUT R5, R5, R144.reuse, RZ, 0x3c, !PT ;  /* 0x0000009005057212 */ /* 0x080fe400078e3cff */
[----:B------:R-:W-:Y:S02]  /*22e0*/  LOP3.LUT R10, R10, 0xfffff000, RZ, 0xc0, !PT ;  /* 0xfffff0000a0a7812 */ /* 0x000fe400078ec0ff */
[----:B------:R-:W-:-:S02]  /*22f0*/  LOP3.LUT R9, R9, R144, RZ, 0x3c, !PT ;  /* 0x0000009009097212 */ /* 0x000fc400078e3cff */
[----:B------:R-:W-:Y:S01]  /*2300*/  LEA.HI R15, R29, R29, RZ, 0x1 ;  /* 0x0000001d1d0f7211 */ /* 0x000fe200078f08ff */
[----:B------:R-:W-:Y:S01]  /*2310*/  IMAD.SHL.U32 R12, R11, 0x80, RZ ;  /* 0x000000800b0c7824 */ /* 0x000fe200078e00ff */
[--C-:B------:R-:W-:Y:S01]  /*2320*/  IADD3 R96, R5, R8, R145.reuse ;  /* 0x0000000805607210 */ /* 0x100fe20007ffe091 */
[----:B------:R-:W-:Y:S01]  /*2330*/  IMAD R8, R13, R6, RZ ;  /* 0x000000060d087224 */ /* 0x000fe200078e02ff */
[----:B------:R-:W-:Y:S01]  /*2340*/  IADD3 R95, R9, R10, R145 ;  /* 0x0000000a095f7210 */ /* 0x000fe20007ffe091 */
[----:B------:R-:W-:Y:S01]  /*2350*/  IMAD R9, R97, R89, R14 ;  /* 0x0000005961097224 */ /* 0x000fe200078e020e */
[----:B------:R-:W-:Y:S01]  /*2360*/  LOP3.LUT R15, R15, 0xfffffffe, RZ, 0xc0, !PT ;  /* 0xfffffffe0f0f7812 */ /* 0x000fe200078ec0ff */
[----:B------:R-:W-:Y:S01]  /*2370*/  IMAD.WIDE.U32 R70, R97, R88, R70 ;  /* 0x0000005861467225 */ /* 0x000fe200078e0046 */
[----:B------:R-:W-:-:S03]  /*2380*/  LOP3.LUT R11, R143, 0x18, R4, 0xf8, !PT ;  /* 0x000000188f0b7812 */ /* 0x000fc600078ef804 */
[----:B------:R-:W-:Y:S01]  /*2390*/  IMAD.WIDE.U32 R68, R97, R88, R68 ;  /* 0x0000005861447225 */ /* 0x000fe200078e0044 */
[----:B------:R-:W-:Y:S02]  /*23a0*/  LOP3.LUT R12, R12, 0xfffff000, RZ, 0xc0, !PT ;  /* 0xfffff0000c0c7812 */ /* 0x000fe400078ec0ff */
[----:B------:R-:W-:Y:S01]  /*23b0*/  LOP3.LUT R11, R11, R144, RZ, 0x3c, !PT ;  /* 0x000000900b0b7212 */ /* 0x000fe200078e3cff */
[C---:B------:R-:W-:Y:S01]  /*23c0*/  IMAD R81, R97.reuse, R7, R8 ;  /* 0x0000000761517224 */ /* 0x040fe200078e0208 */
[----:B------:R-:W-:Y:S01]  /*23d0*/  LOP3.LUT R10, R72, 0xfffffff8, RZ, 0xc0, !PT ;  /* 0xfffffff8480a7812 */ /* 0x000fe200078ec0ff */
[----:B------:R-:W-:-:S04]  /*23e0*/  IMAD.WIDE.U32 R66, R97, R6, R66 ;  /* 0x0000000661427225 */ /* 0x000fc800078e0042 */
[----:B------:R-:W-:Y:S01]  /*23f0*/  VIADD R102, R20, 0x8 ;  /* 0x0000000814667836 */ /* 0x000fe20000000000 */
[----:B------:R-:W-:Y:S01]  /*2400*/  LOP3.LUT R20, R4, 0xfffffff8, RZ, 0xc0, !PT ;  /* 0xfffffff804147812 */ /* 0x000fe200078ec0ff */
[----:B------:R-:W-:Y:S02]  /*2410*/  IMAD.IADD R86, R71, 0x1, R9 ;  /* 0x0000000147567824 */ /* 0x000fe400078e0209 */
[----:B------:R-:W-:Y:S01]  /*2420*/  IMAD.IADD R84, R9, 0x1, R69 ;  /* 0x0000000109547824 */ /* 0x000fe200078e0245 */
[----:B------:R-:W-:Y:S01]  /*2430*/  LOP3.LUT R9, R73, 0xfffffff8, RZ, 0xc0, !PT ;  /* 0xfffffff849097812 */ /* 0x000fe200078ec0ff */
[----:B------:R-:W-:Y:S01]  /*2440*/  IMAD.WIDE.U32 R64, R97, R6, R64 ;  /* 0x0000000661407225 */ /* 0x000fe200078e0040 */
[----:B------:R-:W-:-:S03]  /*2450*/  SHF.L.U64.HI R89, R88, 0x7, R89 ;  /* 0x0000000758597819 */ /* 0x000fc60000010259 */
[----:B------:R-:W-:Y:S01]  /*2460*/  IMAD.IADD R15, R29, 0x1, -R15 ;  /* 0x000000011d0f7824 */ /* 0x000fe200078e0a0f */
[----:B------:R-:W-:Y:S01]  /*2470*/  SHF.L.U64.HI R90, R6, 0x7, R7 ;  /* 0x00000007065a7819 */ /* 0x000fe20000010207 */
[----:B------:R-:W-:Y:S01]  /*2480*/  IMAD.SHL.U32 R5, R88, 0x80, RZ ;  /* 0x0000008058057824 */ /* 0x000fe200078e00ff */
[----:B------:R-:W-:Y:S01]  /*2490*/  IADD3 R94, R11, R12, R145 ;  /* 0x0000000c0b5e7210 */ /* 0x000fe20007ffe091 */
[----:B------:R-:W-:Y:S01]  /*24a0*/  IMAD.IADD R85, R67, 0x1, R81 ;  /* 0x0000000143557824 */ /* 0x000fe200078e0251 */
[----:B------:R-:W-:Y:S01]  /*24b0*/  SHF.R.S32.HI R7, RZ, 0x1f, R34 ;  /* 0x0000001fff077819 */ /* 0x000fe20000011422 */
[----:B------:R-:W-:Y:S01]  /*24c0*/  IMAD.SHL.U32 R6, R6, 0x80, RZ ;  /* 0x0000008006067824 */ /* 0x000fe200078e00ff */
[----:B------:R-:W-:Y:S01]  /*24d0*/  SHF.R.S32.HI R93, RZ, 0x1f, R9 ;  /* 0x0000001fff5d7819 */ /* 0x000fe20000011409 */
[----:B------:R-:W-:Y:S01]  /*24e0*/  IMAD R8, R15, 0xc0, R138 ;  /* 0x000000c00f087824 */ /* 0x000fe200078e028a */
[----:B------:R-:W-:Y:S01]  /*24f0*/  SHF.R.S32.HI R92, RZ, 0x1f, R10 ;  /* 0x0000001fff5c7819 */ /* 0x000fe2000001140a */
[----:B------:R-:W-:Y:S01]  /*2500*/  IMAD.SHL.U32 R99, R99, 0x2, RZ ;  /* 0x0000000263637824 */ /* 0x000fe200078e00ff */
[----:B------:R-:W-:Y:S01]  /*2510*/  SHF.R.S32.HI R91, RZ, 0x1f, R20 ;  /* 0x0000001fff5b7819 */ /* 0x000fe20000011414 */
[----:B------:R-:W-:Y:S01]  /*2520*/  IMAD.IADD R81, R81, 0x1, R65 ;  /* 0x0000000151517824 */ /* 0x000fe200078e0241 */
[----:B------:R-:W-:Y:S01]  /*2530*/  @!P6 BAR.SYNC.DEFER_BLOCKING 0x9, 0x100 ;  /* 0x024400000000eb1d */ /* 0x000fe20000010000 */
[----:B--2---:R-:W-:-:S13]  /*2540*/  LOP3.LUT P1, RZ, R21, 0x2, RZ, 0xc0, !PT ;  /* 0x0000000215ff7812 */ /* 0x004fda000782c0ff */
[----:B------:R-:W-:Y:S02]  /*2550*/  @P1 LOP3.LUT R23, R23, 0x4, RZ, 0xfc, !PT ;  /* 0x0000000417171812 */ /* 0x000fe400078efcff */
[----:B------:R-:W-:-:S04]  /*2560*/  ISETP.GE.AND P1, PT, R136, UR4, PT ;  /* 0x0000000488007c0c */ /* 0x000fc8000bf26270 */
[----:B------:R-:W-:-:S04]  /*2570*/  SEL R21, RZ, 0x20, P1 ;  /* 0x00000020ff157807 */ /* 0x000fc80000800000 */
[C---:B------:R-:W-:Y:S02]  /*2580*/  LOP3.LUT R21, R28.reuse, R21, RZ, 0xfc, !PT ;  /* 0x000000151c157212 */ /* 0x040fe400078efcff */
[----:B------:R-:W-:Y:S02]  /*2590*/  LOP3.LUT R28, R28, 0x1, RZ, 0xc0, !PT ;  /* 0x000000011c1c7812 */ /* 0x000fe400078ec0ff */
[----:B----4-:R-:W-:Y:S02]  /*25a0*/  SHF.R.S32.HI R88, RZ, 0x1f, R25 ;  /* 0x0000001fff587819 */ /* 0x010fe40000011419 */
[C---:B------:R-:W-:Y:S02]  /*25b0*/  LOP3.LUT R29, R21.reuse, 0x2, RZ, 0xc0, !PT ;  /* 0x00000002151d7812 */ /* 0x040fe400078ec0ff */
[----:B------:R-:W-:-:S07]  /*25c0*/  LOP3.LUT R30, R21, 0x4, RZ, 0xc0, !PT ;  /* 0x00000004151e7812 */ /* 0x000fce00078ec0ff */
.L_x_461:
[----:B--23--:R-:W2:Y:S01]  /*25d0*/  LDL R31, [R1+0x48] ;  /* 0x00004800011f7983 */ /* 0x00cea20000100800 */
[----:B------:R-:W0:Y:S03]  /*25e0*/  LDC R76, c[0x0][0x430] ;  /* 0x00010c00ff4c7b82 */ /* 0x000e260000000800 */
[----:B------:R-:W3:Y:S01]  /*25f0*/  LDL R35, [R1+0x44] ;  /* 0x0000440001237983 */ /* 0x000ee20000100800 */
[----:B------:R-:W-:-:S04]  /*2600*/  VIADD R26, R26, 0xffffffff ;  /* 0xffffffff1a1a7836 */ /* 0x000fc80000000000 */
[----:B------:R-:W-:Y:S01]  /*2610*/  IMAD R12, R26, 0x80, R8 ;  /* 0x000000801a0c7824 */ /* 0x000fe200078e0208 */
[----:B-1----:R-:W1:Y:S04]  /*2620*/  LDC R98, c[0x0][0x3f4] ;  /* 0x0000fd00ff627b82 */ /* 0x002e680000000800 */
[----:B------:R-:W-:Y:S02]  /*2630*/  ISETP.GE.AND P1, PT, R12, R24, PT ;  /* 0x000000180c00720c */ /* 0x000fe40003f26270 */
[----:B0-----:R-:W-:Y:S02]  /*2640*/  ISETP.NE.AND P2, PT, R76, 0x1, PT ;  /* 0x000000014c00780c */ /* 0x001fe40003f45270 */
[----:B------:R-:W-:-:S11]  /*2650*/  ISETP.GT.OR P1, PT, R8, 0x7f, P1 ;  /* 0x0000007f0800780c */ /* 0x000fd60000f24670 */
[----:B------:R-:W0:Y:S08]  /*2660*/  @P2 LDC R11, c[0x0][0x434] ;  /* 0x00010d00ff0b2b82 */ /* 0x000e300000000800 */
[----:B------:R-:W4:Y:S08]  /*2670*/  @P2 LDC R32, c[0x0][0x438] ;  /* 0x00010e00ff202b82 */ /* 0x000f300000000800 */
[----:B------:R-:W1:Y:S01]  /*2680*/  @!P1 LDC.64 R14, c[0x0][0x428] ;  /* 0x00010a00ff0e9b82 */ /* 0x000e620000000a00 */
[----:B------:R-:W-:-:S07]  /*2690*/  IMAD.IADD R38, R87, 0x1, R12 ;  /* 0x0000000157267824 */ /* 0x000fce00078e020c */
[----:B------:R-:W1:Y:S01]  /*26a0*/  @!P1 LDC.64 R12, c[0x0][0x418] ;  /* 0x00010600ff0c9b82 */ /* 0x000e620000000a00 */
[----:B0-----:R-:W-:-:S04]  /*26b0*/  @P2 IMAD.HI.U32 R11, R38, R11, RZ ;  /* 0x0000000b260b2227 */ /* 0x001fc800078e00ff */
[----:B------:R-:W-:Y:S01]  /*26c0*/  IMAD.MOV.U32 R36, RZ, RZ, R38 ;  /* 0x000000ffff247224 */ /* 0x000fe200078e0026 */
[----:B----4-:R-:W-:-:S04]  /*26d0*/  @P2 SHF.R.U32.HI R36, RZ, R32, R11 ;  /* 0x00000020ff242219 */ /* 0x010fc8000001160b */
[----:B------:R-:W-:Y:S01]  /*26e0*/  @!P1 SHF.R.S32.HI R37, RZ, 0x1f, R36 ;  /* 0x0000001fff259819 */ /* 0x000fe20000011424 */
[----:B-1----:R-:W-:-:S04]  /*26f0*/  @!P1 IMAD R32, R88, R14, RZ ;  /* 0x0000000e58209224 */ /* 0x002fc800078e02ff */
[C---:B------:R-:W-:Y:S02]  /*2700*/  @!P1 IMAD R11, R25.reuse, R15, R32 ;  /* 0x0000000f190b9224 */ /* 0x040fe400078e0220 */
[----:B------:R-:W-:-:S04]  /*2710*/  @!P1 IMAD.WIDE.U32 R14, R25, R14, R36 ;  /* 0x0000000e190e9225 */ /* 0x000fc800078e0024 */
[----:B------:R-:W-:Y:S01]  /*2720*/  @!P1 IMAD.IADD R11, R15, 0x1, R11 ;  /* 0x000000010f0b9824 */ /* 0x000fe200078e020b */
[----:B------:R-:W-:-:S04]  /*2730*/  @!P1 LEA R12, P2, R14, R12, 0x2 ;  /* 0x0000000c0e0c9211 */ /* 0x000fc800078410ff */
[----:B------:R-:W-:Y:S02]  /*2740*/  @!P1 LEA.HI.X R13, R14, R13, R11, 0x2, P2 ;  /* 0x0000000d0e0d9211 */ /* 0x000fe400010f140b */
[----:B------:R-:W-:Y:S01]  /*2750*/  ISETP.GE.AND P2, PT, R98, 0x1, PT ;  /* 0x000000016200780c */ /* 0x000fe20003f46270 */
[----:B------:R-:W-:Y:S01]  /*2760*/  IMAD.MOV.U32 R75, RZ, RZ, RZ ;  /* 0x000000ffff4b7224 */ /* 0x000fe200078e00ff */
[----:B------:R-:W-:Y:S05]  /*2770*/  YIELD ;  /* 0x0000000000007946 */ /* 0x000fea0003800000 */
[----:B------:R-:W-:Y:S01]  /*2780*/  IMAD.MOV R11, RZ, RZ, -R36 ;  /* 0x000000ffff0b7224 */ /* 0x000fe200078e0a24 */
[----:B------:R-:W-:Y:S01]  /*2790*/  BSSY B0, `(.L_x_403) ;  /* 0x0000427000007945 */ /* 0x000fe20003800000 */
[----:B------:R0:W5:Y:S01]  /*27a0*/  @!P1 LDG.E R75, desc[UR42][R12.64] ;  /* 0x0000002a0c4b9981 */ /* 0x000162000c1e1900 */
[----:B------:R-:W-:Y:S01]  /*27b0*/  ISETP.GT.AND P1, PT, R26, R74, PT ;  /* 0x0000004a1a00720c */ /* 0x000fe20003f24270 */
[----:B------:R-:W-:Y:S01]  /*27c0*/  IMAD R76, R76, R11, R38 ;  /* 0x0000000b4c4c7224 */ /* 0x000fe200078e0226 */
[----:B--2---:R-:W-:Y:S01]  /*27d0*/  LOP3.LUT P3, RZ, R31, 0x2, RZ, 0xc0, !PT ;  /* 0x000000021fff7812 */ /* 0x004fe2000786c0ff */
[----:B---3--:R-:W-:-:S04]  /*27e0*/  IMAD R14, R18, 0x3000, R35 ;  /* 0x00003000120e7824 */ /* 0x008fc800078e0223 */
[----:B------:R-:W-:-:S08]  /*27f0*/  VIADD R32, R14, 0x10 ;  /* 0x000000100e207836 */ /* 0x000fd00000000000 */
[C---:B------:R-:W-:Y:S02]  /*2800*/  @P3 VIADD R32, R14.reuse, 0xfffffff0 ;  /* 0xfffffff00e203836 */ /* 0x040fe40000000000 */
[--C-:B------:R-:W-:Y:S02]  /*2810*/  IMAD R35, R14, 0x2, R27.reuse ;  /* 0x000000020e237824 */ /* 0x100fe400078e021b */
[----:B------:R-:W-:Y:S01]  /*2820*/  IMAD R32, R32, 0x2, R27 ;  /* 0x0000000220207824 */ /* 0x000fe200078e021b */
[----:B0-----:R-:W-:Y:S06]  /*2830*/  @!P2 BRA `(.L_x_404) ;  /* 0x0000003c004ca947 */ /* 0x001fec0003800000 */
[----:B------:R-:W-:Y:S01]  /*2840*/  SHF.R.S32.HI R77, RZ, 0x1f, R76 ;  /* 0x0000001fff4d7819 */ /* 0x000fe2000001144c */
[----:B------:R-:W-:Y:S01]  /*2850*/  ULDC.64 UR4, c[0x0][0x300] ;  /* 0x0000c00000047ab9 */ /* 0x000fe20000000a00 */
[----:B-----5:R-:W-:Y:S01]  /*2860*/  SHF.R.S32.HI R78, RZ, 0x1f, R75 ;  /* 0x0000001fff4e7819 */ /* 0x020fe2000001144b */
[----:B------:R-:W-:-:S04]  /*2870*/  IMAD.WIDE.U32 R12, R76, UR4, RZ ;  /* 0x000000044c0c7c25 */ /* 0x000fc8000f8e00ff */
[----:B------:R-:W-:Y:S02]  /*2880*/  IMAD R11, R77, UR4, RZ ;  /* 0x000000044d0b7c24 */ /* 0x000fe4000f8e02ff */
[----:B------:R-:W-:Y:S02]  /*2890*/  IMAD R36, R89, R26, RZ ;  /* 0x0000001a59247224 */ /* 0x000fe400078e02ff */
[----:B------:R-:W-:Y:S01]  /*28a0*/  IMAD R11, R76, UR5, R11 ;  /* 0x000000054c0b7c24 */ /* 0x000fe2000f8e020b */
[----:B------:R-:W-:Y:S01]  /*28b0*/  ULDC.64 UR4, c[0x0][0x310] ;  /* 0x0000c40000047ab9 */ /* 0x000fe20000000a00 */
[----:B------:R-:W-:Y:S02]  /*28c0*/  IMAD R79, R26, -0x80, R24 ;  /* 0xffffff801a4f7824 */ /* 0x000fe400078e0218 */
[----:B------:R-:W-:Y:S02]  /*28d0*/  IMAD R14, R78, UR4, RZ ;  /* 0x000000044e0e7c24 */ /* 0x000fe4000f8e02ff */
[----:B------:R-:W-:Y:S01]  /*28e0*/  IMAD.IADD R13, R13, 0x1, R11 ;  /* 0x000000010d0d7824 */ /* 0x000fe200078e020b */
[----:B------:R-:W-:Y:S01]  /*28f0*/  VIMNMX R79, R79, 0x80, PT ;  /* 0x000000804f4f7848 */ /* 0x000fe20003fe0100 */
[----:B------:R-:W-:-:S02]  /*2900*/  IMAD R11, R75, UR5, R14 ;  /* 0x000000054b0b7c24 */ /* 0x000fc4000f8e020e */
[----:B------:R-:W-:Y:S01]  /*2910*/  IMAD.WIDE.U32 R12, R75, UR4, R12 ;  /* 0x000000044b0c7c25 */ /* 0x000fe2000f8e000c */
[----:B------:R-:W-:-:S03]  /*2920*/  ULDC.64 UR4, c[0x0][0x308] ;  /* 0x0000c20000047ab9 */ /* 0x000fc60000000a00 */
[----:B------:R-:W-:Y:S02]  /*2930*/  IMAD R15, R7, UR4, RZ ;  /* 0x00000004070f7c24 */ /* 0x000fe4000f8e02ff */
[----:B------:R-:W-:Y:S01]  /*2940*/  IMAD.IADD R13, R13, 0x1, R11 ;  /* 0x000000010d0d7824 */ /* 0x000fe200078e020b */
[----:B------:R-:W-:Y:S01]  /*2950*/  SHF.R.S32.HI R11, RZ, 0x1f, R26 ;  /* 0x0000001fff0b7819 */ /* 0x000fe2000001141a */
[C---:B------:R-:W-:Y:S02]  /*2960*/  IMAD R15, R34.reuse, UR5, R15 ;  /* 0x00000005220f7c24 */ /* 0x040fe4000f8e020f */
[----:B------:R-:W-:Y:S01]  /*2970*/  IMAD.WIDE.U32 R12, R34, UR4, R12 ;  /* 0x00000004220c7c25 */ /* 0x000fe2000f8e000c */
[----:B------:R-:W-:-:S03]  /*2980*/  ULDC.64 UR4, c[0x0][0x2e8] ;  /* 0x0000ba0000047ab9 */ /* 0x000fc60000000a00 */
[----:B------:R-:W-:Y:S01]  /*2990*/  IMAD.IADD R61, R13, 0x1, R15 ;  /* 0x000000010d3d7824 */ /* 0x000fe200078e020f */
[----:B------:R-:W-:Y:S01]  /*29a0*/  LEA R60, P2, R12, UR4, 0x1 ;  /* 0x000000040c3c7c11 */ /* 0x000fe2000f8408ff */
[----:B------:R-:W-:Y:S01]  /*29b0*/  ULDC.U8 UR4, c[0x0][0x410] ;  /* 0x0001040000047ab9 */ /* 0x000fe20000000000 */
[----:B------:R-:W-:Y:S02]  /*29c0*/  IMAD R14, R90, R26, RZ ;  /* 0x0000001a5a0e7224 */ /* 0x000fe400078e02ff */
[----:B------:R-:W-:Y:S01]  /*29d0*/  LEA.HI.X R61, R12, UR5, R61, 0x1, P2 ;  /* 0x000000050c3d7c11 */ /* 0x000fe200090f0c3d */
[C---:B------:R-:W-:Y:S01]  /*29e0*/  IMAD R37, R11.reuse, R5, R36 ;  /* 0x000000050b257224 */ /* 0x040fe200078e0224 */
[----:B------:R-:W-:Y:S01]  /*29f0*/  ISETP.NE.AND P2, PT, RZ, UR4, PT ;  /* 0x00000004ff007c0c */ /* 0x000fe2000bf45270 */
[----:B------:R-:W-:Y:S02]  /*2a00*/  IMAD R31, R11, R6, R14 ;  /* 0x000000060b1f7224 */ /* 0x000fe400078e020e */
[----:B------:R-:W-:-:S04]  /*2a10*/  IMAD.WIDE.U32 R14, R6, R26, RZ ;  /* 0x0000001a060e7225 */ /* 0x000fc800078e00ff */
[----:B------:R-:W-:-:S04]  /*2a20*/  IMAD.WIDE.U32 R12, R5, R26, RZ ;  /* 0x0000001a050c7225 */ /* 0x000fc800078e00ff */
[----:B------:R-:W-:Y:S02]  /*2a30*/  IMAD.IADD R11, R15, 0x1, R31 ;  /* 0x000000010f0b7824 */ /* 0x000fe400078e021f */
[----:B------:R-:W-:Y:S01]  /*2a40*/  IMAD.IADD R31, R13, 0x1, R37 ;  /* 0x000000010d1f7824 */ /* 0x000fe200078e0225 */
[----:B------:R-:W-:Y:S06]  /*2a50*/  @!P2 BRA `(.L_x_405) ;  /* 0x0000001c004ca947 */ /* 0x000fec0003800000 */
[----:B------:R-:W-:Y:S01]  /*2a60*/  ISETP.GE.AND P3, PT, R138, R79, PT ;  /* 0x0000004f8a00720c */ /* 0x000fe20003f66270 */
[----:B------:R-:W-:Y:S01]  /*2a70*/  BSSY B1, `(.L_x_406) ;  /* 0x000003b000017945 */ /* 0x000fe20003800000 */
        /* <DEDUP_REMOVED lines=12> */
[----:B------:R-:W-:Y:S06]  /*2b40*/  @P3 BRA `(.L_x_407) ;  /* 0x0000000000b43947 */ /* 0x000fec0003800000 */
[----:B------:R-:W2:Y:S04]  /*2b50*/  LDL R83, [R1+0x20] ;  /* 0x0000200001537983 */ /* 0x000ea80000100800 */
[----:B------:R-:W3:Y:S04]  /*2b60*/  LDL R82, [R1+0x18] ;  /* 0x0000180001527983 */ /* 0x000ee80000100800 */
[----:B------:R-:W4:Y:S04]  /*2b70*/  LDL R80, [R1+0x1c] ;  /* 0x00001c0001507983 */ /* 0x000f280000100800 */
[----:B------:R-:W4:Y:S04]  /*2b80*/  LDL R63, [R1+0x24] ;  /* 0x00002400013f7983 */ /* 0x000f280000100800 */
[----:B------:R-:W4:Y:S01]  /*2b90*/  LDL R62, [R1+0x28] ;  /* 0x00002800013e7983 */ /* 0x000f220000100800 */
[----:B------:R-:W-:Y:S01]  /*2ba0*/  IADD3 R14, P2, R64, R14, RZ ;  /* 0x0000000e400e7210 */ /* 0x000fe20007f5e0ff */
[----:B------:R-:W-:Y:S01]  /*2bb0*/  ULDC.64 UR4, c[0x0][0x3e8] ;  /* 0x0000fa0000047ab9 */ /* 0x000fe20000000a00 */
[----:B------:R-:W-:-:S02]  /*2bc0*/  CS2R R56, SRZ ;  /* 0x0000000000387805 */ /* 0x000fc4000001ff00 */
[----:B------:R-:W-:Y:S01]  /*2bd0*/  CS2R R58, SRZ ;  /* 0x00000000003a7805 */ /* 0x000fe2000001ff00 */
[----:B------:R-:W-:Y:S01]  /*2be0*/  IMAD.X R13, R11, 0x1, R81, P2 ;  /* 0x000000010b0d7824 */ /* 0x000fe200010e0651 */
[----:B------:R-:W-:-:S05]  /*2bf0*/  IADD3 R11, P2, R68, R12, RZ ;  /* 0x0000000c440b7210 */ /* 0x000fca0007f5e0ff */
[----:B------:R-:W-:Y:S01]  /*2c00*/  IMAD.X R36, R31, 0x1, R84, P2 ;  /* 0x000000011f247824 */ /* 0x000fe200010e0654 */
[----:B------:R-:W-:-:S04]  /*2c10*/  LEA R12, P2, R14, UR4, 0x1 ;  /* 0x000000040e0c7c11 */ /* 0x000fc8000f8408ff */
[----:B------:R-:W-:Y:S01]  /*2c20*/  LEA.HI.X R13, R14, UR5, R13, 0x1, P2 ;  /* 0x000000050e0d7c11 */ /* 0x000fe200090f0c0d */
[----:B------:R-:W-:Y:S02]  /*2c30*/  ULDC.64 UR4, c[0x0][0x400] ;  /* 0x0001000000047ab9 */ /* 0x000fe40000000a00 */
[----:B------:R-:W-:-:S04]  /*2c40*/  LEA R14, P2, R11, UR4, 0x1 ;  /* 0x000000040b0e7c11 */ /* 0x000fc8000f8408ff */
[----:B------:R-:W-:Y:S02]  /*2c50*/  LEA.HI.X R15, R11, UR5, R36, 0x1, P2 ;  /* 0x000000050b0f7c11 */ /* 0x000fe400090f0c24 */
[----:B------:R-:W-:Y:S02]  /*2c60*/  ISETP.GE.AND P2, PT, R140, R98, PT ;  /* 0x000000628c00720c */ /* 0x000fe40003f46270 */
[----:B------:R-:W-:Y:S02]  /*2c70*/  CS2R R52, SRZ ;  /* 0x0000000000347805 */ /* 0x000fe4000001ff00 */
[----:B------:R-:W-:-:S09]  /*2c80*/  CS2R R54, SRZ ;  /* 0x0000000000367805 */ /* 0x000fd2000001ff00 */
[----:B------:R0:W5:Y:S04]  /*2c90*/  @!P2 LDG.E.64 R56, desc[UR42][R12.64] ;  /* 0x0000002a0c38a981 */ /* 0x000168000c1e1b00 */
[----:B------:R0:W5:Y:S01]  /*2ca0*/  @!P2 LDG.E.64 R58, desc[UR42][R14.64] ;  /* 0x0000002a0e3aa981 */ /* 0x000162000c1e1b00 */
        /* <DEDUP_REMOVED lines=8> */
[----:B--2---:R-:W-:-:S13]  /*2d30*/  ISETP.GE.AND P2, PT, R83, R98, PT ;  /* 0x000000625300720c */ /* 0x004fda0003f46270 */
[----:B------:R0:W5:Y:S04]  /*2d40*/  @!P2 LDG.E.64 R52, desc[UR42][R12.64+0x10] ;  /* 0x0000102a0c34a981 */ /* 0x000168000c1e1b00 */
[----:B------:R0:W5:Y:S01]  /*2d50*/  @!P2 LDG.E.64 R54, desc[UR42][R14.64+0x10] ;  /* 0x0000102a0e36a981 */ /* 0x000162000c1e1b00 */
[----:B---3--:R-:W-:-:S13]  /*2d60*/  ISETP.GE.AND P2, PT, R82, R98, PT ;  /* 0x000000625200720c */ /* 0x008fda0003f46270 */
[----:B------:R0:W5:Y:S04]  /*2d70*/  @!P2 LDG.E.64 R48, desc[UR42][R12.64+0x20] ;  /* 0x0000202a0c30a981 */ /* 0x000168000c1e1b00 */
[----:B------:R0:W5:Y:S01]  /*2d80*/  @!P2 LDG.E.64 R50, desc[UR42][R14.64+0x20] ;  /* 0x0000202a0e32a981 */ /* 0x000162000c1e1b00 */
[----:B----4-:R-:W-:-:S13]  /*2d90*/  ISETP.GE.AND P2, PT, R80, R98, PT ;  /* 0x000000625000720c */ /* 0x010fda0003f46270 */
[----:B------:R0:W5:Y:S04]  /*2da0*/  @!P2 LDG.E.64 R44, desc[UR42][R12.64+0x30] ;  /* 0x0000302a0c2ca981 */ /* 0x000168000c1e1b00 */
[----:B------:R0:W5:Y:S01]  /*2db0*/  @!P2 LDG.E.64 R46, desc[UR42][R14.64+0x30] ;  /* 0x0000302a0e2ea981 */ /* 0x000162000c1e1b00 */
[----:B------:R-:W-:-:S13]  /*2dc0*/  ISETP.GE.AND P2, PT, R63, R98, PT ;  /* 0x000000623f00720c */ /* 0x000fda0003f46270 */
[----:B------:R0:W5:Y:S04]  /*2dd0*/  @!P2 LDG.E.64 R40, desc[UR42][R12.64+0x40] ;  /* 0x0000402a0c28a981 */ /* 0x000168000c1e1b00 */
[----:B------:R0:W5:Y:S01]  /*2de0*/  @!P2 LDG.E.64 R42, desc[UR42][R14.64+0x40] ;  /* 0x0000402a0e2aa981 */ /* 0x000162000c1e1b00 */
[----:B------:R-:W-:-:S13]  /*2df0*/  ISETP.GE.AND P2, PT, R62, R98, PT ;  /* 0x000000623e00720c */ /* 0x000fda0003f46270 */
[----:B------:R0:W5:Y:S04]  /*2e00*/  @!P2 LDG.E.64 R36, desc[UR42][R12.64+0x50] ;  /* 0x0000502a0c24a981 */ /* 0x000168000c1e1b00 */
[----:B------:R0:W5:Y:S02]  /*2e10*/  @!P2 LDG.E.64 R38, desc[UR42][R14.64+0x50] ;  /* 0x0000502a0e26a981 */ /* 0x000164000c1e1b00 */
.L_x_407:
[----:B------:R-:W-:Y:S05]  /*2e20*/  BSYNC B1 ;  /* 0x0000000000017941 */ /* 0x000fea0003800000 */
.L_x_406:
[----:B-----5:R-:W-:Y:S01]  /*2e30*/  IMAD.MOV.U32 R11, RZ, RZ, R36 ;  /* 0x000000ffff0b7224 */ /* 0x020fe200078e0024 */
[----:B------:R-:W-:Y:S01]  /*2e40*/  UISETP.NE.AND UP0, UPT, UR40, 0x3, UPT ;  /* 0x000000032800788c */ /* 0x000fe2000bf05270 */
[----:B0-----:R-:W-:Y:S02]  /*2e50*/  IMAD.MOV.U32 R12, RZ, RZ, R37 ;  /* 0x000000ffff0c7224 */ /* 0x001fe400078e0025 */
[----:B------:R-:W-:Y:S01]  /*2e60*/  IMAD.MOV.U32 R13, RZ, RZ, R40 ;  /* 0x000000ffff0d7224 */ /* 0x000fe200078e0028 */
[----:B------:R-:W-:Y:S01]  /*2e70*/  PRMT R62, R11, 0x7610, R62 ;  /* 0x000076100b3e7816 */ /* 0x000fe2000000003e */
[----:B------:R-:W-:Y:S01]  /*2e80*/  IMAD.MOV.U32 R11, RZ, RZ, R41 ;  /* 0x000000ffff0b7224 */ /* 0x000fe200078e0029 */
[----:B------:R-:W-:Y:S01]  /*2e90*/  PRMT R63, R12, 0x7610, R63 ;  /* 0x000076100c3f7816 */ /* 0x000fe2000000003f */
[----:B------:R-:W-:Y:S01]  /*2ea0*/  IMAD.MOV.U32 R12, RZ, RZ, R44 ;  /* 0x000000ffff0c7224 */ /* 0x000fe200078e002c */
[----:B------:R-:W-:Y:S01]  /*2eb0*/  PLOP3.LUT P2, PT, PT, PT, UP0, 0x80, 0x0 ;  /* 0x000000000000781c */ /* 0x000fe20003f4f008 */
[----:B------:R-:W-:Y:S01]  /*2ec0*/  IMAD.MOV.U32 R14, RZ, RZ, R45 ;  /* 0x000000ffff0e7224 */ /* 0x000fe200078e002d */
[----:B------:R-:W-:Y:S01]  /*2ed0*/  PRMT R109, R11, 0x7610, R109 ;  /* 0x000076100b6d7816 */ /* 0x000fe2000000006d */
[----:B------:R-:W-:Y:S01]  /*2ee0*/  IMAD.MOV.U32 R11, RZ, RZ, R48 ;  /* 0x000000ffff0b7224 */ /* 0x000fe200078e0030 */
[----:B------:R-:W-:Y:S01]  /*2ef0*/  PRMT R112, R12, 0x7610, R112 ;  /* 0x000076100c707816 */ /* 0x000fe20000000070 */
[----:B------:R-:W-:Y:S01]  /*2f00*/  IMAD.MOV.U32 R12, RZ, RZ, R49 ;  /* 0x000000ffff0c7224 */ /* 0x000fe200078e0031 */
[----:B------:R-:W-:-:S02]  /*2f10*/  PRMT R107, R13, 0x7610, R107 ;  /* 0x000076100d6b7816 */ /* 0x000fc4000000006b */
[----:B------:R-:W-:Y:S01]  /*2f20*/  PRMT R62, R62, 0x5410, R11 ;  /* 0x000054103e3e7816 */ /* 0x000fe2000000000b */
[----:B------:R-:W-:Y:S01]  /*2f30*/  IMAD.MOV.U32 R11, RZ, RZ, R52 ;  /* 0x000000ffff0b7224 */ /* 0x000fe200078e0034 */
[----:B------:R-:W-:Y:S01]  /*2f40*/  PRMT R63, R63, 0x5410, R12 ;  /* 0x000054103f3f7816 */ /* 0x000fe2000000000c */
[----:B------:R-:W-:Y:S01]  /*2f50*/  IMAD.MOV.U32 R12, RZ, RZ, R53 ;  /* 0x000000ffff0c7224 */ /* 0x000fe200078e0035 */
[----:B------:R-:W-:Y:S02]  /*2f60*/  PRMT R113, R14, 0x7610, R113 ;  /* 0x000076100e717816 */ /* 0x000fe40000000071 */
[----:B------:R-:W-:Y:S01]  /*2f70*/  PRMT R116, R11, 0x7610, R116 ;  /* 0x000076100b747816 */ /* 0x000fe20000000074 */
[----:B------:R-:W-:Y:S01]  /*2f80*/  IMAD.MOV.U32 R11, RZ, RZ, R56 ;  /* 0x000000ffff0b7224 */ /* 0x000fe200078e0038 */
[----:B------:R-:W-:Y:S01]  /*2f90*/  PRMT R104, R104, 0x5410, R12 ;  /* 0x0000541068687816 */ /* 0x000fe2000000000c */
[----:B------:R-:W-:-:S05]  /*2fa0*/  IMAD.MOV.U32 R12, RZ, RZ, R57 ;  /* 0x000000ffff0c7224 */ /* 0x000fca00078e0039 */
[----:B------:R-:W-:Y:S01]  /*2fb0*/  PRMT R82, R11, 0x5410, R12 ;  /* 0x000054100b527816 */ /* 0x000fe2000000000c */
[----:B------:R-:W-:Y:S02]  /*2fc0*/  IMAD.MOV.U32 R11, RZ, RZ, R38 ;  /* 0x000000ffff0b7224 */ /* 0x000fe400078e0026 */
[----:B------:R-:W-:-:S03]  /*2fd0*/  IMAD.MOV.U32 R12, RZ, RZ, R39 ;  /* 0x000000ffff0c7224 */ /* 0x000fc600078e0027 */
[----:B------:R-:W-:Y:S01]  /*2fe0*/  PRMT R104, R11, 0x7610, R104 ;  /* 0x000076100b687816 */ /* 0x000fe20000000068 */
[----:B------:R-:W-:Y:S01]  /*2ff0*/  IMAD.MOV.U32 R11, RZ, RZ, R43 ;  /* 0x000000ffff0b7224 */ /* 0x000fe200078e002b */
[----:B------:R-:W-:Y:S01]  /*3000*/  PRMT R106, R12, 0x7610, R106 ;  /* 0x000076100c6a7816 */ /* 0x000fe2000000006a */
        /* <DEDUP_REMOVED lines=16> */
[----:B------:R-:W-:-:S05]  /*3110*/  IMAD.MOV.U32 R12, RZ, RZ, R59 ;  /* 0x000000ffff0c7224 */ /* 0x000fca00078e003b */
[----:B------:R-:W-:Y:S01]  /*3120*/  PRMT R83, R11, 0x5410, R12 ;  /* 0x000054100b537816 */ /* 0x000fe2000000000c */
[----:B------:R-:W-:Y:S06]  /*3130*/  @!P2 BRA `(.L_x_408) ;  /* 0x000000000004a947 */ /* 0x000fec0003800000 */
[----:B------:R-:W-:Y:S01]  /*3140*/  BPT.TRAP 0x1 ;  /* 0x000000040000795c */ /* 0x000fe20000300000 */
.L_x_408:
[----:B------:R-:W-:Y:S01]  /*3150*/  IMAD R31, R18, 0x8, R2 ;  /* 0x00000008121f7824 */ /* 0x000fe200078e0202 */
[----:B------:R-:W-:Y:S01]  /*3160*/  SHF.L.U32 R80, R137, 0x1f, RZ ;  /* 0x0000001f89507819 */ /* 0x000fe200000006ff */
[----:B------:R-:W-:Y:S03]  /*3170*/  BSSY B1, `(.L_x_409) ;  /* 0x0000003000017945 */ /* 0x000fe60003800000 */
[----:B------:R-:W0:Y:S02]  /*3180*/  SYNCS.PHASECHK.TRANS64.TRYWAIT P4, [R31+URZ+0x2d890], R80 ;  /* 0x02d890501f0075a7 */ /* 0x000e24000808017f */
[----:B0-----:R-:W-:Y:S05]  /*3190*/  @!P4 BRA `(.L_x_410) ;  /* 0x0000015c0088c947 */ /* 0x001fea0003800000 */
.L_x_659:
[----:B------:R-:W-:Y:S05]  /*31a0*/  BSYNC B1 ;  /* 0x0000000000017941 */ /* 0x000fea0003800000 */
.L_x_409:
[----:B------:R-:W-:-:S03]  /*31b0*/  UMOV UR4, 0xffffffff ;  /* 0xffffffff00047882 */ /* 0x000fc60000000000 */
[----:B------:R-:W-:Y:S05]  /*31c0*/  BRA.DIV UR4, `(.L_x_411) ;  /* 0x0000015e04907947 */ /* 0x000fea000b800000 */
[----:B------:R-:W1:Y:S04]  /*31d0*/  SHFL.IDX PT, R61, R61, RZ, 0x1e1f ;  /* 0x001e1fff3d3d7589 */ /* 0x000e6800000e0000 */
[----:B------:R-:W2:Y:S02]  /*31e0*/  SHFL.IDX PT, R60, R60, RZ, 0x1e1f ;  /* 0x001e1fff3c3c7589 */ /* 0x000ea400000e0000 */
.L_x_663:
[----:B------:R-:W-:Y:S05]  /*31f0*/  @P3 BRA `(.L_x_412) ;  /* 0x0000003800003947 */ /* 0x000fea0003800000 */
[----:B------:R-:W-:Y:S01]  /*3200*/  ISETP.NE.AND P3, PT, R28, RZ, PT ;  /* 0x000000ff1c00720c */ /* 0x000fe20003f65270 */
[----:B------:R-:W-:-:S12]  /*3210*/  BSSY B1, `(.L_x_413) ;  /* 0x0000036000017945 */ /* 0x000fd80003800000 */
[----:B------:R-:W-:Y:S05]  /*3220*/  @!P3 BRA `(.L_x_414) ;  /* 0x0000000000d0b947 */ /* 0x000fea0003800000 */
[----:B------:R3:W4:Y:S01]  /*3230*/  LDS.128 R12, [R35+0x15000] ;  /* 0x01500000230c7984 */ /* 0x0007220000000c00 */
[----:B------:R-:W-:Y:S01]  /*3240*/  ISETP.GE.AND P3, PT, R140, R98, PT ;  /* 0x000000628c00720c */ /* 0x000fe20003f66270 */
[----:B------:R-:W-:-:S12]  /*3250*/  BSSY B2, `(.L_x_415) ;  /* 0x000002e000027945 */ /* 0x000fd80003800000 */
[----:B---3--:R-:W-:Y:S05]  /*3260*/  @P3 BRA `(.L_x_416) ;  /* 0x0000000000b03947 */ /* 0x008fea0003800000 */
[--C-:B------:R-:W-:Y:S02]  /*3270*/  SHF.R.U64 R11, R56, 0x10, R57.reuse ;  /* 0x00000010380b7819 */ /* 0x100fe40000001239 */
[----:B------:R-:W-:Y:S02]  /*3280*/  SHF.R.U32.HI R56, RZ, 0x10, R57 ;  /* 0x00000010ff387819 */ /* 0x000fe40000011639 */
[--C-:B------:R-:W-:Y:S02]  /*3290*/  SHF.R.U64 R57, R58, 0x10, R59.reuse ;  /* 0x000000103a397819 */ /* 0x100fe4000000123b */
[----:B------:R-:W-:Y:S02]  /*32a0*/  SHF.R.U32.HI R58, RZ, 0x10, R59 ;  /* 0x00000010ff3a7819 */ /* 0x000fe4000001163b */
[----:B------:R-:W-:Y:S02]  /*32b0*/  PRMT R57, R83, 0x5410, R57 ;  /* 0x0000541053397816 */ /* 0x000fe40000000039 */
[----:B------:R-:W-:-:S02]  /*32c0*/  PRMT R11, R82, 0x5410, R11 ;  /* 0x00005410520b7816 */ /* 0x000fc4000000000b */
[----:B------:R-:W-:Y:S01]  /*32d0*/  PRMT R59, R82, 0x5432, R56 ;  /* 0x00005432523b7816 */ /* 0x000fe20000000038 */
[----:B----4-:R-:W-:Y:S01]  /*32e0*/  IMAD.U32 R82, R13, 0x10000, RZ ;  /* 0x000100000d527824 */ /* 0x010fe200078e00ff */
[----:B------:R-:W-:Y:S02]  /*32f0*/  PRMT R56, R83, 0x5432, R58 ;  /* 0x0000543253387816 */ /* 0x000fe4000000003a */
[----:B------:R-:W-:Y:S02]  /*3300*/  LOP3.LUT R108, R13, 0xffff0000, RZ, 0xc0, !PT ;  /* 0xffff00000d6c7812 */ /* 0x000fe400078ec0ff */
[C---:B------:R-:W-:Y:S01]  /*3310*/  LOP3.LUT R83, R57.reuse, 0xffff0000, RZ, 0xc0, !PT ;  /* 0xffff000039537812 */ /* 0x040fe200078ec0ff */
[----:B------:R-:W-:Y:S01]  /*3320*/  IMAD.U32 R57, R57, 0x10000, RZ ;  /* 0x0001000039397824 */ /* 0x000fe200078e00ff */
[C---:B------:R-:W-:Y:S01]  /*3330*/  LOP3.LUT R13, R11.reuse, 0xffff0000, RZ, 0xc0, !PT ;  /* 0xffff00000b0d7812 */ /* 0x040fe200078ec0ff */
[----:B------:R-:W-:Y:S02]  /*3340*/  IMAD.U32 R11, R11, 0x10000, RZ ;  /* 0x000100000b0b7824 */ /* 0x000fe400078e00ff */
[----:B------:R-:W-:-:S02]  /*3350*/  FMUL.FTZ R103, R108, R83 ;  /* 0x000000536c677220 */ /* 0x000fc40000410000 */
[-C--:B------:R-:W-:Y:S02]  /*3360*/  FMUL.FTZ R108, R108, R13.reuse ;  /* 0x0000000d6c6c7220 */ /* 0x080fe40000410000 */
[C---:B------:R-:W-:Y:S01]  /*3370*/  FFMA.FTZ R58, R82.reuse, R13, -R103 ;  /* 0x0000000d523a7223 */ /* 0x040fe20000010867 */
[C---:B------:R-:W-:Y:S02]  /*3380*/  IMAD.U32 R103, R59.reuse, 0x10000, RZ ;  /* 0x000100003b677824 */ /* 0x040fe400078e00ff */
[----:B------:R-:W-:Y:S01]  /*3390*/  FFMA.FTZ R13, R82, R83, R108 ;  /* 0x00000053520d7223 */ /* 0x000fe2000001006c */
[----:B------:R-:W-:Y:S01]  /*33a0*/  LOP3.LUT R82, R14, 0xffff0000, RZ, 0xc0, !PT ;  /* 0xffff00000e527812 */ /* 0x000fe200078ec0ff */
[----:B------:R-:W-:Y:S01]  /*33b0*/  IMAD.U32 R83, R56, 0x10000, RZ ;  /* 0x0001000038537824 */ /* 0x000fe200078e00ff */
[----:B------:R-:W-:Y:S01]  /*33c0*/  LOP3.LUT R59, R59, 0xffff0000, RZ, 0xc0, !PT ;  /* 0xffff00003b3b7812 */ /* 0x000fe200078ec0ff */
[----:B------:R-:W-:Y:S01]  /*33d0*/  IMAD.U32 R14, R14, 0x10000, RZ ;  /* 0x000100000e0e7824 */ /* 0x000fe200078e00ff */
[----:B------:R-:W-:Y:S01]  /*33e0*/  F2FP.BF16.F32.PACK_AB R13, R13, R58 ;  /* 0x0000003a0d0d723e */ /* 0x000fe200000010ff */
[C---:B------:R-:W-:Y:S01]  /*33f0*/  FMUL.FTZ R105, R82.reuse, R83 ;  /* 0x0000005352697220 */ /* 0x040fe20000410000 */
[----:B------:R-:W-:-:S03]  /*3400*/  FMUL.FTZ R82, R82, R103 ;  /* 0x0000006752527220 */ /* 0x000fc60000410000 */
[C---:B------:R-:W-:Y:S01]  /*3410*/  FFMA.FTZ R105, R14.reuse, R103, -R105 ;  /* 0x000000670e697223 */ /* 0x040fe20000010869 */
[----:B------:R-:W-:Y:S01]  /*3420*/  FFMA.FTZ R82, R14, R83, R82 ;  /* 0x000000530e527223 */ /* 0x000fe20000010052 */
[----:B------:R-:W-:Y:S01]  /*3430*/  LOP3.LUT R83, R56, 0xffff0000, RZ, 0xc0, !PT ;  /* 0xffff000038537812 */ /* 0x000fe200078ec0ff */
[C---:B------:R-:W-:Y:S01]  /*3440*/  IMAD.U32 R56, R15.reuse, 0x10000, RZ ;  /* 0x000100000f387824 */ /* 0x040fe200078e00ff */
[----:B------:R-:W-:-:S05]  /*3450*/  LOP3.LUT R14, R15, 0xffff0000, RZ, 0xc0, !PT ;  /* 0xffff00000f0e7812 */ /* 0x000fca00078ec0ff */
[C---:B------:R-:W-:Y:S01]  /*3460*/  FMUL.FTZ R15, R14.reuse, R83 ;  /* 0x000000530e0f7220 */ /* 0x040fe20000410000 */
[----:B------:R-:W-:-:S03]  /*3470*/  FMUL.FTZ R14, R14, R59 ;  /* 0x0000003b0e0e7220 */ /* 0x000fc60000410000 */
[C---:B------:R-:W-:Y:S01]  /*3480*/  FFMA.FTZ R15, R56.reuse, R59, -R15 ;  /* 0x0000003b380f7223 */ /* 0x040fe2000001080f */
[----:B------:R-:W-:Y:S01]  /*3490*/  FFMA.FTZ R14, R56, R83, R14 ;  /* 0x00000053380e7223 */ /* 0x000fe2000001000e */
[C---:B------:R-:W-:Y:S01]  /*34a0*/  LOP3.LUT R56, R12.reuse, 0xffff0000, RZ, 0xc0, !PT ;  /* 0xffff00000c387812 */ /* 0x040fe200078ec0ff */
[----:B------:R-:W-:-:S03]  /*34b0*/  IMAD.U32 R12, R12, 0x10000, RZ ;  /* 0x000100000c0c7824 */ /* 0x000fc600078e00ff */
[----:B------:R-:W-:Y:S01]  /*34c0*/  F2FP.BF16.F32.PACK_AB R15, R14, R15 ;  /* 0x0000000f0e0f723e */ /* 0x000fe200000010ff */
[C---:B------:R-:W-:Y:S01]  /*34d0*/  FMUL.FTZ R59, R56.reuse, R57 ;  /* 0x00000039383b7220 */ /* 0x040fe20000410000 */
[----:B------:R-:W-:Y:S01]  /*34e0*/  FMUL.FTZ R56, R56, R11 ;  /* 0x0000000b38387220 */ /* 0x000fe20000410000 */
[----:B------:R-:W-:Y:S02]  /*34f0*/  F2FP.BF16.F32.PACK_AB R14, R82, R105 ;  /* 0x00000069520e723e */ /* 0x000fe400000010ff */
[C---:B------:R-:W-:Y:S01]  /*3500*/  FFMA.FTZ R59, R12.reuse, R11, -R59 ;  /* 0x0000000b0c3b7223 */ /* 0x040fe2000001083b */
[----:B------:R-:W-:-:S05]  /*3510*/  FFMA.FTZ R56, R12, R57, R56 ;  /* 0x000000390c387223 */ /* 0x000fca0000010038 */
[----:B------:R-:W-:-:S07]  /*3520*/  F2FP.BF16.F32.PACK_AB R12, R56, R59 ;  /* 0x0000003b380c723e */ /* 0x000fce00000010ff */
.L_x_416:
[----:B------:R-:W-:Y:S05]  /*3530*/  BSYNC B2 ;  /* 0x0000000000027941 */ /* 0x000fea0003800000 */
.L_x_415:
[----:B--2---:R-:W-:-:S04]  /*3540*/  LEA R56, P3, R16, R60, 0x1 ;  /* 0x0000003c10387211 */ /* 0x004fc800078608ff */
[----:B-1----:R-:W-:-:S05]  /*3550*/  LEA.HI.X R57, R16, R61, R17, 0x1, P3 ;  /* 0x0000003d10397211 */ /* 0x002fca00018f0c11 */
[----:B----4-:R3:W-:Y:S04]  /*3560*/  ST.E.128 desc[UR42][R56.64], R12 ;  /* 0x0000000c38007985 */ /* 0x0107e8000c101d2a */
.L_x_414:
[----:B------:R-:W-:Y:S05]  /*3570*/  BSYNC B1 ;  /* 0x0000000000017941 */ /* 0x000fea0003800000 */
.L_x_413:
[----:B------:R-:W-:Y:S01]  /*3580*/  ISETP.NE.AND P3, PT, R29, RZ, PT ;  /* 0x000000ff1d00720c */ /* 0x000fe20003f65270 */
[----:B------:R-:W-:-:S12]  /*3590*/  BSSY B1, `(.L_x_417) ;  /* 0x0000039000017945 */ /* 0x000fd80003800000 */
[----:B------:R-:W-:Y:S05]  /*35a0*/  @!P3 BRA `(.L_x_418) ;  /* 0x0000000000dcb947 */ /* 0x000fea0003800000 */
[----:B------:R-:W4:Y:S01]  /*35b0*/  LDL R11, [R1+0x20] ;  /* 0x00002000010b7983 */ /* 0x000f220000100800 */
[----:B------:R-:W-:Y:S03]  /*35c0*/  BSSY B2, `(.L_x_419) ;  /* 0x0000030000027945 */ /* 0x000fe60003800000 */
[----:B---3--:R3:W0:Y:S01]  /*35d0*/  LDS.128 R12, [R32+0x15000] ;  /* 0x01500000200c7984 */ /* 0x0086220000000c00 */
[----:B----4-:R-:W-:-:S13]  /*35e0*/  ISETP.GE.AND P3, PT, R11, R98, PT ;  /* 0x000000620b00720c */ /* 0x010fda0003f66270 */
[----:B0--3--:R-:W-:Y:S05]  /*35f0*/  @P3 BRA `(.L_x_420) ;  /* 0x0000000000b03947 */ /* 0x009fea0003800000 */
[--C-:B------:R-:W-:Y:S01]  /*3600*/  SHF.R.U64 R11, R52, 0x10, R53.reuse ;  /* 0x00000010340b7819 */ /* 0x100fe20000001235 */
[C---:B------:R-:W-:Y:S01]  /*3610*/  IMAD.U32 R56, R13.reuse, 0x10000, RZ ;  /* 0x000100000d387824 */ /* 0x040fe200078e00ff */
[----:B------:R-:W-:Y:S02]  /*3620*/  SHF.R.U32.HI R52, RZ, 0x10, R53 ;  /* 0x00000010ff347819 */ /* 0x000fe40000011635 */
[----:B------:R-:W-:Y:S02]  /*3630*/  SHF.R.U64 R53, R54, 0x10, R55 ;  /* 0x0000001036357819 */ /* 0x000fe40000001237 */
[----:B------:R-:W-:Y:S02]  /*3640*/  PRMT R11, R116, 0x5410, R11 ;  /* 0x00005410740b7816 */ /* 0x000fe4000000000b */
[----:B------:R-:W-:Y:S02]  /*3650*/  PRMT R53, R118, 0x5410, R53 ;  /* 0x0000541076357816 */ /* 0x000fe40000000035 */
[----:B------:R-:W-:-:S02]  /*3660*/  LOP3.LUT R58, R13, 0xffff0000, RZ, 0xc0, !PT ;  /* 0xffff00000d3a7812 */ /* 0x000fc400078ec0ff */
[C---:B------:R-:W-:Y:S01]  /*3670*/  LOP3.LUT R57, R53.reuse, 0xffff0000, RZ, 0xc0, !PT ;  /* 0xffff000035397812 */ /* 0x040fe200078ec0ff */
[----:B------:R-:W-:Y:S01]  /*3680*/  IMAD.U32 R53, R53, 0x10000, RZ ;  /* 0x0001000035357824 */ /* 0x000fe200078e00ff */
[C---:B------:R-:W-:Y:S01]  /*3690*/  LOP3.LUT R13, R11.reuse, 0xffff0000, RZ, 0xc0, !PT ;  /* 0xffff00000b0d7812 */ /* 0x040fe200078ec0ff */
[----:B------:R-:W-:Y:S01]  /*36a0*/  IMAD.U32 R11, R11, 0x10000, RZ ;  /* 0x000100000b0b7824 */ /* 0x000fe200078e00ff */
[----:B------:R-:W-:Y:S01]  /*36b0*/  SHF.R.U32.HI R54, RZ, 0x10, R55 ;  /* 0x00000010ff367819 */ /* 0x000fe20000011637 */
[----:B------:R-:W-:Y:S01]  /*36c0*/  FMUL.FTZ R59, R58, R57 ;  /* 0x000000393a3b7220 */ /* 0x000fe20000410000 */
[----:B------:R-:W-:Y:S01]  /*36d0*/  PRMT R55, R104, 0x5432, R52 ;  /* 0x0000543268377816 */ /* 0x000fe20000000034 */
[-C--:B------:R-:W-:Y:S01]  /*36e0*/  FMUL.FTZ R58, R58, R13.reuse ;  /* 0x0000000d3a3a7220 */ /* 0x080fe20000410000 */
[----:B------:R-:W-:Y:S01]  /*36f0*/  PRMT R52, R107, 0x5432, R54 ;  /* 0x000054326b347816 */ /* 0x000fe20000000036 */
[C---:B------:R-:W-:Y:S02]  /*3700*/  FFMA.FTZ R54, R56.reuse, R13, -R59 ;  /* 0x0000000d38367223 */ /* 0x040fe4000001083b */
[----:B------:R-:W-:Y:S01]  /*3710*/  FFMA.FTZ R13, R56, R57, R58 ;  /* 0x00000039380d7223 */ /* 0x000fe2000001003a */
[----:B------:R-:W-:Y:S01]  /*3720*/  LOP3.LUT R56, R14, 0xffff0000, RZ, 0xc0, !PT ;  /* 0xffff00000e387812 */ /* 0x000fe200078ec0ff */
[----:B------:R-:W-:-:S02]  /*3730*/  IMAD.U32 R57, R52, 0x10000, RZ ;  /* 0x0001000034397824 */ /* 0x000fc400078e00ff */
[C---:B------:R-:W-:Y:S01]  /*3740*/  IMAD.U32 R59, R55.reuse, 0x10000, RZ ;  /* 0x00010000373b7824 */ /* 0x040fe200078e00ff */
[----:B------:R-:W-:Y:S01]  /*3750*/  LOP3.LUT R55, R55, 0xffff0000, RZ, 0xc0, !PT ;  /* 0xffff000037377812 */ /* 0x000fe200078ec0ff */
[----:B------:R-:W-:Y:S01]  /*3760*/  FMUL.FTZ R83, R56, R57 ;  /* 0x0000003938537220 */ /* 0x000fe20000410000 */
[----:B------:R-:W-:Y:S02]  /*3770*/  IMAD.U32 R14, R14, 0x10000, RZ ;  /* 0x000100000e0e7824 */ /* 0x000fe400078e00ff */
[-C--:B------:R-:W-:Y:S01]  /*3780*/  FMUL.FTZ R56, R56, R59.reuse ;  /* 0x0000003b38387220 */ /* 0x080fe20000410000 */
[----:B------:R-:W-:Y:S01]  /*3790*/  F2FP.BF16.F32.PACK_AB R13, R13, R54 ;  /* 0x000000360d0d723e */ /* 0x000fe200000010ff */
[C---:B------:R-:W-:Y:S02]  /*37a0*/  FFMA.FTZ R83, R14.reuse, R59, -R83 ;  /* 0x0000003b0e537223 */ /* 0x040fe40000010853 */
        /* <DEDUP_REMOVED lines=17> */
.L_x_420:
[----:B------:R-:W-:Y:S05]  /*38c0*/  BSYNC B2 ;  /* 0x0000000000027941 */ /* 0x000fea0003800000 */
.L_x_419:
[----:B------:R-:W-:Y:S02]  /*38d0*/  IMAD.SHL.U32 R11, R148, 0x8, RZ ;  /* 0x00000008940b7824 */ /* 0x000fe400078e00ff */
[----:B--2---:R-:W-:Y:S02]  /*38e0*/  IMAD.MOV.U32 R52, RZ, RZ, R60 ;  /* 0x000000ffff347224 */ /* 0x004fe400078e003c */
[----:B-1----:R-:W-:Y:S02]  /*38f0*/  IMAD.MOV.U32 R53, RZ, RZ, R61 ;  /* 0x000000ffff357224 */ /* 0x002fe400078e003d */
[----:B------:R-:W-:-:S05]  /*3900*/  IMAD.WIDE R52, R11, 0x2, R52 ;  /* 0x000000020b347825 */ /* 0x000fca00078e0234 */
[----:B------:R4:W-:Y:S02]  /*3910*/  ST.E.128 desc[UR42][R52.64], R12 ;  /* 0x0000000c34007985 */ /* 0x0009e4000c101d2a */
.L_x_418:
[----:B------:R-:W-:Y:S05]  /*3920*/  BSYNC B1 ;  /* 0x0000000000017941 */ /* 0x000fea0003800000 */
.L_x_417:
[----:B------:R-:W-:Y:S01]  /*3930*/  ISETP.NE.AND P3, PT, R30, RZ, PT ;  /* 0x000000ff1e00720c */ /* 0x000fe20003f65270 */
[----:B------:R-:W-:-:S12]  /*3940*/  BSSY B1, `(.L_x_421) ;  /* 0x0000039000017945 */ /* 0x000fd80003800000 */
[----:B------:R-:W-:Y:S05]  /*3950*/  @!P3 BRA `(.L_x_422) ;  /* 0x0000000000dcb947 */ /* 0x000fea0003800000 */
[----:B------:R-:W5:Y:S01]  /*3960*/  LDL R11, [R1+0x18] ;  /* 0x00001800010b7983 */ /* 0x000f620000100800 */
[----:B------:R-:W-:Y:S03]  /*3970*/  BSSY B2, `(.L_x_423) ;  /* 0x0000030000027945 */ /* 0x000fe60003800000 */
[----:B---34-:R3:W4:Y:S01]  /*3980*/  LDS.128 R12, [R35+0x17000] ;  /* 0x01700000230c7984 */ /* 0x0187220000000c00 */
[----:B-----5:R-:W-:-:S13]  /*3990*/  ISETP.GE.AND P3, PT, R11, R98, PT ;  /* 0x000000620b00720c */ /* 0x020fda0003f66270 */
[----:B---34-:R-:W-:Y:S05]  /*39a0*/  @P3 BRA `(.L_x_424) ;  /* 0x0000000000b03947 */ /* 0x018fea0003800000 */
[----:B------:R-:W-:Y:S02]  /*39b0*/  SHF.R.U64 R50, R50, 0x10, R51 ;  /* 0x0000001032327819 */ /* 0x000fe40000001233 */
[----:B------:R-:W-:Y:S01]  /*39c0*/  SHF.R.U64 R11, R48, 0x10, R49 ;  /* 0x00000010300b7819 */ /* 0x000fe20000001231 */
[C---:B------:R-:W-:Y:S01]  /*39d0*/  IMAD.U32 R48, R13.reuse, 0x10000, RZ ;  /* 0x000100000d307824 */ /* 0x040fe200078e00ff */
[----:B------:R-:W-:Y:S02]  /*39e0*/  PRMT R50, R106, 0x5432, R50 ;  /* 0x000054326a327816 */ /* 0x000fe40000000032 */
[----:B------:R-:W-:Y:S02]  /*39f0*/  PRMT R11, R62, 0x5432, R11 ;  /* 0x000054323e0b7816 */ /* 0x000fe4000000000b */
[----:B------:R-:W-:Y:S02]  /*3a00*/  LOP3.LUT R54, R13, 0xffff0000, RZ, 0xc0, !PT ;  /* 0xffff00000d367812 */ /* 0x000fe400078ec0ff */
[C---:B------:R-:W-:Y:S01]  /*3a10*/  LOP3.LUT R53, R50.reuse, 0xffff0000, RZ, 0xc0, !PT ;  /* 0xffff000032357812 */ /* 0x040fe200078ec0ff */
[----:B------:R-:W-:Y:S01]  /*3a20*/  IMAD.U32 R50, R50, 0x10000, RZ ;  /* 0x0001000032327824 */ /* 0x000fe200078e00ff */
[----:B------:R-:W-:-:S02]  /*3a30*/  SHF.R.U32.HI R52, RZ, 0x10, R49 ;  /* 0x00000010ff347819 */ /* 0x000fc40000011631 */
[C---:B------:R-:W-:Y:S01]  /*3a40*/  LOP3.LUT R49, R11.reuse, 0xffff0000, RZ, 0xc0, !PT ;  /* 0xffff00000b317812 */ /* 0x040fe200078ec0ff */
[C---:B------:R-:W-:Y:S01]  /*3a50*/  FMUL.FTZ R13, R54.reuse, R53 ;  /* 0x00000035360d7220 */ /* 0x040fe20000410000 */
[----:B------:R-:W-:Y:S01]  /*3a60*/  SHF.R.U32.HI R51, RZ, 0x10, R51 ;  /* 0x00000010ff337819 */ /* 0x000fe20000011633 */
[----:B------:R-:W-:Y:S02]  /*3a70*/  IMAD.U32 R11, R11, 0x10000, RZ ;  /* 0x000100000b0b7824 */ /* 0x000fe400078e00ff */
[-C--:B------:R-:W-:Y:S01]  /*3a80*/  FMUL.FTZ R54, R54, R49.reuse ;  /* 0x0000003136367220 */ /* 0x080fe20000410000 */
[C---:B------:R-:W-:Y:S01]  /*3a90*/  FFMA.FTZ R49, R48.reuse, R49, -R13 ;  /* 0x0000003130317223 */ /* 0x040fe2000001080d */
[----:B------:R-:W-:Y:S02]  /*3aa0*/  PRMT R51, R117, 0x5410, R51 ;  /* 0x0000541075337816 */ /* 0x000fe40000000033 */
[----:B------:R-:W-:Y:S01]  /*3ab0*/  PRMT R13, R63, 0x5432, R52 ;  /* 0x000054323f0d7816 */ /* 0x000fe20000000034 */
[----:B------:R-:W-:Y:S01]  /*3ac0*/  FFMA.FTZ R48, R48, R53, R54 ;  /* 0x0000003530307223 */ /* 0x000fe20000010036 */
[----:B------:R-:W-:Y:S01]  /*3ad0*/  LOP3.LUT R52, R14, 0xffff0000, RZ, 0xc0, !PT ;  /* 0xffff00000e347812 */ /* 0x000fe200078ec0ff */
[C---:B------:R-:W-:Y:S01]  /*3ae0*/  IMAD.U32 R53, R51.reuse, 0x10000, RZ ;  /* 0x0001000033357824 */ /* 0x040fe200078e00ff */
[----:B------:R-:W-:Y:S01]  /*3af0*/  LOP3.LUT R51, R51, 0xffff0000, RZ, 0xc0, !PT ;  /* 0xffff000033337812 */ /* 0x000fe200078ec0ff */
[C---:B------:R-:W-:Y:S01]  /*3b00*/  IMAD.U32 R55, R13.reuse, 0x10000, RZ ;  /* 0x000100000d377824 */ /* 0x040fe200078e00ff */
[----:B------:R-:W-:Y:S01]  /*3b10*/  LOP3.LUT R13, R13, 0xffff0000, RZ, 0xc0, !PT ;  /* 0xffff00000d0d7812 */ /* 0x000fe200078ec0ff */
[----:B------:R-:W-:Y:S01]  /*3b20*/  FMUL.FTZ R57, R52, R53 ;  /* 0x0000003534397220 */ /* 0x000fe20000410000 */
[----:B------:R-:W-:-:S02]  /*3b30*/  IMAD.U32 R14, R14, 0x10000, RZ ;  /* 0x000100000e0e7824 */ /* 0x000fc400078e00ff */
[-C--:B------:R-:W-:Y:S01]  /*3b40*/  FMUL.FTZ R52, R52, R55.reuse ;  /* 0x0000003734347220 */ /* 0x080fe20000410000 */
[C---:B------:R-:W-:Y:S02]  /*3b50*/  IMAD.U32 R54, R15.reuse, 0x10000, RZ ;  /* 0x000100000f367824 */ /* 0x040fe400078e00ff */
[C---:B------:R-:W-:Y:S01]  /*3b60*/  FFMA.FTZ R57, R14.reuse, R55, -R57 ;  /* 0x000000370e397223 */ /* 0x040fe20000010839 */
[----:B------:R-:W-:Y:S01]  /*3b70*/  FFMA.FTZ R52, R14, R53, R52 ;  /* 0x000000350e347223 */ /* 0x000fe20000010034 */
[----:B------:R-:W-:-:S05]  /*3b80*/  LOP3.LUT R14, R15, 0xffff0000, RZ, 0xc0, !PT ;  /* 0xffff00000f0e7812 */ /* 0x000fca00078ec0ff */
[C---:B------:R-:W-:Y:S01]  /*3b90*/  FMUL.FTZ R15, R14.reuse, R51 ;  /* 0x000000330e0f7220 */ /* 0x040fe20000410000 */
[----:B------:R-:W-:-:S03]  /*3ba0*/  FMUL.FTZ R14, R14, R13 ;  /* 0x0000000d0e0e7220 */ /* 0x000fc60000410000 */
[----:B------:R-:W-:Y:S01]  /*3bb0*/  FFMA.FTZ R15, R54, R13, -R15 ;  /* 0x0000000d360f7223 */ /* 0x000fe2000001080f */
[----:B------:R-:W-:Y:S01]  /*3bc0*/  LOP3.LUT R13, R12, 0xffff0000, RZ, 0xc0, !PT ;  /* 0xffff00000c0d7812 */ /* 0x000fe200078ec0ff */
[----:B------:R-:W-:Y:S01]  /*3bd0*/  FFMA.FTZ R14, R54, R51, R14 ;  /* 0x00000033360e7223 */ /* 0x000fe2000001000e */
[----:B------:R-:W-:-:S03]  /*3be0*/  IMAD.U32 R12, R12, 0x10000, RZ ;  /* 0x000100000c0c7824 */ /* 0x000fc600078e00ff */
[CC--:B------:R-:W-:Y:S01]  /*3bf0*/  FMUL.FTZ R51, R13.reuse, R50.reuse ;  /* 0x000000320d337220 */ /* 0x0c0fe20000410000 */
[----:B------:R-:W-:Y:S01]  /*3c00*/  FMUL.FTZ R13, R13, R11 ;  /* 0x0000000b0d0d7220 */ /* 0x000fe20000410000 */
[----:B------:R-:W-:Y:S02]  /*3c10*/  F2FP.BF16.F32.PACK_AB R15, R14, R15 ;  /* 0x0000000f0e0f723e */ /* 0x000fe400000010ff */
[C---:B------:R-:W-:Y:S01]  /*3c20*/  FFMA.FTZ R11, R12.reuse, R11, -R51 ;  /* 0x0000000b0c0b7223 */ /* 0x040fe20000010833 */
[----:B------:R-:W-:Y:S01]  /*3c30*/  FFMA.FTZ R12, R12, R50, R13 ;  /* 0x000000320c0c7223 */ /* 0x000fe2000001000d */
[----:B------:R-:W-:Y:S02]  /*3c40*/  F2FP.BF16.F32.PACK_AB R13, R48, R49 ;  /* 0x00000031300d723e */ /* 0x000fe400000010ff */
[----:B------:R-:W-:Y:S02]  /*3c50*/  F2FP.BF16.F32.PACK_AB R14, R52, R57 ;  /* 0x00000039340e723e */ /* 0x000fe400000010ff */
[----:B------:R-:W-:-:S07]  /*3c60*/  F2FP.BF16.F32.PACK_AB R12, R12, R11 ;  /* 0x0000000b0c0c723e */ /* 0x000fce00000010ff */
.L_x_424:
[----:B------:R-:W-:Y:S05]  /*3c70*/  BSYNC B2 ;  /* 0x0000000000027941 */ /* 0x000fea0003800000 */
.L_x_423:
[----:B------:R-:W-:Y:S02]  /*3c80*/  IMAD.SHL.U32 R11, R149, 0x8, RZ ;  /* 0x00000008950b7824 */ /* 0x000fe400078e00ff */
[----:B--2---:R-:W-:Y:S02]  /*3c90*/  IMAD.MOV.U32 R48, RZ, RZ, R60 ;  /* 0x000000ffff307224 */ /* 0x004fe400078e003c */
[----:B-1----:R-:W-:Y:S02]  /*3ca0*/  IMAD.MOV.U32 R49, RZ, RZ, R61 ;  /* 0x000000ffff317224 */ /* 0x002fe400078e003d */
[----:B------:R-:W-:-:S05]  /*3cb0*/  IMAD.WIDE R48, R11, 0x2, R48 ;  /* 0x000000020b307825 */ /* 0x000fca00078e0230 */
[----:B------:R1:W-:Y:S02]  /*3cc0*/  ST.E.128 desc[UR42][R48.64], R12 ;  /* 0x0000000c30007985 */ /* 0x0003e4000c101d2a */
.L_x_422:
[----:B------:R-:W-:Y:S05]  /*3cd0*/  BSYNC B1 ;  /* 0x0000000000017941 */ /* 0x000fea0003800000 */
.L_x_421:
[----:B------:R-:W-:Y:S01]  /*3ce0*/  LOP3.LUT P3, RZ, R21, 0x8, RZ, 0xc0, !PT ;  /* 0x0000000815ff7812 */ /* 0x000fe2000786c0ff */
[----:B------:R-:W-:-:S12]  /*3cf0*/  BSSY B1, `(.L_x_425) ;  /* 0x0000038000017945 */ /* 0x000fd80003800000 */
[----:B------:R-:W-:Y:S05]  /*3d00*/  @!P3 BRA `(.L_x_426) ;  /* 0x0000000000d8b947 */ /* 0x000fea0003800000 */
[----:B------:R-:W5:Y:S01]  /*3d10*/  LDL R11, [R1+0x1c] ;  /* 0x00001c00010b7983 */ /* 0x000f620000100800 */
[C---:B-12---:R-:W-:Y:S01]  /*3d20*/  LEA R48, P3, R22.reuse, R60, 0x1 ;  /* 0x0000003c16307211 */ /* 0x046fe200078608ff */
[----:B------:R-:W-:Y:S02]  /*3d30*/  BSSY B2, `(.L_x_427) ;  /* 0x0000032000027945 */ /* 0x000fe40003800000 */
[----:B---34-:R1:W2:Y:S01]  /*3d40*/  LDS.128 R12, [R32+0x17000] ;  /* 0x01700000200c7984 */ /* 0x0182a20000000c00 */
[----:B------:R-:W-:Y:S02]  /*3d50*/  LEA.HI.X R49, R22, R61, R153, 0x1, P3 ;  /* 0x0000003d16317211 */ /* 0x000fe400018f0c99 */
[----:B-----5:R-:W-:-:S13]  /*3d60*/  ISETP.GE.AND P3, PT, R11, R98, PT ;  /* 0x000000620b00720c */ /* 0x020fda0003f66270 */
[----:B-12---:R-:W-:Y:S05]  /*3d70*/  @P3 BRA `(.L_x_428) ;  /* 0x0000000000b43947 */ /* 0x006fea0003800000 */
[----:B------:R-:W-:Y:S02]  /*3d80*/  SHF.R.U64 R11, R46, 0x10, R47 ;  /* 0x000000102e0b7819 */ /* 0x000fe4000000122f */
[----:B------:R-:W-:Y:S02]  /*3d90*/  SHF.R.U64 R51, R44, 0x10, R45 ;  /* 0x000000102c337819 */ /* 0x000fe4000000122d */
[----:B------:R-:W-:Y:S02]  /*3da0*/  PRMT R114, R114, 0x5410, R11 ;  /* 0x0000541072727816 */ /* 0x000fe4000000000b */
[----:B------:R-:W-:Y:S02]  /*3db0*/  PRMT R112, R112, 0x5410, R51 ;  /* 0x0000541070707816 */ /* 0x000fe40000000033 */
[----:B------:R-:W-:Y:S02]  /*3dc0*/  SHF.R.U32.HI R44, RZ, 0x10, R47 ;  /* 0x00000010ff2c7819 */ /* 0x000fe4000001162f */
[----:B------:R-:W-:-:S02]  /*3dd0*/  SHF.R.U32.HI R50, RZ, 0x10, R45 ;  /* 0x00000010ff327819 */ /* 0x000fc4000001162d */
[----:B------:R-:W-:Y:S02]  /*3de0*/  LOP3.LUT R11, R13, 0xffff0000, RZ, 0xc0, !PT ;  /* 0xffff00000d0b7812 */ /* 0x000fe400078ec0ff */
[C---:B------:R-:W-:Y:S01]  /*3df0*/  LOP3.LUT R46, R114.reuse, 0xffff0000, RZ, 0xc0, !PT ;  /* 0xffff0000722e7812 */ /* 0x040fe200078ec0ff */
[----:B------:R-:W-:Y:S01]  /*3e00*/  IMAD.U32 R114, R114, 0x10000, RZ ;  /* 0x0001000072727824 */ /* 0x000fe200078e00ff */
[C---:B------:R-:W-:Y:S01]  /*3e10*/  LOP3.LUT R45, R112.reuse, 0xffff0000, RZ, 0xc0, !PT ;  /* 0xffff0000702d7812 */ /* 0x040fe200078ec0ff */
[----:B------:R-:W-:Y:S01]  /*3e20*/  IMAD.U32 R112, R112, 0x10000, RZ ;  /* 0x0001000070707824 */ /* 0x000fe200078e00ff */
[----:B------:R-:W-:Y:S01]  /*3e30*/  PRMT R115, R115, 0x5410, R44 ;  /* 0x0000541073737816 */ /* 0x000fe2000000002c */
[----:B------:R-:W-:Y:S02]  /*3e40*/  IMAD.U32 R44, R13, 0x10000, RZ ;  /* 0x000100000d2c7824 */ /* 0x000fe400078e00ff */
[C---:B------:R-:W-:Y:S01]  /*3e50*/  FMUL.FTZ R13, R11.reuse, R46 ;  /* 0x0000002e0b0d7220 */ /* 0x040fe20000410000 */
[----:B------:R-:W-:Y:S01]  /*3e60*/  FMUL.FTZ R47, R11, R45 ;  /* 0x0000002d0b2f7220 */ /* 0x000fe20000410000 */
[----:B------:R-:W-:-:S02]  /*3e70*/  PRMT R113, R113, 0x5410, R50 ;  /* 0x0000541071717816 */ /* 0x000fc40000000032 */
[C---:B------:R-:W-:Y:S01]  /*3e80*/  FFMA.FTZ R11, R44.reuse, R45, -R13 ;  /* 0x0000002d2c0b7223 */ /* 0x040fe2000001080d */
[----:B------:R-:W-:Y:S01]  /*3e90*/  FFMA.FTZ R44, R44, R46, R47 ;  /* 0x0000002e2c2c7223 */ /* 0x000fe2000001002f */
[C---:B------:R-:W-:Y:S01]  /*3ea0*/  LOP3.LUT R13, R14.reuse, 0xffff0000, RZ, 0xc0, !PT ;  /* 0xffff00000e0d7812 */ /* 0x040fe200078ec0ff */
[C---:B------:R-:W-:Y:S01]  /*3eb0*/  IMAD.U32 R46, R115.reuse, 0x10000, RZ ;  /* 0x00010000732e7824 */ /* 0x040fe200078e00ff */
[----:B------:R-:W-:Y:S01]  /*3ec0*/  LOP3.LUT R115, R115, 0xffff0000, RZ, 0xc0, !PT ;  /* 0xffff000073737812 */ /* 0x000fe200078ec0ff */
[C---:B------:R-:W-:Y:S01]  /*3ed0*/  IMAD.U32 R45, R113.reuse, 0x10000, RZ ;  /* 0x00010000712d7824 */ /* 0x040fe200078e00ff */
[----:B------:R-:W-:Y:S01]  /*3ee0*/  LOP3.LUT R113, R113, 0xffff0000, RZ, 0xc0, !PT ;  /* 0xffff000071717812 */ /* 0x000fe200078ec0ff */
[----:B------:R-:W-:Y:S02]  /*3ef0*/  IMAD.U32 R14, R14, 0x10000, RZ ;  /* 0x000100000e0e7824 */ /* 0x000fe400078e00ff */
[C---:B------:R-:W-:Y:S01]  /*3f00*/  FMUL.FTZ R47, R13.reuse, R46 ;  /* 0x0000002e0d2f7220 */ /* 0x040fe20000410000 */
[----:B------:R-:W-:Y:S01]  /*3f10*/  FMUL.FTZ R51, R13, R45 ;  /* 0x0000002d0d337220 */ /* 0x000fe20000410000 */
[----:B------:R-:W-:-:S02]  /*3f20*/  F2FP.BF16.F32.PACK_AB R11, R44, R11 ;  /* 0x0000000b2c0b723e */ /* 0x000fc400000010ff */
[----:B------:R-:W-:Y:S01]  /*3f30*/  FFMA.FTZ R13, R14, R45, -R47 ;  /* 0x0000002d0e0d7223 */ /* 0x000fe2000001082f */
[----:B------:R-:W-:Y:S01]  /*3f40*/  LOP3.LUT R47, R12, 0xffff0000, RZ, 0xc0, !PT ;  /* 0xffff00000c2f7812 */ /* 0x000fe200078ec0ff */
[----:B------:R-:W-:Y:S01]  /*3f50*/  FFMA.FTZ R14, R14, R46, R51 ;  /* 0x0000002e0e0e7223 */ /* 0x000fe20000010033 */
[C---:B------:R-:W-:Y:S01]  /*3f60*/  LOP3.LUT R45, R15.reuse, 0xffff0000, RZ, 0xc0, !PT ;  /* 0xffff00000f2d7812 */ /* 0x040fe200078ec0ff */
[----:B------:R-:W-:Y:S02]  /*3f70*/  IMAD.U32 R46, R15, 0x10000, RZ ;  /* 0x000100000f2e7824 */ /* 0x000fe400078e00ff */
[----:B------:R-:W-:Y:S02]  /*3f80*/  IMAD.U32 R15, R12, 0x10000, RZ ;  /* 0x000100000c0f7824 */ /* 0x000fe400078e00ff */
[----:B------:R-:W-:Y:S01]  /*3f90*/  FMUL.FTZ R12, R47, R114 ;  /* 0x000000722f0c7220 */ /* 0x000fe20000410000 */
[C---:B------:R-:W-:Y:S01]  /*3fa0*/  FMUL.FTZ R51, R45.reuse, R115 ;  /* 0x000000732d337220 */ /* 0x040fe20000410000 */
[-C--:B------:R-:W-:Y:S01]  /*3fb0*/  FMUL.FTZ R50, R45, R113.reuse ;  /* 0x000000712d327220 */ /* 0x080fe20000410000 */
[-C--:B------:R-:W-:Y:S01]  /*3fc0*/  FMUL.FTZ R47, R47, R112.reuse ;  /* 0x000000702f2f7220 */ /* 0x080fe20000410000 */
[C---:B------:R-:W-:Y:S01]  /*3fd0*/  FFMA.FTZ R12, R15.reuse, R112, -R12 ;  /* 0x000000700f0c7223 */ /* 0x040fe2000001080c */
[C---:B------:R-:W-:Y:S01]  /*3fe0*/  FFMA.FTZ R51, R46.reuse, R113, -R51 ;  /* 0x000000712e337223 */ /* 0x040fe20000010833 */
[----:B------:R-:W-:Y:S01]  /*3ff0*/  FFMA.FTZ R50, R46, R115, R50 ;  /* 0x000000732e327223 */ /* 0x000fe20000010032 */
[----:B------:R-:W-:Y:S01]  /*4000*/  FFMA.FTZ R47, R15, R114, R47 ;  /* 0x000000720f2f7223 */ /* 0x000fe2000001002f */
[----:B------:R-:W-:Y:S01]  /*4010*/  F2FP.BF16.F32.PACK_AB R14, R14, R13 ;  /* 0x0000000d0e0e723e */ /* 0x000fe200000010ff */
[----:B------:R-:W-:-:S02]  /*4020*/  IMAD.MOV.U32 R13, RZ, RZ, R11 ;  /* 0x000000ffff0d7224 */ /* 0x000fc400078e000b */
[----:B------:R-:W-:Y:S02]  /*4030*/  F2FP.BF16.F32.PACK_AB R15, R50, R51 ;  /* 0x00000033320f723e */ /* 0x000fe400000010ff */
[----:B------:R-:W-:-:S07]  /*4040*/  F2FP.BF16.F32.PACK_AB R12, R47, R12 ;  /* 0x0000000c2f0c723e */ /* 0x000fce00000010ff */
.L_x_428:
[----:B------:R-:W-:Y:S05]  /*4050*/  BSYNC B2 ;  /* 0x0000000000027941 */ /* 0x000fea0003800000 */
.L_x_427:
[----:B------:R1:W-:Y:S02]  /*4060*/  ST.E.128 desc[UR42][R48.64], R12 ;  /* 0x0000000c30007985 */ /* 0x0003e4000c101d2a */
.L_x_426:
[----:B------:R-:W-:Y:S05]  /*4070*/  BSYNC B1 ;  /* 0x0000000000017941 */ /* 0x000fea0003800000 */
.L_x_425:
[----:B------:R-:W-:Y:S01]  /*4080*/  LOP3.LUT P3, RZ, R21, 0x10, RZ, 0xc0, !PT ;  /* 0x0000001015ff7812 */ /* 0x000fe2000786c0ff */
[----:B------:R-:W-:-:S12]  /*4090*/  BSSY B1, `(.L_x_429) ;  /* 0x0000037000017945 */ /* 0x000fd80003800000 */
[----:B------:R-:W-:Y:S05]  /*40a0*/  @!P3 BRA `(.L_x_430) ;  /* 0x0000000000d4b947 */ /* 0x000fea0003800000 */
[----:B------:R-:W5:Y:S01]  /*40b0*/  LDL R11, [R1+0x24] ;  /* 0x00002400010b7983 */ /* 0x000f620000100800 */
[C---:B--2---:R-:W-:Y:S01]  /*40c0*/  LEA R44, P3, R19.reuse, R60, 0x1 ;  /* 0x0000003c132c7211 */ /* 0x044fe200078608ff */
[----:B------:R-:W-:Y:S02]  /*40d0*/  BSSY B2, `(.L_x_431) ;  /* 0x0000031000027945 */ /* 0x000fe40003800000 */
[----:B-1-34-:R1:W2:Y:S01]  /*40e0*/  LDS.128 R12, [R35+0x19000] ;  /* 0x01900000230c7984 */ /* 0x01a2a20000000c00 */
[----:B------:R-:W-:Y:S02]  /*40f0*/  LEA.HI.X R45, R19, R61, R152, 0x1, P3 ;  /* 0x0000003d132d7211 */ /* 0x000fe400018f0c98 */
[----:B-----5:R-:W-:-:S13]  /*4100*/  ISETP.GE.AND P3, PT, R11, R98, PT ;  /* 0x000000620b00720c */ /* 0x020fda0003f66270 */
[----:B-12---:R-:W-:Y:S05]  /*4110*/  @P3 BRA `(.L_x_432) ;  /* 0x0000000000b03947 */ /* 0x006fea0003800000 */
[----:B------:R-:W-:Y:S02]  /*4120*/  SHF.R.U64 R47, R42, 0x10, R43 ;  /* 0x000000102a2f7819 */ /* 0x000fe4000000122b */
[----:B------:R-:W-:Y:S01]  /*4130*/  SHF.R.U64 R48, R40, 0x10, R41 ;  /* 0x0000001028307819 */ /* 0x000fe20000001229 */
[----:B------:R-:W-:Y:S01]  /*4140*/  IMAD.U32 R40, R14, 0x10000, RZ ;  /* 0x000100000e287824 */ /* 0x000fe200078e00ff */
[----:B------:R-:W-:Y:S01]  /*4150*/  SHF.R.U32.HI R42, RZ, 0x10, R43 ;  /* 0x00000010ff2a7819 */ /* 0x000fe2000001162b */
[----:B------:R-:W-:Y:S01]  /*4160*/  IMAD.U32 R43, R13, 0x10000, RZ ;  /* 0x000100000d2b7824 */ /* 0x000fe200078e00ff */
[----:B------:R-:W-:Y:S02]  /*4170*/  SHF.R.U32.HI R46, RZ, 0x10, R41 ;  /* 0x00000010ff2e7819 */ /* 0x000fe40000011629 */
[----:B------:R-:W-:Y:S02]  /*4180*/  PRMT R110, R110, 0x5410, R47 ;  /* 0x000054106e6e7816 */ /* 0x000fe4000000002f */
[----:B------:R-:W-:-:S02]  /*4190*/  PRMT R107, R107, 0x5410, R48 ;  /* 0x000054106b6b7816 */ /* 0x000fc40000000030 */
[----:B------:R-:W-:Y:S02]  /*41a0*/  PRMT R111, R111, 0x5410, R42 ;  /* 0x000054106f6f7816 */ /* 0x000fe4000000002a */
[----:B------:R-:W-:Y:S02]  /*41b0*/  PRMT R109, R109, 0x5410, R46 ;  /* 0x000054106d6d7816 */ /* 0x000fe4000000002e */
[----:B------:R-:W-:Y:S01]  /*41c0*/  LOP3.LUT R42, R13, 0xffff0000, RZ, 0xc0, !PT ;  /* 0xffff00000d2a7812 */ /* 0x000fe200078ec0ff */
[----:B------:R-:W-:Y:S01]  /*41d0*/  IMAD.U32 R13, R12, 0x10000, RZ ;  /* 0x000100000c0d7824 */ /* 0x000fe200078e00ff */
[C---:B------:R-:W-:Y:S01]  /*41e0*/  LOP3.LUT R48, R110.reuse, 0xffff0000, RZ, 0xc0, !PT ;  /* 0xffff00006e307812 */ /* 0x040fe200078ec0ff */
[----:B------:R-:W-:Y:S01]  /*41f0*/  IMAD.U32 R47, R109, 0x10000, RZ ;  /* 0x000100006d2f7824 */ /* 0x000fe200078e00ff */
[----:B------:R-:W-:Y:S01]  /*4200*/  LOP3.LUT R46, R107, 0xffff0000, RZ, 0xc0, !PT ;  /* 0xffff00006b2e7812 */ /* 0x000fe200078ec0ff */
[----:B------:R-:W-:Y:S01]  /*4210*/  IMAD.U32 R110, R110, 0x10000, RZ ;  /* 0x000100006e6e7824 */ /* 0x000fe200078e00ff */
[----:B------:R-:W-:Y:S01]  /*4220*/  LOP3.LUT R41, R14, 0xffff0000, RZ, 0xc0, !PT ;  /* 0xffff00000e297812 */ /* 0x000fe200078ec0ff */
[C---:B------:R-:W-:Y:S01]  /*4230*/  FMUL.FTZ R50, R42.reuse, R48 ;  /* 0x000000302a327220 */ /* 0x040fe20000410000 */
[C---:B------:R-:W-:Y:S01]  /*4240*/  LOP3.LUT R11, R15.reuse, 0xffff0000, RZ, 0xc0, !PT ;  /* 0xffff00000f0b7812 */ /* 0x040fe200078ec0ff */
[----:B------:R-:W-:Y:S01]  /*4250*/  FMUL.FTZ R49, R42, R46 ;  /* 0x0000002e2a317220 */ /* 0x000fe20000410000 */
[----:B------:R-:W-:Y:S01]  /*4260*/  IMAD.U32 R14, R15, 0x10000, RZ ;  /* 0x000100000f0e7824 */ /* 0x000fe200078e00ff */
[----:B------:R-:W-:Y:S01]  /*4270*/  LOP3.LUT R42, R12, 0xffff0000, RZ, 0xc0, !PT ;  /* 0xffff00000c2a7812 */ /* 0x000fe200078ec0ff */
[----:B------:R-:W-:-:S02]  /*4280*/  IMAD.U32 R15, R111, 0x10000, RZ ;  /* 0x000100006f0f7824 */ /* 0x000fc400078e00ff */
[C---:B------:R-:W-:Y:S01]  /*4290*/  FFMA.FTZ R12, R43.reuse, R46, -R50 ;  /* 0x0000002e2b0c7223 */ /* 0x040fe20000010832 */
[----:B------:R-:W-:Y:S01]  /*42a0*/  FFMA.FTZ R43, R43, R48, R49 ;  /* 0x000000302b2b7223 */ /* 0x000fe20000010031 */
[----:B------:R-:W-:Y:S01]  /*42b0*/  FMUL.FTZ R49, R41, R47 ;  /* 0x0000002f29317220 */ /* 0x000fe20000410000 */
[----:B------:R-:W-:Y:S01]  /*42c0*/  LOP3.LUT R111, R111, 0xffff0000, RZ, 0xc0, !PT ;  /* 0xffff00006f6f7812 */ /* 0x000fe200078ec0ff */
[-C--:B------:R-:W-:Y:S01]  /*42d0*/  FMUL.FTZ R51, R41, R15.reuse ;  /* 0x0000000f29337220 */ /* 0x080fe20000410000 */
[----:B------:R-:W-:Y:S01]  /*42e0*/  LOP3.LUT R109, R109, 0xffff0000, RZ, 0xc0, !PT ;  /* 0xffff00006d6d7812 */ /* 0x000fe200078ec0ff */
[----:B------:R-:W-:Y:S02]  /*42f0*/  IMAD.U32 R107, R107, 0x10000, RZ ;  /* 0x000100006b6b7824 */ /* 0x000fe400078e00ff */
[C---:B------:R-:W-:Y:S01]  /*4300*/  FFMA.FTZ R46, R40.reuse, R15, R49 ;  /* 0x0000000f282e7223 */ /* 0x040fe20000010031 */
[----:B------:R-:W-:Y:S01]  /*4310*/  FFMA.FTZ R41, R40, R47, -R51 ;  /* 0x0000002f28297223 */ /* 0x000fe20000010833 */
[C---:B------:R-:W-:Y:S01]  /*4320*/  FMUL.FTZ R15, R11.reuse, R111 ;  /* 0x0000006f0b0f7220 */ /* 0x040fe20000410000 */
[----:B------:R-:W-:Y:S01]  /*4330*/  FMUL.FTZ R48, R11, R109 ;  /* 0x0000006d0b307220 */ /* 0x000fe20000410000 */
[CC--:B------:R-:W-:Y:S01]  /*4340*/  FMUL.FTZ R40, R42.reuse, R110.reuse ;  /* 0x0000006e2a287220 */ /* 0x0c0fe20000410000 */
[----:B------:R-:W-:Y:S01]  /*4350*/  FMUL.FTZ R11, R42, R107 ;  /* 0x0000006b2a0b7220 */ /* 0x000fe20000410000 */
[C---:B------:R-:W-:Y:S01]  /*4360*/  FFMA.FTZ R15, R14.reuse, R109, -R15 ;  /* 0x0000006d0e0f7223 */ /* 0x040fe2000001080f */
[----:B------:R-:W-:Y:S01]  /*4370*/  FFMA.FTZ R48, R14, R111, R48 ;  /* 0x0000006f0e307223 */ /* 0x000fe20000010030 */
[C---:B------:R-:W-:Y:S01]  /*4380*/  FFMA.FTZ R40, R13.reuse, R107, -R40 ;  /* 0x0000006b0d287223 */ /* 0x040fe20000010828 */
[----:B------:R-:W-:Y:S01]  /*4390*/  FFMA.FTZ R11, R13, R110, R11 ;  /* 0x0000006e0d0b7223 */ /* 0x000fe2000001000b */
[----:B------:R-:W-:-:S02]  /*43a0*/  F2FP.BF16.F32.PACK_AB R13, R43, R12 ;  /* 0x0000000c2b0d723e */ /* 0x000fc400000010ff */
[----:B------:R-:W-:Y:S02]  /*43b0*/  F2FP.BF16.F32.PACK_AB R15, R48, R15 ;  /* 0x0000000f300f723e */ /* 0x000fe400000010ff */
[----:B------:R-:W-:Y:S02]  /*43c0*/  F2FP.BF16.F32.PACK_AB R14, R46, R41 ;  /* 0x000000292e0e723e */ /* 0x000fe400000010ff */
[----:B------:R-:W-:-:S07]  /*43d0*/  F2FP.BF16.F32.PACK_AB R12, R11, R40 ;  /* 0x000000280b0c723e */ /* 0x000fce00000010ff */
.L_x_432:
[----:B------:R-:W-:Y:S05]  /*43e0*/  BSYNC B2 ;  /* 0x0000000000027941 */ /* 0x000fea0003800000 */
.L_x_431:
[----:B------:R1:W-:Y:S02]  /*43f0*/  ST.E.128 desc[UR42][R44.64], R12 ;  /* 0x0000000c2c007985 */ /* 0x0003e4000c101d2a */
.L_x_430:
[----:B------:R-:W-:Y:S05]  /*4400*/  BSYNC B1 ;  /* 0x0000000000017941 */ /* 0x000fea0003800000 */
.L_x_429:
[----:B------:R-:W-:-:S13]  /*4410*/  LOP3.LUT P3, RZ, R21, 0x20, RZ, 0xc0, !PT ;  /* 0x0000002015ff7812 */ /* 0x000fda000786c0ff */
        /* <DEDUP_REMOVED lines=8> */
[--C-:B------:R-:W-:Y:S01]  /*44a0*/  SHF.R.U64 R43, R36, 0x10, R37.reuse ;  /* 0x00000010242b7819 */ /* 0x100fe20000001225 */
[----:B------:R-:W-:Y:S01]  /*44b0*/  IMAD.U32 R36, R14, 0x10000, RZ ;  /* 0x000100000e247824 */ /* 0x000fe200078e00ff */
[----:B------:R-:W-:Y:S02]  /*44c0*/  SHF.R.U32.HI R42, RZ, 0x10, R37 ;  /* 0x00000010ff2a7819 */ /* 0x000fe40000011625 */
[----:B------:R-:W-:Y:S02]  /*44d0*/  SHF.R.U64 R37, R38, 0x10, R39 ;  /* 0x0000001026257819 */ /* 0x000fe40000001227 */
[----:B------:R-:W-:Y:S02]  /*44e0*/  PRMT R62, R62, 0x5410, R43 ;  /* 0x000054103e3e7816 */ /* 0x000fe4000000002b */
[----:B------:R-:W-:Y:S02]  /*44f0*/  PRMT R104, R104, 0x5410, R37 ;  /* 0x0000541068687816 */ /* 0x000fe40000000025 */
[----:B------:R-:W-:-:S02]  /*4500*/  SHF.R.U32.HI R39, RZ, 0x10, R39 ;  /* 0x00000010ff277819 */ /* 0x000fc40000011627 */
[----:B------:R-:W-:Y:S02]  /*4510*/  PRMT R63, R63, 0x5410, R42 ;  /* 0x000054103f3f7816 */ /* 0x000fe4000000002a */
[----:B------:R-:W-:Y:S02]  /*4520*/  LOP3.LUT R37, R13, 0xffff0000, RZ, 0xc0, !PT ;  /* 0xffff00000d257812 */ /* 0x000fe400078ec0ff */
[C---:B------:R-:W-:Y:S01]  /*4530*/  LOP3.LUT R44, R104.reuse, 0xffff0000, RZ, 0xc0, !PT ;  /* 0xffff0000682c7812 */ /* 0x040fe200078ec0ff */
[----:B------:R-:W-:Y:S01]  /*4540*/  IMAD.U32 R104, R104, 0x10000, RZ ;  /* 0x0001000068687824 */ /* 0x000fe200078e00ff */
[C---:B------:R-:W-:Y:S01]  /*4550*/  LOP3.LUT R42, R62.reuse, 0xffff0000, RZ, 0xc0, !PT ;  /* 0xffff00003e2a7812 */ /* 0x040fe200078ec0ff */
[----:B------:R-:W-:Y:S01]  /*4560*/  IMAD.U32 R62, R62, 0x10000, RZ ;  /* 0x000100003e3e7824 */ /* 0x000fe200078e00ff */
[----:B------:R-:W-:Y:S01]  /*4570*/  PRMT R106, R106, 0x5410, R39 ;  /* 0x000054106a6a7816 */ /* 0x000fe20000000027 */
[----:B------:R-:W-:Y:S01]  /*4580*/  FMUL.FTZ R46, R37, R44 ;  /* 0x0000002c252e7220 */ /* 0x000fe20000410000 */
[----:B------:R-:W-:Y:S01]  /*4590*/  LOP3.LUT R38, R14, 0xffff0000, RZ, 0xc0, !PT ;  /* 0xffff00000e267812 */ /* 0x000fe200078ec0ff */
[C---:B------:R-:W-:Y:S01]  /*45a0*/  IMAD.U32 R14, R15.reuse, 0x10000, RZ ;  /* 0x000100000f0e7824 */ /* 0x040fe200078e00ff */
[----:B------:R-:W-:Y:S01]  /*45b0*/  LOP3.LUT R11, R15, 0xffff0000, RZ, 0xc0, !PT ;  /* 0xffff00000f0b7812 */ /* 0x000fe200078ec0ff */
[----:B------:R-:W-:-:S02]  /*45c0*/  IMAD.U32 R15, R13, 0x10000, RZ ;  /* 0x000100000d0f7824 */ /* 0x000fc400078e00ff */
[-C--:B------:R-:W-:Y:S01]  /*45d0*/  FMUL.FTZ R37, R37, R42.reuse ;  /* 0x0000002a25257220 */ /* 0x080fe20000410000 */
[C---:B------:R-:W-:Y:S01]  /*45e0*/  IMAD.U32 R39, R63.reuse, 0x10000, RZ ;  /* 0x000100003f277824 */ /* 0x040fe200078e00ff */
[----:B------:R-:W-:Y:S01]  /*45f0*/  LOP3.LUT R63, R63, 0xffff0000, RZ, 0xc0, !PT ;  /* 0xffff00003f3f7812 */ /* 0x000fe200078ec0ff */
[----:B------:R-:W-:Y:S02]  /*4600*/  IMAD.U32 R43, R106, 0x10000, RZ ;  /* 0x000100006a2b7824 */ /* 0x000fe400078e00ff */
[C---:B------:R-:W-:Y:S01]  /*4610*/  FFMA.FTZ R46, R15.reuse, R42, -R46 ;  /* 0x0000002a0f2e7223 */ /* 0x040fe2000001082e */
[----:B------:R-:W-:Y:S01]  /*4620*/  FFMA.FTZ R37, R15, R44, R37 ;  /* 0x0000002c0f257223 */ /* 0x000fe20000010025 */
[----:B------:R-:W-:Y:S01]  /*4630*/  FMUL.FTZ R15, R38, R39 ;  /* 0x00000027260f7220 */ /* 0x000fe20000410000 */
[----:B------:R-:W-:Y:S01]  /*4640*/  LOP3.LUT R106, R106, 0xffff0000, RZ, 0xc0, !PT ;  /* 0xffff00006a6a7812 */ /* 0x000fe200078ec0ff */
[----:B------:R-:W-:Y:S02]  /*4650*/  IMAD.U32 R13, R12, 0x10000, RZ ;  /* 0x000100000c0d7824 */ /* 0x000fe400078e00ff */
[-C--:B------:R-:W-:Y:S01]  /*4660*/  FMUL.FTZ R45, R38, R43.reuse ;  /* 0x0000002b262d7220 */ /* 0x080fe20000410000 */
[----:B------:R-:W-:Y:S01]  /*4670*/  LOP3.LUT R12, R12, 0xffff0000, RZ, 0xc0, !PT ;  /* 0xffff00000c0c7812 */ /* 0x000fe200078ec0ff */
[C---:B------:R-:W-:Y:S01]  /*4680*/  FFMA.FTZ R38, R36.reuse, R43, R15 ;  /* 0x0000002b24267223 */ /* 0x040fe2000001000f */
[C---:B------:R-:W-:Y:S01]  /*4690*/  FMUL.FTZ R15, R11.reuse, R106 ;  /* 0x0000006a0b0f7220 */ /* 0x040fe20000410000 */
[----:B------:R-:W-:Y:S01]  /*46a0*/  FFMA.FTZ R45, R36, R39, -R45 ;  /* 0x00000027242d7223 */ /* 0x000fe2000001082d */
[-C--:B------:R-:W-:Y:S01]  /*46b0*/  FMUL.FTZ R39, R11, R63.reuse ;  /* 0x0000003f0b277220 */ /* 0x080fe20000410000 */
[C---:B------:R-:W-:Y:S01]  /*46c0*/  FMUL.FTZ R36, R12.reuse, R104 ;  /* 0x000000680c247220 */ /* 0x040fe20000410000 */
        /* <DEDUP_REMOVED lines=9> */
.L_x_434:
[----:B------:R-:W-:Y:S05]  /*4760*/  BSYNC B1 ;  /* 0x0000000000017941 */ /* 0x000fea0003800000 */
.L_x_433:
[----:B------:R1:W-:Y:S01]  /*4770*/  ST.E.128 desc[UR42][R40.64], R12 ;  /* 0x0000000c28007985 */ /* 0x0003e2000c101d2a */
[----:B------:R-:W-:Y:S05]  /*4780*/  BRA `(.L_x_412) ;  /* 0x00000020009c7947 */ /* 0x000fea0003800000 */
.L_x_405:
        /* <DEDUP_REMOVED lines=15> */
[----:B------:R-:W-:Y:S01]  /*4880*/  IADD3 R14, P2, R66, R14, RZ ;  /* 0x0000000e420e7210 */ /* 0x000fe20007f5e0ff */
[----:B------:R-:W-:Y:S01]  /*4890*/  ULDC.64 UR4, c[0x0][0x3e8] ;  /* 0x0000fa0000047ab9 */ /* 0x000fe20000000a00 */
[----:B------:R-:W-:Y:S02]  /*48a0*/  CS2R R46, SRZ ;  /* 0x00000000002e7805 */ /* 0x000fe4000001ff00 */
[----:B------:R-:W-:Y:S02]  /*48b0*/  CS2R R44, SRZ ;  /* 0x00000000002c7805 */ /* 0x000fe4000001ff00 */
[----:B------:R-:W-:Y:S01]  /*48c0*/  CS2R R58, SRZ ;  /* 0x00000000003a7805 */ /* 0x000fe2000001ff00 */
[----:B------:R-:W-:Y:S01]  /*48d0*/  IMAD.X R13, R11, 0x1, R85, P2 ;  /* 0x000000010b0d7824 */ /* 0x000fe200010e0655 */
[----:B------:R-:W-:Y:S02]  /*48e0*/  IADD3 R11, P2, R70, R12, RZ ;  /* 0x0000000c460b7210 */ /* 0x000fe40007f5e0ff */
[----:B------:R-:W-:-:S03]  /*48f0*/  CS2R R56, SRZ ;  /* 0x0000000000387805 */ /* 0x000fc6000001ff00 */
        /* <DEDUP_REMOVED lines=8> */
[----:B------:R-:W-:Y:S02]  /*4980*/  CS2R R40, SRZ ;  /* 0x0000000000287805 */ /* 0x000fe4000001ff00 */
[----:B------:R-:W-:Y:S02]  /*4990*/  CS2R R54, SRZ ;  /* 0x0000000000367805 */ /* 0x000fe4000001ff00 */
[----:B------:R-:W-:-:S05]  /*49a0*/  CS2R R52, SRZ ;  /* 0x0000000000347805 */ /* 0x000fca000001ff00 */
[----:B------:R0:W5:Y:S04]  /*49b0*/  @!P2 LDG.E.128 R44, desc[UR42][R12.64] ;  /* 0x0000002a0c2ca981 */ /* 0x000168000c1e1d00 */
[----:B------:R0:W5:Y:S01]  /*49c0*/  @!P2 LDG.E.128 R56, desc[UR42][R14.64] ;  /* 0x0000002a0e38a981 */ /* 0x000162000c1e1d00 */
[----:B------:R-:W-:Y:S02]  /*49d0*/  ISETP.GE.AND P2, PT, R0, R98, PT ;  /* 0x000000620000720c */ /* 0x000fe40003f46270 */
[----:B------:R-:W-:Y:S02]  /*49e0*/  CS2R R38, SRZ ;  /* 0x0000000000267805 */ /* 0x000fe4000001ff00 */
[----:B------:R-:W-:Y:S02]  /*49f0*/  CS2R R36, SRZ ;  /* 0x0000000000247805 */ /* 0x000fe4000001ff00 */
[----:B------:R-:W-:-:S02]  /*4a00*/  CS2R R50, SRZ ;  /* 0x0000000000327805 */ /* 0x000fc4000001ff00 */
[----:B------:R-:W-:-:S05]  /*4a10*/  CS2R R48, SRZ ;  /* 0x0000000000307805 */ /* 0x000fca000001ff00 */
[----:B------:R0:W5:Y:S04]  /*4a20*/  @!P2 LDG.E.128 R40, desc[UR42][R12.64+0x20] ;  /* 0x0000202a0c28a981 */ /* 0x000168000c1e1d00 */
[----:B------:R0:W5:Y:S01]  /*4a30*/  @!P2 LDG.E.128 R52, desc[UR42][R14.64+0x20] ;  /* 0x0000202a0e34a981 */ /* 0x000162000c1e1d00 */
[----:B------:R-:W-:-:S13]  /*4a40*/  ISETP.GE.AND P2, PT, R3, R98, PT ;  /* 0x000000620300720c */ /* 0x000fda0003f46270 */
[----:B------:R0:W5:Y:S04]  /*4a50*/  @!P2 LDG.E.128 R36, desc[UR42][R12.64+0x40] ;  /* 0x0000402a0c24a981 */ /* 0x000168000c1e1d00 */
[----:B------:R0:W5:Y:S02]  /*4a60*/  @!P2 LDG.E.128 R48, desc[UR42][R14.64+0x40] ;  /* 0x0000402a0e30a981 */ /* 0x000164000c1e1d00 */
.L_x_436:
[----:B------:R-:W-:Y:S05]  /*4a70*/  BSYNC B1 ;  /* 0x0000000000017941 */ /* 0x000fea0003800000 */
.L_x_435:
[----:B-----5:R-:W-:Y:S01]  /*4a80*/  IMAD.MOV.U32 R11, RZ, RZ, R38 ;  /* 0x000000ffff0b7224 */ /* 0x020fe200078e0026 */
[----:B------:R-:W-:Y:S01]  /*4a90*/  UISETP.NE.AND UP0, UPT, UR40, 0x3, UPT ;  /* 0x000000032800788c */ /* 0x000fe2000bf05270 */
[----:B0-----:R-:W-:Y:S02]  /*4aa0*/  IMAD.MOV.U32 R12, RZ, RZ, R39 ;  /* 0x000000ffff0c7224 */ /* 0x001fe400078e0027 */
[----:B------:R-:W-:Y:S02]  /*4ab0*/  IMAD.MOV.U32 R13, RZ, RZ, R36 ;  /* 0x000000ffff0d7224 */ /* 0x000fe400078e0024 */
[----:B------:R-:W-:Y:S01]  /*4ac0*/  IMAD.MOV.U32 R14, RZ, RZ, R43 ;  /* 0x000000ffff0e7224 */ /* 0x000fe200078e002b */
[----:B------:R-:W-:Y:S01]  /*4ad0*/  PRMT R110, R11, 0x5410, R12 ;  /* 0x000054100b6e7816 */ /* 0x000fe2000000000c */
[----:B------:R-:W-:Y:S01]  /*4ae0*/  IMAD.MOV.U32 R11, RZ, RZ, R37 ;  /* 0x000000ffff0b7224 */ /* 0x000fe200078e0025 */
[----:B------:R-:W-:Y:S01]  /*4af0*/  PLOP3.LUT P2, PT, PT, PT, UP0, 0x80, 0x0 ;  /* 0x000000000000781c */ /* 0x000fe20003f4f008 */
[----:B------:R-:W-:-:S03]  /*4b00*/  IMAD.MOV.U32 R12, RZ, RZ, R42 ;  /* 0x000000ffff0c7224 */ /* 0x000fc600078e002a */
[----:B------:R-:W-:Y:S01]  /*4b10*/  PRMT R111, R13, 0x5410, R11 ;  /* 0x000054100d6f7816 */ /* 0x000fe2000000000b */
[----:B------:R-:W-:Y:S01]  /*4b20*/  IMAD.MOV.U32 R11, RZ, RZ, R40 ;  /* 0x000000ffff0b7224 */ /* 0x000fe200078e0028 */
[----:B------:R-:W-:Y:S01]  /*4b30*/  PRMT R116, R14, 0x5410, R12 ;  /* 0x000054100e747816 */ /* 0x000fe2000000000c */
[----:B------:R-:W-:-:S05]  /*4b40*/  IMAD.MOV.U32 R12, RZ, RZ, R41 ;  /* 0x000000ffff0c7224 */ /* 0x000fca00078e0029 */
[----:B------:R-:W-:Y:S01]  /*4b50*/  PRMT R117, R12, 0x5410, R11 ;  /* 0x000054100c757816 */ /* 0x000fe2000000000b */
[----:B------:R-:W-:Y:S02]  /*4b60*/  IMAD.MOV.U32 R11, RZ, RZ, R46 ;  /* 0x000000ffff0b7224 */ /* 0x000fe400078e002e */
        /* <DEDUP_REMOVED lines=23> */
[----:B------:R-:W-:Y:S06]  /*4ce0*/  @!P2 BRA `(.L_x_437) ;  /* 0x000000000004a947 */ /* 0x000fec0003800000 */
[----:B------:R-:W-:Y:S01]  /*4cf0*/  BPT.TRAP 0x1 ;  /* 0x000000040000795c */ /* 0x000fe20000300000 */
.L_x_437:
[----:B------:R-:W-:Y:S01]  /*4d00*/  IMAD R31, R18, 0x8, R2 ;  /* 0x00000008121f7824 */ /* 0x000fe200078e0202 */
[----:B------:R-:W-:Y:S01]  /*4d10*/  SHF.L.U32 R80, R137, 0x1f, RZ ;  /* 0x0000001f89507819 */ /* 0x000fe200000006ff */
[----:B------:R-:W-:Y:S03]  /*4d20*/  BSSY B1, `(.L_x_438) ;  /* 0x0000003000017945 */ /* 0x000fe60003800000 */
[----:B------:R-:W0:Y:S02]  /*4d30*/  SYNCS.PHASECHK.TRANS64.TRYWAIT P4, [R31+URZ+0x2d890], R80 ;  /* 0x02d890501f0075a7 */ /* 0x000e24000808017f */
[----:B0-----:R-:W-:Y:S05]  /*4d40*/  @!P4 BRA `(.L_x_439) ;  /* 0x0000014000fcc947 */ /* 0x001fea0003800000 */
.L_x_664:
[----:B------:R-:W-:Y:S05]  /*4d50*/  BSYNC B1 ;  /* 0x0000000000017941 */ /* 0x000fea0003800000 */
.L_x_438:
[----:B------:R-:W-:-:S03]  /*4d60*/  UMOV UR4, 0xffffffff ;  /* 0xffffffff00047882 */ /* 0x000fc60000000000 */
[----:B------:R-:W-:Y:S05]  /*4d70*/  BRA.DIV UR4, `(.L_x_440) ;  /* 0x0000014604047947 */ /* 0x000fea000b800000 */
[----:B------:R1:W2:Y:S04]  /*4d80*/  SHFL.IDX PT, R83, R61, RZ, 0x1e1f ;  /* 0x001e1fff3d537589 */ /* 0x0002a800000e0000 */
[----:B------:R1:W3:Y:S02]  /*4d90*/  SHFL.IDX PT, R82, R60, RZ, 0x1e1f ;  /* 0x001e1fff3c527589 */ /* 0x0002e400000e0000 */
.L_x_668:
[----:B------:R-:W-:Y:S05]  /*4da0*/  @P3 BRA `(.L_x_412) ;  /* 0x0000001c00143947 */ /* 0x000fea0003800000 */
[----:B------:R-:W4:Y:S01]  /*4db0*/  LDC R11, c[0x0][0x2f4] ;  /* 0x0000bd00ff0b7b82 */ /* 0x000f220000000800 */
[----:B------:R-:W-:Y:S01]  /*4dc0*/  ISETP.NE.AND P3, PT, R28, RZ, PT ;  /* 0x000000ff1c00720c */ /* 0x000fe20003f65270 */
[----:B------:R-:W-:Y:S01]  /*4dd0*/  BSSY B1, `(.L_x_441) ;  /* 0x000007d000017945 */ /* 0x000fe20003800000 */
[----:B----4-:R-:W-:-:S11]  /*4de0*/  IMAD.IADD R103, R11, 0x1, -R99 ;  /* 0x000000010b677824 */ /* 0x010fd600078e0a63 */
[----:B------:R-:W-:Y:S05]  /*4df0*/  @!P3 BRA `(.L_x_442) ;  /* 0x0000000400e8b947 */ /* 0x000fea0003800000 */
[----:B------:R-:W-:Y:S01]  /*4e00*/  SEL R12, R99, R103, !P0 ;  /* 0x00000067630c7207 */ /* 0x000fe20004000000 */
[----:B------:R-:W-:Y:S01]  /*4e10*/  BSSY B2, `(.L_x_443) ;  /* 0x0000072000027945 */ /* 0x000fe20003800000 */
[----:B------:R-:W-:Y:S02]  /*4e20*/  ISETP.GE.AND P3, PT, R16, R98, PT ;  /* 0x000000621000720c */ /* 0x000fe40003f66270 */
[----:B------:R-:W-:-:S04]  /*4e30*/  SHF.R.S32.HI R13, RZ, 0x1f, R12 ;  /* 0x0000001fff0d7819 */ /* 0x000fc8000001140c */
[----:B------:R-:W-:-:S04]  /*4e40*/  LEA.HI R13, R13, R12, RZ, 0x4 ;  /* 0x0000000c0d0d7211 */ /* 0x000fc800078f20ff */
[----:B------:R-:W-:-:S04]  /*4e50*/  SHF.R.S32.HI R13, RZ, 0x4, R13 ;  /* 0x00000004ff0d7819 */ /* 0x000fc8000001140d */
[----:B------:R-:W-:-:S04]  /*4e60*/  LEA.HI.SX32 R104, R73, R13, 0x1d ;  /* 0x0000000d49687211 */ /* 0x000fc800078feaff */
[----:B------:R-:W-:-:S04]  /*4e70*/  SHF.R.S32.HI R12, RZ, 0x1f, R104 ;  /* 0x0000001fff0c7819 */ /* 0x000fc80000011468 */
[----:B------:R-:W-:Y:S01]  /*4e80*/  LEA.HI R12, R12, R104, RZ, 0x2 ;  /* 0x000000680c0c7211 */ /* 0x000fe200078f10ff */
[----:B------:R-:W-:-:S04]  /*4e90*/  IMAD.SHL.U32 R104, R104, 0x8, RZ ;  /* 0x0000000868687824 */ /* 0x000fc800078e00ff */
[----:B------:R-:W-:Y:S01]  /*4ea0*/  IMAD.SHL.U32 R12, R12, 0x400, RZ ;  /* 0x000004000c0c7824 */ /* 0x000fe200078e00ff */
[----:B------:R-:W-:-:S04]  /*4eb0*/  LOP3.LUT R13, R143, 0x18, R104, 0xf8, !PT ;  /* 0x000000188f0d7812 */ /* 0x000fc800078ef868 */
[----:B------:R-:W-:Y:S02]  /*4ec0*/  LOP3.LUT R13, R13, R144, RZ, 0x3c, !PT ;  /* 0x000000900d0d7212 */ /* 0x000fe400078e3cff */
[----:B------:R-:W-:-:S04]  /*4ed0*/  LOP3.LUT R12, R12, 0x7ffff000, RZ, 0xc0, !PT ;  /* 0x7ffff0000c0c7812 */ /* 0x000fc800078ec0ff */
[----:B------:R-:W-:-:S05]  /*4ee0*/  IADD3 R12, R13, R12, R145 ;  /* 0x0000000c0d0c7210 */ /* 0x000fca0007ffe091 */
[C---:B-1----:R-:W-:Y:S02]  /*4ef0*/  IMAD R60, R18.reuse, 0x3000, R12 ;  /* 0x00003000123c7824 */ /* 0x042fe400078e020c */
[----:B------:R-:W-:Y:S02]  /*4f00*/  IMAD R12, R18, 0x3000, R96 ;  /* 0x00003000120c7824 */ /* 0x000fe400078e0260 */
[--C-:B------:R-:W-:Y:S02]  /*4f10*/  IMAD R60, R60, 0x2, R2.reuse ;  /* 0x000000023c3c7824 */ /* 0x100fe400078e0202 */
[----:B------:R-:W-:-:S04]  /*4f20*/  IMAD R12, R12, 0x2, R2 ;  /* 0x000000020c0c7824 */ /* 0x000fc800078e0202 */
[----:B------:R-:W1:Y:S04]  /*4f30*/  LDS.128 R60, [R60+0x15400] ;  /* 0x015400003c3c7984 */ /* 0x000e680000000c00 */
[----:B------:R-:W4:Y:S01]  /*4f40*/  LDS.128 R12, [R12+0x15400] ;  /* 0x015400000c0c7984 */ /* 0x000f220000000c00 */
[----:B------:R-:W-:Y:S05]  /*4f50*/  @P3 BRA `(.L_x_444) ;  /* 0x0000000400743947 */ /* 0x000fea0003800000 */
[--C-:B------:R-:W-:Y:S02]  /*4f60*/  SHF.R.U64 R44, R44, 0x10, R45.reuse ;  /* 0x000000102c2c7819 */ /* 0x100fe4000000122d */
[----:B------:R-:W-:Y:S02]  /*4f70*/  SHF.R.U32.HI R105, RZ, 0x10, R45 ;  /* 0x00000010ff697819 */ /* 0x000fe4000001162d */
[C---:B------:R-:W-:Y:S02]  /*4f80*/  PRMT R44, R106.reuse, 0x5432, R44 ;  /* 0x000054326a2c7816 */ /* 0x040fe4000000002c */
[----:B------:R-:W-:Y:S02]  /*4f90*/  PRMT R105, R106, 0x5410, R105 ;  /* 0x000054106a697816 */ /* 0x000fe40000000069 */
[----:B------:R-:W-:Y:S02]  /*4fa0*/  SHF.R.U32.HI R106, RZ, 0x10, R57 ;  /* 0x00000010ff6a7819 */ /* 0x000fe40000011639 */
[----:B------:R-:W-:-:S02]  /*4fb0*/  SHF.R.U64 R45, R46, 0x10, R47 ;  /* 0x000000102e2d7819 */ /* 0x000fc4000000122f */
[----:B------:R-:W-:Y:S02]  /*4fc0*/  SHF.R.U32.HI R46, RZ, 0x10, R47 ;  /* 0x00000010ff2e7819 */ /* 0x000fe4000001162f */
[----:B------:R-:W-:Y:S02]  /*4fd0*/  SHF.R.U64 R47, R56, 0x10, R57 ;  /* 0x00000010382f7819 */ /* 0x000fe40000001239 */
[--C-:B------:R-:W-:Y:S02]  /*4fe0*/  SHF.R.U64 R56, R58, 0x10, R59.reuse ;  /* 0x000000103a387819 */ /* 0x100fe4000000123b */
[----:B------:R-:W-:Y:S01]  /*4ff0*/  SHF.R.U32.HI R57, RZ, 0x10, R59 ;  /* 0x00000010ff397819 */ /* 0x000fe2000001163b */
[----:B------:R-:W-:Y:S01]  /*5000*/  IMAD.U32 R59, R105, 0x10000, RZ ;  /* 0x00010000693b7824 */ /* 0x000fe200078e00ff */
[C---:B------:R-:W-:Y:S02]  /*5010*/  PRMT R106, R109.reuse, 0x5432, R106 ;  /* 0x000054326d6a7816 */ /* 0x040fe4000000006a */
[----:B------:R-:W-:Y:S01]  /*5020*/  PRMT R47, R109, 0x5410, R47 ;  /* 0x000054106d2f7816 */ /* 0x000fe2000000002f */
[----:B-1----:R-:W-:Y:S01]  /*5030*/  IMAD.U32 R109, R61, 0x10000, RZ ;  /* 0x000100003d6d7824 */ /* 0x002fe200078e00ff */
[----:B------:R-:W-:-:S02]  /*5040*/  PRMT R56, R108, 0x5432, R56 ;  /* 0x000054326c387816 */ /* 0x000fc40000000038 */
[----:B------:R-:W-:Y:S01]  /*5050*/  PRMT R57, R108, 0x5410, R57 ;  /* 0x000054106c397816 */ /* 0x000fe20000000039 */
[C---:B------:R-:W-:Y:S01]  /*5060*/  IMAD.U32 R108, R106.reuse, 0x10000, RZ ;  /* 0x000100006a6c7824 */ /* 0x040fe200078e00ff */
[C---:B------:R-:W-:Y:S02]  /*5070*/  PRMT R45, R107.reuse, 0x5410, R45 ;  /* 0x000054106b2d7816 */ /* 0x040fe4000000002d */
[----:B------:R-:W-:Y:S01]  /*5080*/  PRMT R46, R107, 0x5432, R46 ;  /* 0x000054326b2e7816 */ /* 0x000fe2000000002e */
[----:B----4-:R-:W-:Y:S02]  /*5090*/  IMAD.U32 R107, R13, 0x10000, RZ ;  /* 0x000100000d6b7824 */ /* 0x010fe400078e00ff */
[----:B------:R-:W-:Y:S01]  /*50a0*/  FMUL.FTZ R58, R109, R108 ;  /* 0x0000006c6d3a7220 */ /* 0x000fe20000410000 */
[----:B------:R-:W-:Y:S02]  /*50b0*/  LOP3.LUT R106, R106, 0xffff0000, RZ, 0xc0, !PT ;  /* 0xffff00006a6a7812 */ /* 0x000fe400078ec0ff */
[----:B------:R-:W-:Y:S01]  /*50c0*/  LOP3.LUT R61, R61, 0xffff0000, RZ, 0xc0, !PT ;  /* 0xffff00003d3d7812 */ /* 0x000fe200078ec0ff */
[-C--:B------:R-:W-:Y:S01]  /*50d0*/  FFMA.FTZ R58, R107, R59.reuse, -R58 ;  /* 0x0000003b6b3a7223 */ /* 0x080fe2000001083a */
[----:B------:R-:W-:Y:S01]  /*50e0*/  FMUL.FTZ R59, R109, R59 ;  /* 0x0000003b6d3b7220 */ /* 0x000fe20000410000 */
[----:B------:R-:W-:-:S03]  /*50f0*/  LOP3.LUT R105, R105, 0xffff0000, RZ, 0xc0, !PT ;  /* 0xffff000069697812 */ /* 0x000fc600078ec0ff */
[----:B------:R-:W-:Y:S01]  /*5100*/  FFMA.FTZ R59, R107, R108, R59 ;  /* 0x0000006c6b3b7223 */ /* 0x000fe2000001003b */
[----:B------:R-:W-:Y:S01]  /*5110*/  LOP3.LUT R107, R13, 0xffff0000, RZ, 0xc0, !PT ;  /* 0xffff00000d6b7812 */ /* 0x000fe200078ec0ff */
[CC--:B------:R-:W-:Y:S01]  /*5120*/  FMUL.FTZ R13, R61.reuse, R106.reuse ;  /* 0x0000006a3d0d7220 */ /* 0x0c0fe20000410000 */
[-C--:B------:R-:W-:Y:S01]  /*5130*/  FMUL.FTZ R61, R61, R105.reuse ;  /* 0x000000693d3d7220 */ /* 0x080fe20000410000 */
[C---:B------:R-:W-:Y:S01]  /*5140*/  IMAD.U32 R108, R63.reuse, 0x10000, RZ ;  /* 0x000100003f6c7824 */ /* 0x040fe200078e00ff */
[----:B------:R-:W-:Y:S01]  /*5150*/  LOP3.LUT R63, R63, 0xffff0000, RZ, 0xc0, !PT ;  /* 0xffff00003f3f7812 */ /* 0x000fe200078ec0ff */
[C---:B------:R-:W-:Y:S01]  /*5160*/  FFMA.FTZ R13, R107.reuse, R105, -R13 ;  /* 0x000000696b0d7223 */ /* 0x040fe2000001080d */
[----:B------:R-:W-:Y:S01]  /*5170*/  FFMA.FTZ R61, R107, R106, R61 ;  /* 0x0000006a6b3d7223 */ /* 0x000fe2000001003d */
[C---:B------:R-:W-:Y:S01]  /*5180*/  IMAD.U32 R107, R57.reuse, 0x10000, RZ ;  /* 0x00010000396b7824 */ /* 0x040fe200078e00ff */
[----:B------:R-:W-:Y:S01]  /*5190*/  LOP3.LUT R57, R57, 0xffff0000, RZ, 0xc0, !PT ;  /* 0xffff000039397812 */ /* 0x000fe200078ec0ff */
[C---:B------:R-:W-:Y:S01]  /*51a0*/  IMAD.U32 R106, R15.reuse, 0x10000, RZ ;  /* 0x000100000f6a7824 */ /* 0x040fe200078e00ff */
[----:B------:R-:W-:Y:S01]  /*51b0*/  LOP3.LUT R15, R15, 0xffff0000, RZ, 0xc0, !PT ;  /* 0xffff00000f0f7812 */ /* 0x000fe200078ec0ff */
[----:B------:R-:W-:-:S02]  /*51c0*/  IMAD.U32 R105, R46, 0x10000, RZ ;  /* 0x000100002e697824 */ /* 0x000fc400078e00ff */
[----:B------:R-:W-:Y:S01]  /*51d0*/  FMUL.FTZ R109, R108, R107 ;  /* 0x0000006b6c6d7220 */ /* 0x000fe20000410000 */
[----:B------:R-:W-:Y:S02]  /*51e0*/  LOP3.LUT R46, R46, 0xffff0000, RZ, 0xc0, !PT ;  /* 0xffff00002e2e7812 */ /* 0x000fe400078ec0ff */
[----:B------:R-:W-:Y:S01]  /*51f0*/  F2FP.BF16.F32.PACK_AB R13, R13, R58 ;  /* 0x0000003a0d0d723e */ /* 0x000fe200000010ff */
[-C--:B------:R-:W-:Y:S01]  /*5200*/  FFMA.FTZ R109, R106, R105.reuse, -R109 ;  /* 0x000000696a6d7223 */ /* 0x080fe2000001086d */
[----:B------:R-:W-:Y:S01]  /*5210*/  FMUL.FTZ R105, R108, R105 ;  /* 0x000000696c697220 */ /* 0x000fe20000410000 */
[----:B------:R-:W-:Y:S01]  /*5220*/  F2FP.BF16.F32.PACK_AB R61, R61, R59 ;  /* 0x0000003b3d3d723e */ /* 0x000fe200000010ff */
[----:B------:R-:W-:Y:S02]  /*5230*/  IMAD.U32 R58, R60, 0x10000, RZ ;  /* 0x000100003c3a7824 */ /* 0x000fe400078e00ff */
[----:B------:R-:W-:Y:S01]  /*5240*/  FFMA.FTZ R106, R106, R107, R105 ;  /* 0x0000006b6a6a7223 */ /* 0x000fe20000010069 */
[----:B------:R-:W-:Y:S01]  /*5250*/  FMUL.FTZ R105, R63, R57 ;  /* 0x000000393f697220 */ /* 0x000fe20000410000 */
[C---:B------:R-:W-:Y:S01]  /*5260*/  IMAD.U32 R59, R44.reuse, 0x10000, RZ ;  /* 0x000100002c3b7824 */ /* 0x040fe200078e00ff */
[----:B------:R-:W-:-:S02]  /*5270*/  LOP3.LUT R44, R44, 0xffff0000, RZ, 0xc0, !PT ;  /* 0xffff00002c2c7812 */ /* 0x000fc400078ec0ff */
[-C--:B------:R-:W-:Y:S01]  /*5280*/  FFMA.FTZ R105, R15, R46.reuse, -R105 ;  /* 0x0000002e0f697223 */ /* 0x080fe20000010869 */
[----:B------:R-:W-:-:S04]  /*5290*/  FMUL.FTZ R46, R63, R46 ;  /* 0x0000002e3f2e7220 */ /* 0x000fc80000410000 */
[----:B------:R-:W-:Y:S01]  /*52a0*/  FFMA.FTZ R46, R15, R57, R46 ;  /* 0x000000390f2e7223 */ /* 0x000fe2000001002e */
[C---:B------:R-:W-:Y:S01]  /*52b0*/  IMAD.U32 R57, R47.reuse, 0x10000, RZ ;  /* 0x000100002f397824 */ /* 0x040fe200078e00ff */
[----:B------:R-:W-:Y:S01]  /*52c0*/  LOP3.LUT R47, R47, 0xffff0000, RZ, 0xc0, !PT ;  /* 0xffff00002f2f7812 */ /* 0x000fe200078ec0ff */
[----:B------:R-:W-:Y:S01]  /*52d0*/  IMAD.U32 R15, R12, 0x10000, RZ ;  /* 0x000100000c0f7824 */ /* 0x000fe200078e00ff */
[----:B------:R-:W-:Y:S01]  /*52e0*/  F2FP.BF16.F32.PACK_AB R105, R105, R109 ;  /* 0x0000006d6969723e */ /* 0x000fe200000010ff */
[C---:B------:R-:W-:Y:S01]  /*52f0*/  FMUL.FTZ R63, R58.reuse, R57 ;  /* 0x000000393a3f7220 */ /* 0x040fe20000410000 */
[-C--:B------:R-:W-:Y:S01]  /*5300*/  FMUL.FTZ R58, R58, R59.reuse ;  /* 0x0000003b3a3a7220 */ /* 0x080fe20000410000 */
[----:B------:R-:W-:Y:S02]  /*5310*/  F2FP.BF16.F32.PACK_AB R46, R46, R106 ;  /* 0x0000006a2e2e723e */ /* 0x000fe400000010ff */
[C---:B------:R-:W-:Y:S01]  /*5320*/  FFMA.FTZ R63, R15.reuse, R59, -R63 ;  /* 0x0000003b0f3f7223 */ /* 0x040fe2000001083f */
[----:B------:R-:W-:Y:S01]  /*5330*/  FFMA.FTZ R58, R15, R57, R58 ;  /* 0x000000390f3a7223 */ /* 0x000fe2000001003a */
[----:B------:R-:W-:Y:S01]  /*5340*/  LOP3.LUT R15, R60, 0xffff0000, RZ, 0xc0, !PT ;  /* 0xffff00003c0f7812 */ /* 0x000fe200078ec0ff */
[----:B------:R-:W-:Y:S01]  /*5350*/  IMAD.U32 R60, R62, 0x10000, RZ ;  /* 0x000100003e3c7824 */ /* 0x000fe200078e00ff */
[----:B------:R-:W-:-:S03]  /*5360*/  LOP3.LUT R57, R12, 0xffff0000, RZ, 0xc0, !PT ;  /* 0xffff00000c397812 */ /* 0x000fc600078ec0ff */
[C---:B------:R-:W-:Y:S01]  /*5370*/  FMUL.FTZ R12, R15.reuse, R47 ;  /* 0x0000002f0f0c7220 */ /* 0x040fe20000410000 */
[----:B------:R-:W-:-:S03]  /*5380*/  FMUL.FTZ R15, R15, R44 ;  /* 0x0000002c0f0f7220 */ /* 0x000fc60000410000 */
[C---:B------:R-:W-:Y:S01]  /*5390*/  FFMA.FTZ R12, R57.reuse, R44, -R12 ;  /* 0x0000002c390c7223 */ /* 0x040fe2000001080c */
[----:B------:R-:W-:Y:S01]  /*53a0*/  FFMA.FTZ R15, R57, R47, R15 ;  /* 0x0000002f390f7223 */ /* 0x000fe2000001000f */
[C---:B------:R-:W-:Y:S01]  /*53b0*/  IMAD.U32 R47, R56.reuse, 0x10000, RZ ;  /* 0x00010000382f7824 */ /* 0x040fe200078e00ff */
[----:B------:R-:W-:Y:S01]  /*53c0*/  LOP3.LUT R56, R56, 0xffff0000, RZ, 0xc0, !PT ;  /* 0xffff000038387812 */ /* 0x000fe200078ec0ff */
[C---:B------:R-:W-:Y:S01]  /*53d0*/  IMAD.U32 R57, R45.reuse, 0x10000, RZ ;  /* 0x000100002d397824 */ /* 0x040fe200078e00ff */
[----:B------:R-:W-:Y:S01]  /*53e0*/  LOP3.LUT R45, R45, 0xffff0000, RZ, 0xc0, !PT ;  /* 0xffff00002d2d7812 */ /* 0x000fe200078ec0ff */
[----:B------:R-:W-:Y:S01]  /*53f0*/  FMUL.FTZ R59, R60, R47 ;  /* 0x0000002f3c3b7220 */ /* 0x000fe20000410000 */
[----:B------:R-:W-:Y:S02]  /*5400*/  IMAD.U32 R44, R14, 0x10000, RZ ;  /* 0x000100000e2c7824 */ /* 0x000fe400078e00ff */
[-C--:B------:R-:W-:Y:S01]  /*5410*/  FMUL.FTZ R60, R60, R57.reuse ;  /* 0x000000393c3c7220 */ /* 0x080fe20000410000 */
[----:B------:R-:W-:Y:S01]  /*5420*/  LOP3.LUT R14, R14, 0xffff0000, RZ, 0xc0, !PT ;  /* 0xffff00000e0e7812 */ /* 0x000fe200078ec0ff */
[----:B------:R-:W-:-:S02]  /*5430*/  FFMA.FTZ R59, R44, R57, -R59 ;  /* 0x000000392c3b7223 */ /* 0x000fc4000001083b */
[----:B------:R-:W-:Y:S01]  /*5440*/  FFMA.FTZ R60, R44, R47, R60 ;  /* 0x0000002f2c3c7223 */ /* 0x000fe2000001003c */
[----:B------:R-:W-:Y:S02]  /*5450*/  LOP3.LUT R44, R62, 0xffff0000, RZ, 0xc0, !PT ;  /* 0xffff00003e2c7812 */ /* 0x000fe400078ec0ff */
[----:B------:R-:W-:Y:S02]  /*5460*/  F2FP.BF16.F32.PACK_AB R15, R15, R58 ;  /* 0x0000003a0f0f723e */ /* 0x000fe400000010ff */
[----:B------:R-:W-:Y:S01]  /*5470*/  F2FP.BF16.F32.PACK_AB R12, R12, R63 ;  /* 0x0000003f0c0c723e */ /* 0x000fe200000010ff */
[CC--:B------:R-:W-:Y:S01]  /*5480*/  FMUL.FTZ R47, R44.reuse, R56.reuse ;  /* 0x000000382c2f7220 */ /* 0x0c0fe20000410000 */
[-C--:B------:R-:W-:Y:S01]  /*5490*/  FMUL.FTZ R44, R44, R45.reuse ;  /* 0x0000002d2c2c7220 */ /* 0x080fe20000410000 */
[----:B------:R-:W-:Y:S02]  /*54a0*/  IMAD.MOV.U32 R63, RZ, RZ, R46 ;  /* 0x000000ffff3f7224 */ /* 0x000fe400078e002e */
[C---:B------:R-:W-:Y:S01]  /*54b0*/  FFMA.FTZ R47, R14.reuse, R45, -R47 ;  /* 0x0000002d0e2f7223 */ /* 0x040fe2000001082f */
[----:B------:R-:W-:-:S04]  /*54c0*/  FFMA.FTZ R44, R14, R56, R44 ;  /* 0x000000380e2c7223 */ /* 0x000fc8000001002c */
[----:B------:R-:W-:Y:S02]  /*54d0*/  F2FP.BF16.F32.PACK_AB R47, R47, R59 ;  /* 0x0000003b2f2f723e */ /* 0x000fe400000010ff */
[----:B------:R-:W-:Y:S01]  /*54e0*/  F2FP.BF16.F32.PACK_AB R44, R44, R60 ;  /* 0x0000003c2c2c723e */ /* 0x000fe200000010ff */
[----:B------:R-:W-:Y:S02]  /*54f0*/  IMAD.MOV.U32 R60, RZ, RZ, R15 ;  /* 0x000000ffff3c7224 */ /* 0x000fe400078e000f */
[----:B------:R-:W-:Y:S02]  /*5500*/  IMAD.MOV.U32 R14, RZ, RZ, R47 ;  /* 0x000000ffff0e7224 */ /* 0x000fe400078e002f */
[----:B------:R-:W-:Y:S02]  /*5510*/  IMAD.MOV.U32 R15, RZ, RZ, R105 ;  /* 0x000000ffff0f7224 */ /* 0x000fe400078e0069 */
[----:B------:R-:W-:-:S07]  /*5520*/  IMAD.MOV.U32 R62, RZ, RZ, R44 ;  /* 0x000000ffff3e7224 */ /* 0x000fce00078e002c */
.L_x_444:
[----:B------:R-:W-:Y:S05]  /*5530*/  BSYNC B2 ;  /* 0x0000000000027941 */ /* 0x000fea0003800000 */
.L_x_443:
[----:B---3--:R-:W-:-:S04]  /*5540*/  LEA R44, P3, R9, R82, 0x1 ;  /* 0x00000052092c7211 */ /* 0x008fc800078608ff */
[----:B--2---:R-:W-:Y:S02]  /*5550*/  LEA.HI.X R45, R9, R83, R93, 0x1, P3 ;  /* 0x00000053092d7211 */ /* 0x004fe400018f0c5d */
[----:B------:R-:W-:-:S03]  /*5560*/  ISETP.GE.AND P3, PT, R104, R11, PT ;  /* 0x0000000b6800720c */ /* 0x000fc60003f66270 */
[----:B----4-:R2:W-:Y:S10]  /*5570*/  ST.E.128 desc[UR42][R44.64], R12 ;  /* 0x0000000c2c007985 */ /* 0x0105f4000c101d2a */
[----:B--2---:R-:W-:-:S05]  /*5580*/  @!P3 IMAD.WIDE R12, R104, 0x2, R82 ;  /* 0x00000002680cb825 */ /* 0x004fca00078e0252 */
[----:B-1----:R4:W-:Y:S02]  /*5590*/  @!P3 ST.E.128 desc[UR42][R12.64], R60 ;  /* 0x0000003c0c00b985 */ /* 0x0029e4000c101d2a */
.L_x_442:
[----:B------:R-:W-:Y:S05]  /*55a0*/  BSYNC B1 ;  /* 0x0000000000017941 */ /* 0x000fea0003800000 */
.L_x_441:
[----:B------:R-:W-:Y:S01]  /*55b0*/  ISETP.NE.AND P3, PT, R29, RZ, PT ;  /* 0x000000ff1d00720c */ /* 0x000fe20003f65270 */
[----:B------:R-:W-:-:S12]  /*55c0*/  BSSY B1, `(.L_x_445) ;  /* 0x000007b000017945 */ /* 0x000fd80003800000 */
[----:B------:R-:W-:Y:S05]  /*55d0*/  @!P3 BRA `(.L_x_446) ;  /* 0x0000000400e4b947 */ /* 0x000fea0003800000 */
[----:B------:R-:W-:Y:S01]  /*55e0*/  LOP3.LUT P4, RZ, R23, 0x1, RZ, 0xc0, !PT ;  /* 0x0000000117ff7812 */ /* 0x000fe2000788c0ff */
[----:B------:R-:W-:Y:S01]  /*55f0*/  BSSY B2, `(.L_x_447) ;  /* 0x0000071000027945 */ /* 0x000fe20003800000 */
[----:B------:R-:W-:Y:S02]  /*5600*/  ISETP.GE.AND P3, PT, R0, R98, PT ;  /* 0x000000620000720c */ /* 0x000fe40003f66270 */
[----:B----4-:R-:W-:-:S04]  /*5610*/  SEL R12, R99, R103, !P4 ;  /* 0x00000067630c7207 */ /* 0x010fc80006000000 */
        /* <DEDUP_REMOVED lines=12> */
[C---:B------:R-:W-:Y:S02]  /*56e0*/  IMAD R44, R18.reuse, 0x3000, R12 ;  /* 0x00003000122c7824 */ /* 0x040fe400078e020c */
[----:B------:R-:W-:Y:S02]  /*56f0*/  IMAD R12, R18, 0x3000, R95 ;  /* 0x00003000120c7824 */ /* 0x000fe400078e025f */
[--C-:B------:R-:W-:Y:S02]  /*5700*/  IMAD R44, R44, 0x2, R2.reuse ;  /* 0x000000022c2c7824 */ /* 0x100fe400078e0202 */
[----:B------:R-:W-:-:S04]  /*5710*/  IMAD R12, R12, 0x2, R2 ;  /* 0x000000020c0c7824 */ /* 0x000fc800078e0202 */
[----:B------:R-:W4:Y:S04]  /*5720*/  LDS.128 R44, [R44+0x15400] ;  /* 0x015400002c2c7984 */ /* 0x000f280000000c00 */
[----:B------:R-:W0:Y:S01]  /*5730*/  LDS.128 R12, [R12+0x15400] ;  /* 0x015400000c0c7984 */ /* 0x000e220000000c00 */
[----:B------:R-:W-:Y:S05]  /*5740*/  @P3 BRA `(.L_x_448) ;  /* 0x00000004006c3947 */ /* 0x000fea0003800000 */
[----:B------:R-:W-:Y:S01]  /*5750*/  SHF.R.U32.HI R58, RZ, 0x10, R53 ;  /* 0x00000010ff3a7819 */ /* 0x000fe20000011635 */
[----:B-1--4-:R-:W-:Y:S01]  /*5760*/  IMAD.U32 R61, R45, 0x10000, RZ ;  /* 0x000100002d3d7824 */ /* 0x012fe200078e00ff */
[--C-:B------:R-:W-:Y:S01]  /*5770*/  SHF.R.U64 R40, R40, 0x10, R41.reuse ;  /* 0x0000001028287819 */ /* 0x100fe20000001229 */
[----:B0-----:R-:W-:Y:S01]  /*5780*/  IMAD.U32 R59, R13, 0x10000, RZ ;  /* 0x000100000d3b7824 */ /* 0x001fe200078e00ff */
[----:B------:R-:W-:Y:S02]  /*5790*/  SHF.R.U32.HI R41, RZ, 0x10, R41 ;  /* 0x00000010ff297819 */ /* 0x000fe40000011629 */
[----:B------:R-:W-:Y:S02]  /*57a0*/  PRMT R58, R115, 0x5410, R58 ;  /* 0x00005410733a7816 */ /* 0x000fe4000000003a */
[----:B------:R-:W-:Y:S02]  /*57b0*/  SHF.R.U64 R42, R42, 0x10, R43 ;  /* 0x000000102a2a7819 */ /* 0x000fe4000000122b */
[----:B------:R-:W-:Y:S01]  /*57c0*/  PRMT R41, R117, 0x5410, R41 ;  /* 0x0000541075297816 */ /* 0x000fe20000000029 */
[----:B------:R-:W-:Y:S01]  /*57d0*/  IMAD.U32 R60, R58, 0x10000, RZ ;  /* 0x000100003a3c7824 */ /* 0x000fe200078e00ff */
[----:B------:R-:W-:-:S02]  /*57e0*/  SHF.R.U32.HI R57, RZ, 0x10, R43 ;  /* 0x00000010ff397819 */ /* 0x000fc4000001162b */
[----:B------:R-:W-:Y:S02]  /*57f0*/  SHF.R.U64 R43, R52, 0x10, R53 ;  /* 0x00000010342b7819 */ /* 0x000fe40000001235 */
[--C-:B------:R-:W-:Y:S02]  /*5800*/  SHF.R.U64 R52, R54, 0x10, R55.reuse ;  /* 0x0000001036347819 */ /* 0x100fe40000001237 */
[C---:B------:R-:W-:Y:S02]  /*5810*/  PRMT R53, R116.reuse, 0x5432, R42 ;  /* 0x0000543274357816 */ /* 0x040fe4000000002a */
[----:B------:R-:W-:Y:S01]  /*5820*/  SHF.R.U32.HI R54, RZ, 0x10, R55 ;  /* 0x00000010ff367819 */ /* 0x000fe20000011637 */
[----:B------:R-:W-:Y:S01]  /*5830*/  IMAD.U32 R55, R41, 0x10000, RZ ;  /* 0x0001000029377824 */ /* 0x000fe200078e00ff */
[----:B------:R-:W-:Y:S01]  /*5840*/  PRMT R42, R116, 0x5410, R57 ;  /* 0x00005410742a7816 */ /* 0x000fe20000000039 */
[----:B------:R-:W-:Y:S01]  /*5850*/  FMUL.FTZ R57, R61, R60 ;  /* 0x0000003c3d397220 */ /* 0x000fe20000410000 */
[----:B------:R-:W-:-:S02]  /*5860*/  LOP3.LUT R58, R58, 0xffff0000, RZ, 0xc0, !PT ;  /* 0xffff00003a3a7812 */ /* 0x000fc400078ec0ff */
[----:B------:R-:W-:Y:S01]  /*5870*/  LOP3.LUT R45, R45, 0xffff0000, RZ, 0xc0, !PT ;  /* 0xffff00002d2d7812 */ /* 0x000fe200078ec0ff */
[-C--:B------:R-:W-:Y:S01]  /*5880*/  FFMA.FTZ R57, R59, R55.reuse, -R57 ;  /* 0x000000373b397223 */ /* 0x080fe20000010839 */
[----:B------:R-:W-:Y:S01]  /*5890*/  FMUL.FTZ R55, R61, R55 ;  /* 0x000000373d377220 */ /* 0x000fe20000410000 */
[----:B------:R-:W-:Y:S01]  /*58a0*/  LOP3.LUT R41, R41, 0xffff0000, RZ, 0xc0, !PT ;  /* 0xffff000029297812 */ /* 0x000fe200078ec0ff */
[----:B------:R-:W-:Y:S01]  /*58b0*/  IMAD.U32 R61, R47, 0x10000, RZ ;  /* 0x000100002f3d7824 */ /* 0x000fe200078e00ff */
[----:B------:R-:W-:Y:S01]  /*58c0*/  PRMT R54, R114, 0x5410, R54 ;  /* 0x0000541072367816 */ /* 0x000fe20000000036 */
[----:B------:R-:W-:Y:S01]  /*58d0*/  FFMA.FTZ R55, R59, R60, R55 ;  /* 0x0000003c3b377223 */ /* 0x000fe20000010037 */
[----:B------:R-:W-:Y:S01]  /*58e0*/  LOP3.LUT R59, R13, 0xffff0000, RZ, 0xc0, !PT ;  /* 0xffff00000d3b7812 */ /* 0x000fe200078ec0ff */
[----:B------:R-:W-:Y:S01]  /*58f0*/  FMUL.FTZ R13, R45, R58 ;  /* 0x0000003a2d0d7220 */ /* 0x000fe20000410000 */
[----:B------:R-:W-:Y:S01]  /*5900*/  LOP3.LUT R47, R47, 0xffff0000, RZ, 0xc0, !PT ;  /* 0xffff00002f2f7812 */ /* 0x000fe200078ec0ff */
[C---:B------:R-:W-:Y:S01]  /*5910*/  IMAD.U32 R60, R54.reuse, 0x10000, RZ ;  /* 0x00010000363c7824 */ /* 0x040fe200078e00ff */
[----:B------:R-:W-:Y:S01]  /*5920*/  LOP3.LUT R54, R54, 0xffff0000, RZ, 0xc0, !PT ;  /* 0xffff000036367812 */ /* 0x000fe200078ec0ff */
[-C--:B------:R-:W-:Y:S01]  /*5930*/  FFMA.FTZ R13, R59, R41.reuse, -R13 ;  /* 0x000000293b0d7223 */ /* 0x080fe2000001080d */
[----:B------:R-:W-:Y:S01]  /*5940*/  FMUL.FTZ R41, R45, R41 ;  /* 0x000000292d297220 */ /* 0x000fe20000410000 */
[----:B------:R-:W-:Y:S01]  /*5950*/  FMUL.FTZ R45, R61, R60 ;  /* 0x0000003c3d2d7220 */ /* 0x000fe20000410000 */
[----:B------:R-:W-:-:S02]  /*5960*/  PRMT R43, R115, 0x5432, R43 ;  /* 0x00005432732b7816 */ /* 0x000fc4000000002b */
[----:B------:R-:W-:Y:S01]  /*5970*/  FFMA.FTZ R41, R59, R58, R41 ;  /* 0x0000003a3b297223 */ /* 0x000fe20000010029 */
[C---:B------:R-:W-:Y:S01]  /*5980*/  IMAD.U32 R59, R15.reuse, 0x10000, RZ ;  /* 0x000100000f3b7824 */ /* 0x040fe200078e00ff */
[----:B------:R-:W-:Y:S01]  /*5990*/  LOP3.LUT R15, R15, 0xffff0000, RZ, 0xc0, !PT ;  /* 0xffff00000f0f7812 */ /* 0x000fe200078ec0ff */
[C---:B------:R-:W-:Y:S01]  /*59a0*/  IMAD.U32 R58, R42.reuse, 0x10000, RZ ;  /* 0x000100002a3a7824 */ /* 0x040fe200078e00ff */
[----:B------:R-:W-:Y:S02]  /*59b0*/  LOP3.LUT R42, R42, 0xffff0000, RZ, 0xc0, !PT ;  /* 0xffff00002a2a7812 */ /* 0x000fe400078ec0ff */
[----:B------:R-:W-:Y:S01]  /*59c0*/  PRMT R40, R117, 0x5432, R40 ;  /* 0x0000543275287816 */ /* 0x000fe20000000028 */
[-C--:B------:R-:W-:Y:S01]  /*59d0*/  FFMA.FTZ R45, R59, R58.reuse, -R45 ;  /* 0x0000003a3b2d7223 */ /* 0x080fe2000001082d */
[----:B------:R-:W-:Y:S01]  /*59e0*/  FMUL.FTZ R58, R61, R58 ;  /* 0x0000003a3d3a7220 */ /* 0x000fe20000410000 */
[----:B------:R-:W-:Y:S02]  /*59f0*/  F2FP.BF16.F32.PACK_AB R41, R41, R55 ;  /* 0x000000372929723e */ /* 0x000fe400000010ff */
[----:B------:R-:W-:Y:S01]  /*5a00*/  PRMT R52, R114, 0x5432, R52 ;  /* 0x0000543272347816 */ /* 0x000fe20000000034 */
[----:B------:R-:W-:Y:S01]  /*5a10*/  FFMA.FTZ R58, R59, R60, R58 ;  /* 0x0000003c3b3a7223 */ /* 0x000fe2000001003a */
[----:B------:R-:W-:Y:S01]  /*5a20*/  FMUL.FTZ R59, R47, R54 ;  /* 0x000000362f3b7220 */ /* 0x000fe20000410000 */
[----:B------:R-:W-:-:S03]  /*5a30*/  F2FP.BF16.F32.PACK_AB R13, R13, R57 ;  /* 0x000000390d0d723e */ /* 0x000fc600000010ff */
[-C--:B------:R-:W-:Y:S01]  /*5a40*/  FFMA.FTZ R59, R15, R42.reuse, -R59 ;  /* 0x0000002a0f3b7223 */ /* 0x080fe2000001083b */
[----:B------:R-:W-:Y:S01]  /*5a50*/  FMUL.FTZ R42, R47, R42 ;  /* 0x0000002a2f2a7220 */ /* 0x000fe20000410000 */
[----:B------:R-:W-:-:S03]  /*5a60*/  IMAD.U32 R47, R44, 0x10000, RZ ;  /* 0x000100002c2f7824 */ /* 0x000fc600078e00ff */
[----:B------:R-:W-:Y:S01]  /*5a70*/  F2FP.BF16.F32.PACK_AB R59, R59, R45 ;  /* 0x0000002d3b3b723e */ /* 0x000fe200000010ff */
[----:B------:R-:W-:Y:S01]  /*5a80*/  FFMA.FTZ R42, R15, R54, R42 ;  /* 0x000000360f2a7223 */ /* 0x000fe2000001002a */
[C---:B------:R-:W-:Y:S01]  /*5a90*/  IMAD.U32 R45, R43.reuse, 0x10000, RZ ;  /* 0x000100002b2d7824 */ /* 0x040fe200078e00ff */
[----:B------:R-:W-:Y:S01]  /*5aa0*/  LOP3.LUT R43, R43, 0xffff0000, RZ, 0xc0, !PT ;  /* 0xffff00002b2b7812 */ /* 0x000fe200078ec0ff */
[C---:B------:R-:W-:Y:S01]  /*5ab0*/  IMAD.U32 R54, R40.reuse, 0x10000, RZ ;  /* 0x0001000028367824 */ /* 0x040fe200078e00ff */
[----:B------:R-:W-:Y:S01]  /*5ac0*/  LOP3.LUT R40, R40, 0xffff0000, RZ, 0xc0, !PT ;  /* 0xffff000028287812 */ /* 0x000fe200078ec0ff */
[C---:B------:R-:W-:Y:S01]  /*5ad0*/  FMUL.FTZ R55, R47.reuse, R45 ;  /* 0x0000002d2f377220 */ /* 0x040fe20000410000 */
[----:B------:R-:W-:Y:S02]  /*5ae0*/  IMAD.U32 R15, R12, 0x10000, RZ ;  /* 0x000100000c0f7824 */ /* 0x000fe400078e00ff */
[----:B------:R-:W-:Y:S01]  /*5af0*/  FMUL.FTZ R47, R47, R54 ;  /* 0x000000362f2f7220 */ /* 0x000fe20000410000 */
[----:B------:R-:W-:Y:S01]  /*5b00*/  F2FP.BF16.F32.PACK_AB R42, R42, R58 ;  /* 0x0000003a2a2a723e */ /* 0x000fe200000010ff */
[----:B------:R-:W-:-:S02]  /*5b10*/  FFMA.FTZ R55, R15, R54, -R55 ;  /* 0x000000360f377223 */ /* 0x000fc40000010837 */
        /* <DEDUP_REMOVED lines=8> */
[----:B------:R-:W-:Y:S02]  /*5ba0*/  IMAD.U32 R43, R52, 0x10000, RZ ;  /* 0x00010000342b7824 */ /* 0x000fe400078e00ff */
        /* <DEDUP_REMOVED lines=9> */
[----:B------:R-:W-:Y:S02]  /*5c40*/  LOP3.LUT R43, R52, 0xffff0000, RZ, 0xc0, !PT ;  /* 0xffff0000342b7812 */ /* 0x000fe400078ec0ff */
[----:B------:R-:W-:Y:S01]  /*5c50*/  F2FP.BF16.F32.PACK_AB R12, R12, R55 ;  /* 0x000000370c0c723e */ /* 0x000fe200000010ff */
[C---:B------:R-:W-:Y:S02]  /*5c60*/  FMUL.FTZ R44, R40.reuse, R53 ;  /* 0x00000035282c7220 */ /* 0x040fe40000410000 */
[-C--:B------:R-:W-:Y:S02]  /*5c70*/  FMUL.FTZ R57, R40, R43.reuse ;  /* 0x0000002b28397220 */ /* 0x080fe40000410000 */
[C---:B------:R-:W-:Y:S01]  /*5c80*/  FFMA.FTZ R43, R14.reuse, R43, R44 ;  /* 0x0000002b0e2b7223 */ /* 0x040fe2000001002c */
[----:B------:R-:W-:Y:S01]  /*5c90*/  F2FP.BF16.F32.PACK_AB R44, R15, R47 ;  /* 0x0000002f0f2c723e */ /* 0x000fe200000010ff */
[----:B------:R-:W-:Y:S01]  /*5ca0*/  FFMA.FTZ R40, R14, R53, -R57 ;  /* 0x000000350e287223 */ /* 0x000fe20000010839 */
[----:B------:R-:W-:-:S02]  /*5cb0*/  IMAD.MOV.U32 R15, RZ, RZ, R59 ;  /* 0x000000ffff0f7224 */ /* 0x000fc400078e003b */
[----:B------:R-:W-:Y:S01]  /*5cc0*/  F2FP.BF16.F32.PACK_AB R46, R43, R54 ;  /* 0x000000362b2e723e */ /* 0x000fe200000010ff */
[----:B------:R-:W-:Y:S01]  /*5cd0*/  IMAD.MOV.U32 R47, RZ, RZ, R42 ;  /* 0x000000ffff2f7224 */ /* 0x000fe200078e002a */
[----:B------:R-:W-:Y:S01]  /*5ce0*/  F2FP.BF16.F32.PACK_AB R14, R40, R45 ;  /* 0x0000002d280e723e */ /* 0x000fe200000010ff */
[----:B------:R-:W-:-:S07]  /*5cf0*/  IMAD.MOV.U32 R45, RZ, RZ, R41 ;  /* 0x000000ffff2d7224 */ /* 0x000fce00078e0029 */
.L_x_448:
[----:B------:R-:W-:Y:S05]  /*5d00*/  BSYNC B2 ;  /* 0x0000000000027941 */ /* 0x000fea0003800000 */
.L_x_447:
[----:B---3--:R-:W-:-:S04]  /*5d10*/  LEA R40, P3, R10, R82, 0x1 ;  /* 0x000000520a287211 */ /* 0x008fc800078608ff */
[----:B--2---:R-:W-:Y:S02]  /*5d20*/  LEA.HI.X R41, R10, R83, R92, 0x1, P3 ;  /* 0x000000530a297211 */ /* 0x004fe400018f0c5c */
[----:B------:R-:W-:-:S03]  /*5d30*/  ISETP.GE.AND P3, PT, R56, R11, PT ;  /* 0x0000000b3800720c */ /* 0x000fc60003f66270 */
[----:B0-----:R0:W-:Y:S10]  /*5d40*/  ST.E.128 desc[UR42][R40.64], R12 ;  /* 0x0000000c28007985 */ /* 0x0011f4000c101d2a */
[----:B------:R-:W-:-:S05]  /*5d50*/  @!P3 IMAD.WIDE R42, R56, 0x2, R82 ;  /* 0x00000002382ab825 */ /* 0x000fca00078e0252 */
[----:B----4-:R0:W-:Y:S02]  /*5d60*/  @!P3 ST.E.128 desc[UR42][R42.64], R44 ;  /* 0x0000002c2a00b985 */ /* 0x0101e4000c101d2a */
.L_x_446:
[----:B------:R-:W-:Y:S05]  /*5d70*/  BSYNC B1 ;  /* 0x0000000000017941 */ /* 0x000fea0003800000 */
.L_x_445:
[----:B------:R-:W-:-:S13]  /*5d80*/  ISETP.NE.AND P3, PT, R30, RZ, PT ;  /* 0x000000ff1e00720c */ /* 0x000fda0003f65270 */
[----:B------:R-:W-:Y:S05]  /*5d90*/  @!P3 BRA `(.L_x_412) ;  /* 0x0000000c0018b947 */ /* 0x000fea0003800000 */
[----:B------:R-:W-:Y:S01]  /*5da0*/  LOP3.LUT P4, RZ, R23, 0x2, RZ, 0xc0, !PT ;  /* 0x0000000217ff7812 */ /* 0x000fe2000788c0ff */
[----:B------:R-:W-:Y:S01]  /*5db0*/  BSSY B1, `(.L_x_449) ;  /* 0x0000075000017945 */ /* 0x000fe20003800000 */
[C---:B0--3--:R-:W-:Y:S02]  /*5dc0*/  LEA R44, P3, R20.reuse, R82, 0x1 ;  /* 0x00000052142c7211 */ /* 0x049fe400078608ff */
[----:B------:R-:W-:Y:S02]  /*5dd0*/  SEL R103, R99, R103, !P4 ;  /* 0x0000006763677207 */ /* 0x000fe40006000000 */
[----:B--2---:R-:W-:Y:S02]  /*5de0*/  LEA.HI.X R45, R20, R83, R91, 0x1, P3 ;  /* 0x00000053142d7211 */ /* 0x004fe400018f0c5b */
[----:B----4-:R-:W-:Y:S02]  /*5df0*/  SHF.R.S32.HI R12, RZ, 0x1f, R103 ;  /* 0x0000001fff0c7819 */ /* 0x010fe40000011467 */
[----:B------:R-:W-:-:S02]  /*5e00*/  ISETP.GE.AND P3, PT, R3, R98, PT ;  /* 0x000000620300720c */ /* 0x000fc40003f66270 */
[----:B------:R-:W-:-:S04]  /*5e10*/  LEA.HI R12, R12, R103, RZ, 0x4 ;  /* 0x000000670c0c7211 */ /* 0x000fc800078f20ff */
[----:B------:R-:W-:-:S04]  /*5e20*/  SHF.R.S32.HI R13, RZ, 0x4, R12 ;  /* 0x00000004ff0d7819 */ /* 0x000fc8000001140c */
[----:B------:R-:W-:-:S04]  /*5e30*/  LEA.HI.SX32 R13, R4, R13, 0x1d ;  /* 0x0000000d040d7211 */ /* 0x000fc800078feaff */
[----:B------:R-:W-:Y:S01]  /*5e40*/  SHF.R.S32.HI R12, RZ, 0x1f, R13 ;  /* 0x0000001fff0c7819 */ /* 0x000fe2000001140d */
[----:B------:R-:W-:-:S03]  /*5e50*/  IMAD.SHL.U32 R46, R13, 0x8, RZ ;  /* 0x000000080d2e7824 */ /* 0x000fc600078e00ff */
[----:B------:R-:W-:Y:S02]  /*5e60*/  LEA.HI R12, R12, R13, RZ, 0x2 ;  /* 0x0000000d0c0c7211 */ /* 0x000fe400078f10ff */
[----:B------:R-:W-:-:S03]  /*5e70*/  LOP3.LUT R13, R143, 0x18, R46, 0xf8, !PT ;  /* 0x000000188f0d7812 */ /* 0x000fc600078ef82e */
[----:B------:R-:W-:Y:S01]  /*5e80*/  IMAD.SHL.U32 R12, R12, 0x400, RZ ;  /* 0x000004000c0c7824 */ /* 0x000fe200078e00ff */
[----:B------:R-:W-:-:S04]  /*5e90*/  LOP3.LUT R13, R13, R144, RZ, 0x3c, !PT ;  /* 0x000000900d0d7212 */ /* 0x000fc800078e3cff */
[----:B------:R-:W-:-:S04]  /*5ea0*/  LOP3.LUT R12, R12, 0x7ffff000, RZ, 0xc0, !PT ;  /* 0x7ffff0000c0c7812 */ /* 0x000fc800078ec0ff */
[----:B------:R-:W-:Y:S01]  /*5eb0*/  IADD3 R15, R13, R12, R145 ;  /* 0x0000000c0d0f7210 */ /* 0x000fe20007ffe091 */
[----:B------:R-:W-:-:S04]  /*5ec0*/  IMAD R13, R18, 0x3000, R94 ;  /* 0x00003000120d7824 */ /* 0x000fc800078e025e */
[----:B------:R-:W-:Y:S02]  /*5ed0*/  IMAD R15, R18, 0x3000, R15 ;  /* 0x00003000120f7824 */ /* 0x000fe400078e020f */
[--C-:B------:R-:W-:Y:S02]  /*5ee0*/  IMAD R13, R13, 0x2, R2.reuse ;  /* 0x000000020d0d7824 */ /* 0x100fe400078e0202 */
[----:B------:R-:W-:-:S04]  /*5ef0*/  IMAD R40, R15, 0x2, R2 ;  /* 0x000000020f287824 */ /* 0x000fc800078e0202 */
[----:B------:R-:W0:Y:S04]  /*5f00*/  LDS.128 R12, [R13+0x15400] ;  /* 0x015400000d0c7984 */ /* 0x000e280000000c00 */
[----:B------:R-:W2:Y:S01]  /*5f10*/  LDS.128 R40, [R40+0x15400] ;  /* 0x0154000028287984 */ /* 0x000ea20000000c00 */
[----:B------:R-:W-:Y:S05]  /*5f20*/  @P3 BRA `(.L_x_450) ;  /* 0x0000000400743947 */ /* 0x000fea0003800000 */
[----:B------:R-:W-:Y:S01]  /*5f30*/  SHF.R.U32.HI R52, RZ, 0x10, R49 ;  /* 0x00000010ff347819 */ /* 0x000fe20000011631 */
[----:B--2---:R-:W-:Y:S01]  /*5f40*/  IMAD.U32 R53, R41, 0x10000, RZ ;  /* 0x0001000029357824 */ /* 0x004fe200078e00ff */
[----:B------:R-:W-:Y:S02]  /*5f50*/  SHF.R.U32.HI R54, RZ, 0x10, R37 ;  /* 0x00000010ff367819 */ /* 0x000fe40000011625 */
[----:B------:R-:W-:Y:S01]  /*5f60*/  PRMT R55, R113, 0x5432, R52 ;  /* 0x0000543271377816 */ /* 0x000fe20000000034 */
[----:B0-----:R-:W-:Y:S01]  /*5f70*/  IMAD.U32 R52, R13, 0x10000, RZ ;  /* 0x000100000d347824 */ /* 0x001fe200078e00ff */
[----:B------:R-:W-:Y:S02]  /*5f80*/  PRMT R47, R111, 0x5432, R54 ;  /* 0x000054326f2f7816 */ /* 0x000fe40000000036 */
[C---:B------:R-:W-:Y:S01]  /*5f90*/  LOP3.LUT R58, R55.reuse, 0xffff0000, RZ, 0xc0, !PT ;  /* 0xffff0000373a7812 */ /* 0x040fe200078ec0ff */
[----:B------:R-:W-:Y:S01]  /*5fa0*/  IMAD.U32 R56, R55, 0x10000, RZ ;  /* 0x0001000037387824 */ /* 0x000fe200078e00ff */
[----:B------:R-:W-:Y:S01]  /*5fb0*/  LOP3.LUT R41, R41, 0xffff0000, RZ, 0xc0, !PT ;  /* 0xffff000029297812 */ /* 0x000fe200078ec0ff */
[----:B------:R-:W-:Y:S01]  /*5fc0*/  IMAD.U32 R54, R47, 0x10000, RZ ;  /* 0x000100002f367824 */ /* 0x000fe200078e00ff */
[----:B------:R-:W-:Y:S01]  /*5fd0*/  LOP3.LUT R13, R13, 0xffff0000, RZ, 0xc0, !PT ;  /* 0xffff00000d0d7812 */ /* 0x000fe200078ec0ff */
[C---:B------:R-:W-:Y:S01]  /*5fe0*/  FMUL.FTZ R57, R53.reuse, R56 ;  /* 0x0000003835397220 */ /* 0x040fe20000410000 */
[----:B------:R-:W-:Y:S01]  /*5ff0*/  SHF.R.U64 R48, R48, 0x10, R49 ;  /* 0x0000001030307819 */ /* 0x000fe20000001231 */
[----:B------:R-:W-:Y:S01]  /*6000*/  FMUL.FTZ R53, R53, R54 ;  /* 0x0000003635357220 */ /* 0x000fe20000410000 */
[----:B-1----:R-:W-:Y:S01]  /*6010*/  FMUL.FTZ R60, R41, R58 ;  /* 0x0000003a293c7220 */ /* 0x002fe20000410000 */
[----:B------:R-:W-:Y:S01]  /*6020*/  FFMA.FTZ R54, R52, R54, -R57 ;  /* 0x0000003634367223 */ /* 0x000fe20000010839 */
[----:B------:R-:W-:Y:S01]  /*6030*/  SHF.R.U64 R36, R36, 0x10, R37 ;  /* 0x0000001024247819 */ /* 0x000fe20000001225 */
[----:B------:R-:W-:Y:S01]  /*6040*/  FFMA.FTZ R52, R52, R56, R53 ;  /* 0x0000003834347223 */ /* 0x000fe20000010035 */
[----:B------:R-:W-:Y:S01]  /*6050*/  LOP3.LUT R56, R47, 0xffff0000, RZ, 0xc0, !PT ;  /* 0xffff00002f387812 */ /* 0x000fe200078ec0ff */
[----:B------:R-:W-:Y:S01]  /*6060*/  IMAD.U32 R37, R12, 0x10000, RZ ;  /* 0x000100000c257824 */ /* 0x000fe200078e00ff */
[--C-:B------:R-:W-:Y:S01]  /*6070*/  SHF.R.U32.HI R53, RZ, 0x10, R51.reuse ;  /* 0x00000010ff357819 */ /* 0x100fe20000011633 */
[----:B------:R-:W-:Y:S01]  /*6080*/  IMAD.U32 R55, R15, 0x10000, RZ ;  /* 0x000100000f377824 */ /* 0x000fe200078e00ff */
[----:B------:R-:W-:Y:S01]  /*6090*/  SHF.R.U64 R51, R50, 0x10, R51 ;  /* 0x0000001032337819 */ /* 0x000fe20000001233 */
[-C--:B------:R-:W-:Y:S01]  /*60a0*/  FMUL.FTZ R47, R41, R56.reuse ;  /* 0x00000038292f7220 */ /* 0x080fe20000410000 */
[----:B------:R-:W-:Y:S01]  /*60b0*/  FFMA.FTZ R41, R13, R56, -R60 ;  /* 0x000000380d297223 */ /* 0x000fe2000001083c */
[----:B------:R-:W-:Y:S01]  /*60c0*/  PRMT R53, R112, 0x5432, R53 ;  /* 0x0000543270357816 */ /* 0x000fe20000000035 */
[----:B------:R-:W-:-:S02]  /*60d0*/  IMAD.U32 R56, R43, 0x10000, RZ ;  /* 0x000100002b387824 */ /* 0x000fc400078e00ff */
[----:B------:R-:W-:Y:S01]  /*60e0*/  FFMA.FTZ R13, R13, R58, R47 ;  /* 0x0000003a0d0d7223 */ /* 0x000fe2000001002f */
[--C-:B------:R-:W-:Y:S02]  /*60f0*/  SHF.R.U32.HI R47, RZ, 0x10, R39.reuse ;  /* 0x00000010ff2f7819 */ /* 0x100fe40000011627 */
[----:B------:R-:W-:Y:S01]  /*6100*/  SHF.R.U64 R39, R38, 0x10, R39 ;  /* 0x0000001026277819 */ /* 0x000fe20000001227 */
[----:B------:R-:W-:Y:S01]  /*6110*/  IMAD.U32 R58, R53, 0x10000, RZ ;  /* 0x00010000353a7824 */ /* 0x000fe200078e00ff */
[----:B------:R-:W-:Y:S01]  /*6120*/  PRMT R47, R110, 0x5432, R47 ;  /* 0x000054326e2f7816 */ /* 0x000fe2000000002f */
[----:B------:R-:W-:Y:S01]  /*6130*/  IMAD.U32 R38, R40, 0x10000, RZ ;  /* 0x0001000028267824 */ /* 0x000fe200078e00ff */
[----:B------:R-:W-:Y:S01]  /*6140*/  LOP3.LUT R50, R43, 0xffff0000, RZ, 0xc0, !PT ;  /* 0xffff00002b327812 */ /* 0x000fe200078ec0ff */
[----:B------:R-:W-:Y:S01]  /*6150*/  IMAD.U32 R43, R42, 0x10000, RZ ;  /* 0x000100002a2b7824 */ /* 0x000fe200078e00ff */
[----:B------:R-:W-:Y:S01]  /*6160*/  LOP3.LUT R53, R53, 0xffff0000, RZ, 0xc0, !PT ;  /* 0xffff000035357812 */ /* 0x000fe200078ec0ff */
[C---:B------:R-:W-:Y:S01]  /*6170*/  IMAD.U32 R57, R47.reuse, 0x10000, RZ ;  /* 0x000100002f397824 */ /* 0x040fe200078e00ff */
[----:B------:R-:W-:Y:S01]  /*6180*/  PRMT R110, R110, 0x5410, R39 ;  /* 0x000054106e6e7816 */ /* 0x000fe20000000027 */
[C---:B------:R-:W-:Y:S01]  /*6190*/  FMUL.FTZ R60, R56.reuse, R58 ;  /* 0x0000003a383c7220 */ /* 0x040fe20000410000 */
[----:B------:R-:W-:Y:S01]  /*61a0*/  LOP3.LUT R39, R47, 0xffff0000, RZ, 0xc0, !PT ;  /* 0xffff00002f277812 */ /* 0x000fe200078ec0ff */
[-C--:B------:R-:W-:Y:S01]  /*61b0*/  FMUL.FTZ R59, R56, R57.reuse ;  /* 0x00000039383b7220 */ /* 0x080fe20000410000 */
[----:B------:R-:W-:Y:S01]  /*61c0*/  PRMT R113, R113, 0x5410, R48 ;  /* 0x0000541071717816 */ /* 0x000fe20000000030 */
[----:B------:R-:W-:Y:S01]  /*61d0*/  FFMA.FTZ R56, R55, R57, -R60 ;  /* 0x0000003937387223 */ /* 0x000fe2000001083c */
[----:B------:R-:W-:Y:S01]  /*61e0*/  LOP3.LUT R49, R15, 0xffff0000, RZ, 0xc0, !PT ;  /* 0xffff00000f317812 */ /* 0x000fe200078ec0ff */
[----:B------:R-:W-:Y:S01]  /*61f0*/  IMAD.U32 R15, R14, 0x10000, RZ ;  /* 0x000100000e0f7824 */ /* 0x000fe200078e00ff */
[----:B------:R-:W-:Y:S01]  /*6200*/  PRMT R111, R111, 0x5410, R36 ;  /* 0x000054106f6f7816 */ /* 0x000fe20000000024 */
[C---:B------:R-:W-:Y:S01]  /*6210*/  FMUL.FTZ R36, R50.reuse, R53 ;  /* 0x0000003532247220 */ /* 0x040fe20000410000 */
[-C--:B------:R-:W-:Y:S01]  /*6220*/  FMUL.FTZ R50, R50, R39.reuse ;  /* 0x0000002732327220 */ /* 0x080fe20000410000 */
[----:B------:R-:W-:Y:S01]  /*6230*/  IMAD.U32 R48, R113, 0x10000, RZ ;  /* 0x0001000071307824 */ /* 0x000fe200078e00ff */
[----:B------:R-:W-:Y:S01]  /*6240*/  LOP3.LUT R40, R40, 0xffff0000, RZ, 0xc0, !PT ;  /* 0xffff000028287812 */ /* 0x000fe200078ec0ff */
[----:B------:R-:W-:Y:S01]  /*6250*/  FFMA.FTZ R39, R49, R39, -R36 ;  /* 0x0000002731277223 */ /* 0x000fe20000010824 */
[----:B------:R-:W-:-:S02]  /*6260*/  IMAD.U32 R47, R111, 0x10000, RZ ;  /* 0x000100006f2f7824 */ /* 0x000fc400078e00ff */
[----:B------:R-:W-:Y:S01]  /*6270*/  FFMA.FTZ R36, R49, R53, R50 ;  /* 0x0000003531247223 */ /* 0x000fe20000010032 */
[----:B------:R-:W-:Y:S01]  /*6280*/  LOP3.LUT R113, R113, 0xffff0000, RZ, 0xc0, !PT ;  /* 0xffff000071717812 */ /* 0x000fe200078ec0ff */
[CC--:B------:R-:W-:Y:S01]  /*6290*/  FMUL.FTZ R50, R38.reuse, R48.reuse ;  /* 0x0000003026327220 */ /* 0x0c0fe20000410000 */
[----:B------:R-:W-:Y:S01]  /*62a0*/  LOP3.LUT R111, R111, 0xffff0000, RZ, 0xc0, !PT ;  /* 0xffff00006f6f7812 */ /* 0x000fe200078ec0ff */
[-C--:B------:R-:W-:Y:S01]  /*62b0*/  FMUL.FTZ R49, R38, R47.reuse ;  /* 0x0000002f26317220 */ /* 0x080fe20000410000 */
[----:B------:R-:W-:Y:S01]  /*62c0*/  PRMT R112, R112, 0x5410, R51 ;  /* 0x0000541070707816 */ /* 0x000fe20000000033 */
[C---:B------:R-:W-:Y:S01]  /*62d0*/  FFMA.FTZ R38, R37.reuse, R47, -R50 ;  /* 0x0000002f25267223 */ /* 0x040fe20000010832 */
[----:B------:R-:W-:Y:S01]  /*62e0*/  LOP3.LUT R12, R12, 0xffff0000, RZ, 0xc0, !PT ;  /* 0xffff00000c0c7812 */ /* 0x000fe200078ec0ff */
[----:B------:R-:W-:Y:S01]  /*62f0*/  FMUL.FTZ R47, R40, R113 ;  /* 0x00000071282f7220 */ /* 0x000fe20000410000 */
[----:B------:R-:W-:Y:S01]  /*6300*/  LOP3.LUT R42, R42, 0xffff0000, RZ, 0xc0, !PT ;  /* 0xffff00002a2a7812 */ /* 0x000fe200078ec0ff */
[----:B------:R-:W-:Y:S01]  /*6310*/  FFMA.FTZ R37, R37, R48, R49 ;  /* 0x0000003025257223 */ /* 0x000fe20000010031 */
[----:B------:R-:W-:Y:S01]  /*6320*/  FMUL.FTZ R53, R40, R111 ;  /* 0x0000006f28357220 */ /* 0x000fe20000410000 */
[C---:B------:R-:W-:Y:S01]  /*6330*/  LOP3.LUT R51, R112.reuse, 0xffff0000, RZ, 0xc0, !PT ;  /* 0xffff000070337812 */ /* 0x040fe200078ec0ff */
[----:B------:R-:W-:Y:S01]  /*6340*/  IMAD.U32 R48, R112, 0x10000, RZ ;  /* 0x0001000070307824 */ /* 0x000fe200078e00ff */
[C---:B------:R-:W-:Y:S01]  /*6350*/  LOP3.LUT R49, R110.reuse, 0xffff0000, RZ, 0xc0, !PT ;  /* 0xffff00006e317812 */ /* 0x040fe200078ec0ff */
[----:B------:R-:W-:-:S02]  /*6360*/  IMAD.U32 R40, R110, 0x10000, RZ ;  /* 0x000100006e287824 */ /* 0x000fc400078e00ff */
[C---:B------:R-:W-:Y:S01]  /*6370*/  FFMA.FTZ R47, R12.reuse, R111, -R47 ;  /* 0x0000006f0c2f7223 */ /* 0x040fe2000001082f */
[----:B------:R-:W-:Y:S01]  /*6380*/  FFMA.FTZ R12, R12, R113, R53 ;  /* 0x000000710c0c7223 */ /* 0x000fe20000010035 */
[----:B------:R-:W-:Y:S01]  /*6390*/  LOP3.LUT R14, R14, 0xffff0000, RZ, 0xc0, !PT ;  /* 0xffff00000e0e7812 */ /* 0x000fe200078ec0ff */
[----:B------:R-:W-:Y:S01]  /*63a0*/  FMUL.FTZ R50, R43, R48 ;  /* 0x000000302b327220 */ /* 0x000fe20000410000 */
[C---:B------:R-:W-:Y:S01]  /*63b0*/  FMUL.FTZ R53, R42.reuse, R51 ;  /* 0x000000332a357220 */ /* 0x040fe20000410000 */
[----:B------:R-:W-:Y:S01]  /*63c0*/  FFMA.FTZ R55, R55, R58, R59 ;  /* 0x0000003a37377223 */ /* 0x000fe2000001003b */
[-C--:B------:R-:W-:Y:S01]  /*63d0*/  FMUL.FTZ R43, R43, R40.reuse ;  /* 0x000000282b2b7220 */ /* 0x080fe20000410000 */
[----:B------:R-:W-:Y:S01]  /*63e0*/  FMUL.FTZ R42, R42, R49 ;  /* 0x000000312a2a7220 */ /* 0x000fe20000410000 */
[----:B------:R-:W-:Y:S01]  /*63f0*/  FFMA.FTZ R50, R15, R40, -R50 ;  /* 0x000000280f327223 */ /* 0x000fe20000010832 */
[----:B------:R-:W-:Y:S01]  /*6400*/  F2FP.BF16.F32.PACK_AB R41, R41, R54 ;  /* 0x000000362929723e */ /* 0x000fe200000010ff */
[----:B------:R-:W-:Y:S01]  /*6410*/  FFMA.FTZ R43, R15, R48, R43 ;  /* 0x000000300f2b7223 */ /* 0x000fe2000001002b */
[C---:B------:R-:W-:Y:S01]  /*6420*/  FFMA.FTZ R42, R14.reuse, R51, R42 ;  /* 0x000000330e2a7223 */ /* 0x040fe2000001002a */
[----:B------:R-:W-:Y:S01]  /*6430*/  F2FP.BF16.F32.PACK_AB R40, R47, R38 ;  /* 0x000000262f28723e */ /* 0x000fe200000010ff */
[----:B------:R-:W-:Y:S01]  /*6440*/  FFMA.FTZ R53, R14, R49, -R53 ;  /* 0x000000310e357223 */ /* 0x000fe20000010835 */
[----:B------:R-:W-:Y:S01]  /*6450*/  F2FP.BF16.F32.PACK_AB R52, R13, R52 ;  /* 0x000000340d34723e */ /* 0x000fe200000010ff */
[----:B------:R-:W-:Y:S01]  /*6460*/  IMAD.MOV.U32 R13, RZ, RZ, R41 ;  /* 0x000000ffff0d7224 */ /* 0x000fe200078e0029 */
[----:B------:R-:W-:-:S02]  /*6470*/  F2FP.BF16.F32.PACK_AB R36, R36, R55 ;  /* 0x000000372424723e */ /* 0x000fc400000010ff */
[----:B------:R-:W-:Y:S01]  /*6480*/  F2FP.BF16.F32.PACK_AB R37, R12, R37 ;  /* 0x000000250c25723e */ /* 0x000fe200000010ff */
[----:B------:R-:W-:Y:S01]  /*6490*/  IMAD.MOV.U32 R12, RZ, RZ, R40 ;  /* 0x000000ffff0c7224 */ /* 0x000fe200078e0028 */
[----:B------:R-:W-:Y:S01]  /*64a0*/  F2FP.BF16.F32.PACK_AB R42, R42, R43 ;  /* 0x0000002b2a2a723e */ /* 0x000fe200000010ff */
[----:B------:R-:W-:Y:S01]  /*64b0*/  IMAD.MOV.U32 R41, RZ, RZ, R52 ;  /* 0x000000ffff297224 */ /* 0x000fe200078e0034 */
[----:B------:R-:W-:Y:S01]  /*64c0*/  F2FP.BF16.F32.PACK_AB R15, R39, R56 ;  /* 0x00000038270f723e */ /* 0x000fe200000010ff */
[----:B------:R-:W-:Y:S01]  /*64d0*/  IMAD.MOV.U32 R40, RZ, RZ, R37 ;  /* 0x000000ffff287224 */ /* 0x000fe200078e0025 */
[----:B------:R-:W-:Y:S01]  /*64e0*/  F2FP.BF16.F32.PACK_AB R14, R53, R50 ;  /* 0x00000032350e723e */ /* 0x000fe200000010ff */
[----:B------:R-:W-:-:S07]  /*64f0*/  IMAD.MOV.U32 R43, RZ, RZ, R36 ;  /* 0x000000ffff2b7224 */ /* 0x000fce00078e0024 */
.L_x_450:
[----:B------:R-:W-:Y:S05]  /*6500*/  BSYNC B1 ;  /* 0x0000000000017941 */ /* 0x000fea0003800000 */
.L_x_449:
[----:B0-----:R0:W-:Y:S01]  /*6510*/  ST.E.128 desc[UR42][R44.64], R12 ;  /* 0x0000000c2c007985 */ /* 0x0011e2000c101d2a */
[----:B------:R-:W-:-:S13]  /*6520*/  ISETP.GE.AND P3, PT, R46, R11, PT ;  /* 0x0000000b2e00720c */ /* 0x000fda0003f66270 */
[----:B------:R-:W-:Y:S05]  /*6530*/  @P3 BRA `(.L_x_412) ;  /* 0x0000000400303947 */ /* 0x000fea0003800000 */
[----:B------:R-:W-:-:S05]  /*6540*/  IMAD.WIDE R82, R46, 0x2, R82 ;  /* 0x000000022e527825 */ /* 0x000fca00078e0252 */
[----:B--2---:R2:W-:Y:S01]  /*6550*/  ST.E.128 desc[UR42][R82.64], R40 ;  /* 0x0000002852007985 */ /* 0x0045e2000c101d2a */
[----:B------:R-:W-:Y:S05]  /*6560*/  BRA `(.L_x_412) ;  /* 0x0000000400247947 */ /* 0x000fea0003800000 */
.L_x_404:
[----:B------:R-:W-:-:S06]  /*6570*/  UISETP.NE.AND UP0, UPT, UR40, 0x3, UPT ;  /* 0x000000032800788c */ /* 0x000fcc000bf05270 */
[----:B------:R-:W-:-:S13]  /*6580*/  PLOP3.LUT P2, PT, PT, PT, UP0, 0x80, 0x0 ;  /* 0x000000000000781c */ /* 0x000fda0003f4f008 */
[----:B------:R-:W-:Y:S05]  /*6590*/  @!P2 BRA `(.L_x_451) ;  /* 0x000000000004a947 */ /* 0x000fea0003800000 */
[----:B------:R-:W-:Y:S01]  /*65a0*/  BPT.TRAP 0x1 ;  /* 0x000000040000795c */ /* 0x000fe20000300000 */
.L_x_451:
[----:B------:R-:W-:Y:S01]  /*65b0*/  IMAD R31, R18, 0x8, R2 ;  /* 0x00000008121f7824 */ /* 0x000fe200078e0202 */
[----:B------:R-:W-:Y:S01]  /*65c0*/  SHF.L.U32 R80, R137, 0x1f, RZ ;  /* 0x0000001f89507819 */ /* 0x000fe200000006ff */
[----:B------:R-:W-:Y:S01]  /*65d0*/  BSSY B1, `(.L_x_452) ;  /* 0x0000004000017945 */ /* 0x000fe20003800000 */
[----:B------:R-:W-:Y:S02]  /*65e0*/  SHF.R.S32.HI R77, RZ, 0x1f, R76 ;  /* 0x0000001fff4d7819 */ /* 0x000fe4000001144c */
[----:B------:R-:W0:Y:S02]  /*65f0*/  SYNCS.PHASECHK.TRANS64.TRYWAIT P3, [R31+URZ+0x2d890], R80 ;  /* 0x02d890501f0075a7 */ /* 0x000e24000806017f */
[----:B0-----:R-:W-:Y:S05]  /*6600*/  @!P3 BRA `(.L_x_453) ;  /* 0x0000012c002cb947 */ /* 0x001fea0003800000 */
.L_x_669:
[----:B------:R-:W-:Y:S05]  /*6610*/  BSYNC B1 ;  /* 0x0000000000017941 */ /* 0x000fea0003800000 */
.L_x_452:
[----:B------:R-:W-:Y:S01]  /*6620*/  ULDC.64 UR4, c[0x0][0x300] ;  /* 0x0000c00000047ab9 */ /* 0x000fe20000000a00 */
[----:B-----5:R-:W-:Y:S01]  /*6630*/  SHF.R.S32.HI R78, RZ, 0x1f, R75 ;  /* 0x0000001fff4e7819 */ /* 0x020fe2000001144b */
[----:B------:R-:W-:Y:S02]  /*6640*/  IMAD R11, R77, UR4, RZ ;  /* 0x000000044d0b7c24 */ /* 0x000fe4000f8e02ff */
[----:B------:R-:W-:-:S04]  /*6650*/  IMAD.WIDE.U32 R12, R76, UR4, RZ ;  /* 0x000000044c0c7c25 */ /* 0x000fc8000f8e00ff */
[----:B------:R-:W-:Y:S01]  /*6660*/  IMAD R11, R76, UR5, R11 ;  /* 0x000000054c0b7c24 */ /* 0x000fe2000f8e020b */
[----:B------:R-:W-:Y:S01]  /*6670*/  ULDC.64 UR4, c[0x0][0x310] ;  /* 0x0000c40000047ab9 */ /* 0x000fe20000000a00 */
[----:B------:R-:W-:Y:S02]  /*6680*/  IMAD R79, R26, -0x80, R24 ;  /* 0xffffff801a4f7824 */ /* 0x000fe400078e0218 */
[----:B------:R-:W-:Y:S02]  /*6690*/  IMAD R14, R78, UR4, RZ ;  /* 0x000000044e0e7c24 */ /* 0x000fe4000f8e02ff */
[----:B------:R-:W-:Y:S01]  /*66a0*/  IMAD.IADD R13, R13, 0x1, R11 ;  /* 0x000000010d0d7824 */ /* 0x000fe200078e020b */
[----:B------:R-:W-:Y:S01]  /*66b0*/  VIMNMX R79, R79, 0x80, PT ;  /* 0x000000804f4f7848 */ /* 0x000fe20003fe0100 */
[C---:B------:R-:W-:Y:S02]  /*66c0*/  IMAD R11, R75.reuse, UR5, R14 ;  /* 0x000000054b0b7c24 */ /* 0x040fe4000f8e020e */
[----:B------:R-:W-:Y:S01]  /*66d0*/  IMAD.WIDE.U32 R12, R75, UR4, R12 ;  /* 0x000000044b0c7c25 */ /* 0x000fe2000f8e000c */
[----:B------:R-:W-:-:S03]  /*66e0*/  ULDC.64 UR4, c[0x0][0x308] ;  /* 0x0000c20000047ab9 */ /* 0x000fc60000000a00 */
[----:B------:R-:W-:Y:S02]  /*66f0*/  IMAD R15, R7, UR4, RZ ;  /* 0x00000004070f7c24 */ /* 0x000fe4000f8e02ff */
[----:B------:R-:W-:Y:S02]  /*6700*/  IMAD.IADD R13, R13, 0x1, R11 ;  /* 0x000000010d0d7824 */ /* 0x000fe400078e020b */
[C---:B------:R-:W-:Y:S02]  /*6710*/  IMAD R15, R34.reuse, UR5, R15 ;  /* 0x00000005220f7c24 */ /* 0x040fe4000f8e020f */
[----:B------:R-:W-:Y:S01]  /*6720*/  IMAD.WIDE.U32 R12, R34, UR4, R12 ;  /* 0x00000004220c7c25 */ /* 0x000fe2000f8e000c */
[----:B------:R-:W-:-:S03]  /*6730*/  ULDC.64 UR4, c[0x0][0x2e8] ;  /* 0x0000ba0000047ab9 */ /* 0x000fc60000000a00 */
[----:B------:R-:W-:Y:S01]  /*6740*/  IMAD.IADD R13, R13, 0x1, R15 ;  /* 0x000000010d0d7824 */ /* 0x000fe200078e020f */
[----:B------:R-:W-:Y:S01]  /*6750*/  LEA R42, P3, R12, UR4, 0x1 ;  /* 0x000000040c2a7c11 */ /* 0x000fe2000f8608ff */
[----:B------:R-:W-:-:S03]  /*6760*/  UMOV UR4, 0xffffffff ;  /* 0xffffffff00047882 */ /* 0x000fc60000000000 */
[----:B------:R-:W-:Y:S02]  /*6770*/  LEA.HI.X R13, R12, UR5, R13, 0x1, P3 ;  /* 0x000000050c0d7c11 */ /* 0x000fe400098f0c0d */
[----:B------:R-:W-:Y:S01]  /*6780*/  ISETP.GT.AND P3, PT, R79, R138, PT ;  /* 0x0000008a4f00720c */ /* 0x000fe20003f64270 */
[----:B------:R-:W-:-:S12]  /*6790*/  BRA.DIV UR4, `(.L_x_454) ;  /* 0x0000012a04dc7947 */ /* 0x000fd8000b800000 */
[----:B------:R1:W2:Y:S04]  /*67a0*/  SHFL.IDX PT, R43, R13, RZ, 0x1e1f ;  /* 0x001e1fff0d2b7589 */ /* 0x0002a800000e0000 */
[----:B------:R-:W3:Y:S02]  /*67b0*/  SHFL.IDX PT, R42, R42, RZ, 0x1e1f ;  /* 0x001e1fff2a2a7589 */ /* 0x000ee400000e0000 */
.L_x_673:
[----:B------:R-:W-:Y:S05]  /*67c0*/  @!P3 BRA `(.L_x_412) ;  /* 0x00000000008cb947 */ /* 0x000fea0003800000 */
[----:B------:R-:W-:Y:S02]  /*67d0*/  ULDC UR4, c[0x0][0x2f4] ;  /* 0x0000bd0000047ab9 */ /* 0x000fe40000000800 */
[----:B------:R-:W-:Y:S02]  /*67e0*/  ISETP.GE.AND P5, PT, R16, UR4, PT ;  /* 0x0000000410007c0c */ /* 0x000fe4000bfa6270 */
[----:B------:R-:W-:-:S11]  /*67f0*/  ISETP.GE.AND P4, PT, R22, UR4, PT ;  /* 0x0000000416007c0c */ /* 0x000fd6000bf86270 */
[----:B-1----:R-:W1:Y:S01]  /*6800*/  @!P5 LDS.128 R12, [R35+0x15000] ;  /* 0x01500000230cd984 */ /* 0x002e620000000c00 */
[----:B---3--:R-:W-:-:S04]  /*6810*/  @!P5 LEA R40, P3, R16, R42, 0x1 ;  /* 0x0000002a1028d211 */ /* 0x008fc800078608ff */
[----:B--2---:R-:W-:Y:S02]  /*6820*/  @!P5 LEA.HI.X R41, R16, R43, R17, 0x1, P3 ;  /* 0x0000002b1029d211 */ /* 0x004fe400018f0c11 */
[----:B------:R-:W-:-:S04]  /*6830*/  @!P4 LEA R38, P3, R22, R42, 0x1 ;  /* 0x0000002a1626c211 */ /* 0x000fc800078608ff */
[----:B------:R-:W-:Y:S02]  /*6840*/  @!P4 LEA.HI.X R39, R22, R43, R153, 0x1, P3 ;  /* 0x0000002b1627c211 */ /* 0x000fe400018f0c99 */
[----:B------:R-:W-:-:S13]  /*6850*/  ISETP.GE.AND P3, PT, R19, UR4, PT ;  /* 0x0000000413007c0c */ /* 0x000fda000bf66270 */
[----:B------:R-:W-:-:S04]  /*6860*/  @!P3 LEA R36, P6, R19, R42, 0x1 ;  /* 0x0000002a1324b211 */ /* 0x000fc800078c08ff */
[----:B------:R-:W-:Y:S01]  /*6870*/  @!P3 LEA.HI.X R37, R19, R43, R152, 0x1, P6 ;  /* 0x0000002b1325b211 */ /* 0x000fe200030f0c98 */
[----:B-1----:R1:W-:Y:S01]  /*6880*/  @!P5 ST.E.128 desc[UR42][R40.64], R12 ;  /* 0x0000000c2800d985 */ /* 0x0023e2000c101d2a */
[----:B------:R-:W-:-:S13]  /*6890*/  ISETP.GE.AND P5, PT, R0, UR4, PT ;  /* 0x0000000400007c0c */ /* 0x000fda000bfa6270 */
[----:B------:R-:W2:Y:S01]  /*68a0*/  @!P5 LDS.128 R12, [R32+0x15000] ;  /* 0x01500000200cd984 */ /* 0x000ea20000000c00 */
[----:B------:R-:W-:Y:S02]  /*68b0*/  @!P5 IMAD.SHL.U32 R11, R148, 0x8, RZ ;  /* 0x00000008940bd824 */ /* 0x000fe400078e00ff */
[----:B-1----:R-:W-:Y:S02]  /*68c0*/  @!P5 IMAD.MOV.U32 R40, RZ, RZ, R42 ;  /* 0x000000ffff28d224 */ /* 0x002fe400078e002a */
[----:B------:R-:W-:Y:S02]  /*68d0*/  @!P5 IMAD.MOV.U32 R41, RZ, RZ, R43 ;  /* 0x000000ffff29d224 */ /* 0x000fe400078e002b */
[----:B------:R-:W-:-:S05]  /*68e0*/  @!P5 IMAD.WIDE R40, R11, 0x2, R40 ;  /* 0x000000020b28d825 */ /* 0x000fca00078e0228 */
[----:B--2---:R1:W-:Y:S01]  /*68f0*/  @!P5 ST.E.128 desc[UR42][R40.64], R12 ;  /* 0x0000000c2800d985 */ /* 0x0043e2000c101d2a */
[----:B------:R-:W-:-:S13]  /*6900*/  ISETP.GE.AND P5, PT, R3, UR4, PT ;  /* 0x0000000403007c0c */ /* 0x000fda000bfa6270 */
[----:B------:R-:W2:Y:S01]  /*6910*/  @!P5 LDS.128 R12, [R35+0x17000] ;  /* 0x01700000230cd984 */ /* 0x000ea20000000c00 */
[----:B------:R-:W-:Y:S02]  /*6920*/  @!P5 IMAD.SHL.U32 R11, R149, 0x8, RZ ;  /* 0x00000008950bd824 */ /* 0x000fe400078e00ff */
[----:B-1----:R-:W-:Y:S02]  /*6930*/  @!P5 IMAD.MOV.U32 R40, RZ, RZ, R42 ;  /* 0x000000ffff28d224 */ /* 0x002fe400078e002a */
[----:B------:R-:W-:Y:S02]  /*6940*/  @!P5 IMAD.MOV.U32 R41, RZ, RZ, R43 ;  /* 0x000000ffff29d224 */ /* 0x000fe400078e002b */
[----:B------:R-:W-:-:S05]  /*6950*/  @!P5 IMAD.WIDE R40, R11, 0x2, R40 ;  /* 0x000000020b28d825 */ /* 0x000fca00078e0228 */
[----:B--2---:R1:W-:Y:S01]  /*6960*/  @!P5 ST.E.128 desc[UR42][R40.64], R12 ;  /* 0x0000000c2800d985 */ /* 0x0043e2000c101d2a */
[----:B------:R-:W-:-:S03]  /*6970*/  ISETP.GE.AND P5, PT, R136, UR4, PT ;  /* 0x0000000488007c0c */ /* 0x000fc6000bfa6270 */
[----:B------:R-:W2:Y:S10]  /*6980*/  @!P4 LDS.128 R12, [R32+0x17000] ;  /* 0x01700000200cc984 */ /* 0x000eb40000000c00 */
[----:B-1----:R-:W-:-:S04]  /*6990*/  @!P5 LEA R40, P6, R136, R42, 0x1 ;  /* 0x0000002a8828d211 */ /* 0x002fc800078c08ff */
[----:B------:R-:W-:Y:S01]  /*69a0*/  @!P5 LEA.HI.X R41, R136, R43, R151, 0x1, P6 ;  /* 0x0000002b8829d211 */ /* 0x000fe200030f0c97 */
[----:B--2---:R-:W-:Y:S04]  /*69b0*/  @!P4 ST.E.128 desc[UR42][R38.64], R12 ;  /* 0x0000000c2600c985 */ /* 0x004fe8000c101d2a */
[----:B------:R-:W1:Y:S04]  /*69c0*/  @!P3 LDS.128 R12, [R35+0x19000] ;  /* 0x01900000230cb984 */ /* 0x000e680000000c00 */
[----:B-1----:R-:W-:Y:S04]  /*69d0*/  @!P3 ST.E.128 desc[UR42][R36.64], R12 ;  /* 0x0000000c2400b985 */ /* 0x002fe8000c101d2a */
[----:B------:R-:W1:Y:S04]  /*69e0*/  @!P5 LDS.128 R12, [R32+0x19000] ;  /* 0x01900000200cd984 */ /* 0x000e680000000c00 */
[----:B-1----:R4:W-:Y:S02]  /*69f0*/  @!P5 ST.E.128 desc[UR42][R40.64], R12 ;  /* 0x0000000c2800d985 */ /* 0x0029e4000c101d2a */
.L_x_412:
[----:B------:R-:W-:Y:S05]  /*6a00*/  BSYNC B0 ;  /* 0x0000000000007941 */ /* 0x000fea0003800000 */
.L_x_403:
[----:B------:R-:W5:Y:S01]  /*6a10*/  S2R R11, SR_TID.X ;  /* 0x00000000000b7919 */ /* 0x000f620000002100 */
[----:B------:R-:W-:Y:S01]  /*6a20*/  @!PT LDS RZ, [RZ] ;  /* 0x00000000fffff984 */ /* 0x000fe20000000800 */
[----:B------:R-:W-:Y:S01]  /*6a30*/  @!PT LDS RZ, [RZ] ;  /* 0x00000000fffff984 */ /* 0x000fe20000000800 */
[----:B------:R-:W-:Y:S01]  /*6a40*/  @!PT LDS RZ, [RZ] ;  /* 0x00000000fffff984 */ /* 0x000fe20000000800 */
[----:B------:R-:W-:Y:S01]  /*6a50*/  @!PT LDS RZ, [RZ] ;  /* 0x00000000fffff984 */ /* 0x000fe20000000800 */
[----:B------:R0:W-:Y:S06]  /*6a60*/  MEMBAR.ALL.CTA ;  /* 0x0000000000007992 */ /* 0x0001ec0000008000 */
[----:B0-----:R-:W0:Y:S01]  /*6a70*/  FENCE.VIEW.ASYNC.S ;  /* 0x00000000000073c6 */ /* 0x001e220000000000 */
[----:B------:R-:W-:Y:S05]  /*6a80*/  WARPSYNC.ALL ;  /* 0x0000000000007948 */ /* 0x000fea0003800000 */
[----:B------:R-:W-:Y:S01]  /*6a90*/  BSSY B0, `(.L_x_455) ;  /* 0x0000008000007945 */ /* 0x000fe20003800000 */
[----:B0-----:R0:W-:Y:S01]  /*6aa0*/  BAR.SYNC.DEFER_BLOCKING R102, 0x80 ;  /* 0x000200660000751d */ /* 0x0011e20000010000 */
[----:B-----5:R-:W-:-:S13]  /*6ab0*/  LOP3.LUT P3, RZ, R11, 0x7f, RZ, 0xc0, !PT ;  /* 0x0000007f0bff7812 */ /* 0x020fda000786c0ff */
[----:B------:R-:W-:-:S05]  /*6ac0*/  @!P3 VIADD R11, R31, 0x2d8a0 ;  /* 0x0002d8a01f0bb836 */ /* 0x000fca0000000000 */
[----:B------:R-:W-:-:S04]  /*6ad0*/  @!P3 PRMT R11, RZ, 0x654, R11 ;  /* 0x00000654ff0bb816 */ /* 0x000fc8000000000b */
[----:B------:R0:W-:Y:S01]  /*6ae0*/  @!P3 SYNCS.ARRIVE.TRANS64.RED.A1T0 RZ, [R11+URZ], RZ ;  /* 0x000000ff0bffb9a7 */ /* 0x0001e2000810043f */
[----:B------:R-:W-:Y:S05]  /*6af0*/  @!P2 BRA `(.L_x_456) ;  /* 0x000000000004a947 */ /* 0x000fea0003800000 */
[----:B------:R-:W-:Y:S01]  /*6b00*/  BPT.TRAP 0x1 ;  /* 0x000000040000795c */ /* 0x000fe20000300000 */
.L_x_456:
[----:B------:R-:W-:Y:S05]  /*6b10*/  BSYNC B0 ;  /* 0x0000000000007941 */ /* 0x000fea0003800000 */
.L_x_455:
[----:B------:R-:W5:Y:S01]  /*6b20*/  SYNCS.PHASECHK.TRANS64.TRYWAIT P2, [R31+URZ+0x2d8b0], R80 ;  /* 0x02d8b0501f0075a7 */ /* 0x000f62000804017f */
[----:B------:R-:W-:Y:S04]  /*6b30*/  BSSY B0, `(.L_x_457) ;  /* 0x0000002000007945 */ /* 0x000fe80003800000 */
[----:B-----5:R-:W-:Y:S05]  /*6b40*/  @!P2 BRA `(.L_x_458) ;  /* 0x000001280038a947 */ /* 0x020fea0003800000 */
.L_x_674:
[----:B------:R-:W-:Y:S05]  /*6b50*/  BSYNC B0 ;  /* 0x0000000000007941 */ /* 0x000fea0003800000 */
.L_x_457:
[----:B------:R-:W-:Y:S01]  /*6b60*/  ULDC.64 UR4, c[0x0][0x328] ;  /* 0x0000ca0000047ab9 */ /* 0x000fe20000000a00 */
[----:B------:R-:W-:Y:S01]  /*6b70*/  BSSY B0, `(.L_x_459) ;  /* 0x0000037000007945 */ /* 0x000fe20003800000 */
[----:B------:R-:W-:Y:S02]  /*6b80*/  IMAD R77, R77, UR4, RZ ;  /* 0x000000044d4d7c24 */ /* 0x000fe4000f8e02ff */
[----:B-1-34-:R-:W-:-:S04]  /*6b90*/  IMAD.WIDE.U32 R12, R76, UR4, RZ ;  /* 0x000000044c0c7c25 */ /* 0x01afc8000f8e00ff */
[----:B------:R-:W-:Y:S01]  /*6ba0*/  IMAD R77, R76, UR5, R77 ;  /* 0x000000054c4d7c24 */ /* 0x000fe2000f8e024d */
[----:B------:R-:W-:Y:S02]  /*6bb0*/  ULDC.64 UR4, c[0x0][0x338] ;  /* 0x0000ce0000047ab9 */ /* 0x000fe40000000a00 */
[----:B------:R-:W-:Y:S02]  /*6bc0*/  IMAD R78, R78, UR4, RZ ;  /* 0x000000044e4e7c24 */ /* 0x000fe4000f8e02ff */
[----:B------:R-:W-:Y:S02]  /*6bd0*/  IMAD.IADD R13, R13, 0x1, R77 ;  /* 0x000000010d0d7824 */ /* 0x000fe400078e024d */
[C---:B0-----:R-:W-:Y:S02]  /*6be0*/  IMAD R11, R75.reuse, UR5, R78 ;  /* 0x000000054b0b7c24 */ /* 0x041fe4000f8e024e */
        /* <DEDUP_REMOVED lines=8> */
[----:B------:R-:W-:-:S04]  /*6c70*/  LEA R11, P2, R12, UR4, 0x1 ;  /* 0x000000040c0b7c11 */ /* 0x000fc8000f8408ff */
[----:B------:R-:W-:Y:S01]  /*6c80*/  LEA.HI.X R12, R12, UR5, R13, 0x1, P2 ;  /* 0x000000050c0c7c11 */ /* 0x000fe200090f0c0d */
[----:B--2---:R0:W1:Y:S01]  /*6c90*/  SHFL.IDX PT, R40, R11, RZ, 0x1e1f ;  /* 0x001e1fff0b287589 */ /* 0x00406200000e0000 */
[----:B------:R-:W-:-:S03]  /*6ca0*/  ISETP.GT.AND P2, PT, R79, R138, PT ;  /* 0x0000008a4f00720c */ /* 0x000fc60003f44270 */
[----:B------:R0:W2:Y:S10]  /*6cb0*/  SHFL.IDX PT, R41, R12, RZ, 0x1e1f ;  /* 0x001e1fff0c297589 */ /* 0x0000b400000e0000 */
[----:B0-----:R-:W-:Y:S05]  /*6cc0*/  @!P2 BRA `(.L_x_460) ;  /* 0x000000000084a947 */ /* 0x001fea0003800000 */
[----:B------:R-:W-:Y:S02]  /*6cd0*/  ULDC UR4, c[0x0][0x2f4] ;  /* 0x0000bd0000047ab9 */ /* 0x000fe40000000800 */
[----:B------:R-:W-:Y:S02]  /*6ce0*/  ISETP.GE.AND P5, PT, R16, UR4, PT ;  /* 0x0000000410007c0c */ /* 0x000fe4000bfa6270 */
[----:B------:R-:W-:-:S11]  /*6cf0*/  ISETP.GE.AND P4, PT, R22, UR4, PT ;  /* 0x0000000416007c0c */ /* 0x000fd6000bf86270 */
[----:B------:R-:W0:Y:S01]  /*6d00*/  @!P5 LDS.128 R12, [R35] ;  /* 0x00000000230cd984 */ /* 0x000e220000000c00 */
[----:B-1----:R-:W-:-:S04]  /*6d10*/  @!P5 LEA R42, P2, R16, R40, 0x1 ;  /* 0x00000028102ad211 */ /* 0x002fc800078408ff */
[----:B--2---:R-:W-:Y:S02]  /*6d20*/  @!P5 LEA.HI.X R43, R16, R41, R17, 0x1, P2 ;  /* 0x00000029102bd211 */ /* 0x004fe400010f0c11 */
[----:B------:R-:W-:-:S04]  /*6d30*/  @!P4 LEA R38, P2, R22, R40, 0x1 ;  /* 0x000000281626c211 */ /* 0x000fc800078408ff */
[----:B------:R-:W-:Y:S02]  /*6d40*/  @!P4 LEA.HI.X R39, R22, R41, R153, 0x1, P2 ;  /* 0x000000291627c211 */ /* 0x000fe400010f0c99 */
[----:B------:R-:W-:-:S13]  /*6d50*/  ISETP.GE.AND P2, PT, R19, UR4, PT ;  /* 0x0000000413007c0c */ /* 0x000fda000bf46270 */
[----:B------:R-:W-:-:S04]  /*6d60*/  @!P2 LEA R36, P6, R19, R40, 0x1 ;  /* 0x000000281324a211 */ /* 0x000fc800078c08ff */
[----:B------:R-:W-:Y:S01]  /*6d70*/  @!P2 LEA.HI.X R37, R19, R41, R152, 0x1, P6 ;  /* 0x000000291325a211 */ /* 0x000fe200030f0c98 */
[----:B0-----:R0:W-:Y:S01]  /*6d80*/  @!P5 ST.E.128 desc[UR42][R42.64], R12 ;  /* 0x0000000c2a00d985 */ /* 0x0011e2000c101d2a */
[----:B------:R-:W-:-:S13]  /*6d90*/  ISETP.GE.AND P5, PT, R0, UR4, PT ;  /* 0x0000000400007c0c */ /* 0x000fda000bfa6270 */
[----:B------:R-:W1:Y:S01]  /*6da0*/  @!P5 LDS.128 R12, [R32] ;  /* 0x00000000200cd984 */ /* 0x000e620000000c00 */
[----:B------:R-:W-:-:S04]  /*6db0*/  @!P5 IMAD.SHL.U32 R11, R148, 0x8, RZ ;  /* 0x00000008940bd824 */ /* 0x000fc800078e00ff */
[----:B0-----:R-:W-:-:S05]  /*6dc0*/  @!P5 IMAD.WIDE R42, R11, 0x2, R40 ;  /* 0x000000020b2ad825 */ /* 0x001fca00078e0228 */
[----:B-1----:R0:W-:Y:S01]  /*6dd0*/  @!P5 ST.E.128 desc[UR42][R42.64], R12 ;  /* 0x0000000c2a00d985 */ /* 0x0021e2000c101d2a */
[----:B------:R-:W-:-:S13]  /*6de0*/  ISETP.GE.AND P5, PT, R3, UR4, PT ;  /* 0x0000000403007c0c */ /* 0x000fda000bfa6270 */
[----:B------:R-:W1:Y:S01]  /*6df0*/  @!P5 LDS.128 R12, [R35+0x2000] ;  /* 0x00200000230cd984 */ /* 0x000e620000000c00 */
[----:B------:R-:W-:Y:S02]  /*6e00*/  @!P5 IMAD.SHL.U32 R11, R149, 0x8, RZ ;  /* 0x00000008950bd824 */ /* 0x000fe400078e00ff */
[----:B0-----:R-:W-:Y:S02]  /*6e10*/  @!P5 IMAD.MOV.U32 R42, RZ, RZ, R40 ;  /* 0x000000ffff2ad224 */ /* 0x001fe400078e0028 */
[----:B------:R-:W-:Y:S02]  /*6e20*/  @!P5 IMAD.MOV.U32 R43, RZ, RZ, R41 ;  /* 0x000000ffff2bd224 */ /* 0x000fe400078e0029 */
[----:B------:R-:W-:-:S05]  /*6e30*/  @!P5 IMAD.WIDE R42, R11, 0x2, R42 ;  /* 0x000000020b2ad825 */ /* 0x000fca00078e022a */
[----:B-1----:R-:W-:Y:S01]  /*6e40*/  @!P5 ST.E.128 desc[UR42][R42.64], R12 ;  /* 0x0000000c2a00d985 */ /* 0x002fe2000c101d2a */
[----:B------:R-:W-:-:S03]  /*6e50*/  ISETP.GE.AND P5, PT, R136, UR4, PT ;  /* 0x0000000488007c0c */ /* 0x000fc6000bfa6270 */
[----:B------:R-:W0:Y:S10]  /*6e60*/  @!P4 LDS.128 R12, [R32+0x2000] ;  /* 0x00200000200cc984 */ /* 0x000e340000000c00 */
[----:B------:R-:W-:-:S04]  /*6e70*/  @!P5 LEA R40, P6, R136, R40, 0x1 ;  /* 0x000000288828d211 */ /* 0x000fc800078c08ff */
[----:B------:R-:W-:Y:S01]  /*6e80*/  @!P5 LEA.HI.X R41, R136, R41, R151, 0x1, P6 ;  /* 0x000000298829d211 */ /* 0x000fe200030f0c97 */
[----:B0-----:R-:W-:Y:S04]  /*6e90*/  @!P4 ST.E.128 desc[UR42][R38.64], R12 ;  /* 0x0000000c2600c985 */ /* 0x001fe8000c101d2a */
[----:B------:R-:W0:Y:S04]  /*6ea0*/  @!P2 LDS.128 R12, [R35+0x4000] ;  /* 0x00400000230ca984 */ /* 0x000e280000000c00 */
[----:B0-----:R-:W-:Y:S04]  /*6eb0*/  @!P2 ST.E.128 desc[UR42][R36.64], R12 ;  /* 0x0000000c2400a985 */ /* 0x001fe8000c101d2a */
[----:B------:R-:W0:Y:S04]  /*6ec0*/  @!P5 LDS.128 R12, [R32+0x4000] ;  /* 0x00400000200cd984 */ /* 0x000e280000000c00 */
[----:B0-----:R0:W-:Y:S02]  /*6ed0*/  @!P5 ST.E.128 desc[UR42][R40.64], R12 ;  /* 0x0000000c2800d985 */ /* 0x0011e4000c101d2a */
.L_x_460:
[----:B------:R-:W-:Y:S05]  /*6ee0*/  BSYNC B0 ;  /* 0x0000000000007941 */ /* 0x000fea0003800000 */
.L_x_459:
[----:B------:R-:W-:Y:S01]  /*6ef0*/  @!PT LDS RZ, [RZ] ;  /* 0x00000000fffff984 */ /* 0x000fe20000000800 */
[----:B------:R-:W-:Y:S01]  /*6f00*/  @!PT LDS RZ, [RZ] ;  /* 0x00000000fffff984 */ /* 0x000fe20000000800 */
[----:B------:R-:W-:Y:S01]  /*6f10*/  @!PT LDS RZ, [RZ] ;  /* 0x00000000fffff984 */ /* 0x000fe20000000800 */
[----:B------:R-:W-:Y:S01]  /*6f20*/  @!PT LDS RZ, [RZ] ;  /* 0x00000000fffff984 */ /* 0x000fe20000000800 */
[----:B------:R3:W-:Y:S06]  /*6f30*/  MEMBAR.ALL.CTA ;  /* 0x0000000000007992 */ /* 0x0007ec0000008000 */
[----:B---3--:R-:W3:Y:S01]  /*6f40*/  FENCE.VIEW.ASYNC.S ;  /* 0x00000000000073c6 */ /* 0x008ee20000000000 */
[----:B------:R-:W-:Y:S02]  /*6f50*/  VIADD R18, R18, 0x1 ;  /* 0x0000000112127836 */ /* 0x000fe40000000000 */
[----:B------:R-:W-:Y:S01]  /*6f60*/  @!P3 VIADD R31, R31, 0x2d8c0 ;  /* 0x0002d8c01f1fb836 */ /* 0x000fe20000000000 */
[----:B---3--:R3:W-:Y:S02]  /*6f70*/  BAR.SYNC.DEFER_BLOCKING R102, 0x80 ;  /* 0x000200660000751d */ /* 0x0087e40000010000 */
[----:B------:R-:W-:-:S02]  /*6f80*/  ISETP.NE.AND P2, PT, R18, 0x2, PT ;  /* 0x000000021200780c */ /* 0x000fc40003f45270 */
[----:B------:R-:W-:Y:S02]  /*6f90*/  @!P3 PRMT R31, RZ, 0x654, R31 ;  /* 0x00000654ff1fb816 */ /* 0x000fe4000000001f */
[----:B0-----:R-:W-:Y:S02]  /*6fa0*/  SEL R12, RZ, 0x1, P2 ;  /* 0x00000001ff0c7807 */ /* 0x001fe40001000000 */
[----:B------:R-:W-:Y:S02]  /*6fb0*/  SEL R18, R18, RZ, P2 ;  /* 0x000000ff12127207 */ /* 0x000fe40001000000 */
[----:B------:R-:W-:Y:S01]  /*6fc0*/  LOP3.LUT R137, R137, R12, RZ, 0x3c, !PT ;  /* 0x0000000c89897212 */ /* 0x000fe200078e3cff */
[----:B------:R3:W-:Y:S01]  /*6fd0*/  @!P3 SYNCS.ARRIVE.TRANS64.RED.A1T0 RZ, [R31+URZ], RZ ;  /* 0x000000ff1fffb9a7 */ /* 0x0007e2000810043f */
[----:B------:R-:W-:Y:S05]  /*6fe0*/  @P1 BRA `(.L_x_461) ;  /* 0xffffffb400781947 */ /* 0x000fea000383ffff */
[----:B------:R-:W0:Y:S01]  /*6ff0*/  S2R R11, SR_TID.X ;  /* 0x00000000000b7919 */ /* 0x000e220000002100 */
[----:B------:R-:W-:Y:S02]  /*7000*/  PLOP3.LUT P0, PT, PT, PT, PT, 0x8, 0x0 ;  /* 0x000000000000781c */ /* 0x000fe40003f0e170 */
[----:B0-----:R-:W-:-:S04]  /*7010*/  SHF.R.U32.HI R11, RZ, 0x7, R11 ;  /* 0x00000007ff0b7819 */ /* 0x001fc8000001160b */
[----:B------:R-:W-:-:S13]  /*7020*/  ISETP.NE.AND P4, PT, R11, 0x1, PT ;  /* 0x000000010b00780c */ /* 0x000fda0003f85270 */
[----:B------:R-:W-:Y:S06]  /*7030*/  @!P4 BAR.ARV 0x9, 0x100 ;  /* 0x024400000000cb1d */ /* 0x000fec0000002000 */
.L_x_398:
[----:B------:R-:W-:Y:S02]  /*7040*/  ISETP.GE.AND P2, PT, R101, 0x1, PT ;  /* 0x000000016500780c */ /* 0x000fe40003f46270 */
[----:B-12---:R-:W-:Y:S02]  /*7050*/  CS2R R40, SRZ ;  /* 0x0000000000287805 */ /* 0x006fe4000001ff00 */
[----:B------:R-:W-:Y:S01]  /*7060*/  PLOP3.LUT P1, PT, PT, PT, PT, 0x80, 0x0 ;  /* 0x000000000000781c */ /* 0x000fe20003f2f070 */
[----:B------:R-:W-:Y:S01]  /*7070*/  IMAD.MOV.U32 R135, RZ, RZ, RZ ;  /* 0x000000ffff877224 */ /* 0x000fe200078e00ff */
[----:B------:R-:W-:Y:S02]  /*7080*/  CS2R R52, SRZ ;  /* 0x0000000000347805 */ /* 0x000fe4000001ff00 */
[----:B------:R-:W-:Y:S01]  /*7090*/  CS2R R38, SRZ ;  /* 0x0000000000267805 */ /* 0x000fe2000001ff00 */
        /* <DEDUP_REMOVED lines=10> */
[----:B---3--:R-:W-:Y:S02]  /*7140*/  CS2R R30, SRZ ;  /* 0x00000000001e7805 */ /* 0x008fe4000001ff00 */
[----:B------:R-:W-:Y:S02]  /*7150*/  CS2R R66, SRZ ;  /* 0x0000000000427805 */ /* 0x000fe4000001ff00 */
[----:B------:R-:W-:Y:S02]  /*7160*/  CS2R R58, SRZ ;  /* 0x00000000003a7805 */ /* 0x000fe4000001ff00 */
[----:B------:R-:W-:Y:S02]  /*7170*/  CS2R R72, SRZ ;  /* 0x0000000000487805 */ /* 0x000fe4000001ff00 */
[----:B------:R-:W-:Y:S02]  /*7180*/  CS2R R46, SRZ ;  /* 0x00000000002e7805 */ /* 0x000fe4000001ff00 */
[----:B------:R-:W-:-:S02]  /*7190*/  CS2R R26, SRZ ;  /* 0x00000000001a7805 */ /* 0x000fc4000001ff00 */
[----:B------:R-:W-:Y:S01]  /*71a0*/  CS2R R60, SRZ ;  /* 0x00000000003c7805 */ /* 0x000fe2000001ff00 */
[----:B------:R-:W-:Y:S01]  /*71b0*/  IMAD.MOV.U32 R74, RZ, RZ, RZ ;  /* 0x000000ffff4a7224 */ /* 0x000fe200078e00ff */
[----:B------:R-:W-:Y:S02]  /*71c0*/  CS2R R48, SRZ ;  /* 0x0000000000307805 */ /* 0x000fe4000001ff00 */
[----:B------:R-:W-:Y:S02]  /*71d0*/  CS2R R36, SRZ ;  /* 0x0000000000247805 */ /* 0x000fe4000001ff00 */
[----:B------:R-:W-:Y:S01]  /*71e0*/  CS2R R62, SRZ ;  /* 0x00000000003e7805 */ /* 0x000fe2000001ff00 */
[----:B------:R-:W-:Y:S02]  /*71f0*/  IMAD.MOV.U32 R51, RZ, RZ, RZ ;  /* 0x000000ffff337224 */ /* 0x000fe400078e00ff */
[----:B------:R-:W-:Y:S01]  /*7200*/  IMAD.MOV.U32 R6, RZ, RZ, RZ ;  /* 0x000000ffff067224 */ /* 0x000fe200078e00ff */
[----:B------:R-:W-:Y:S06]  /*7210*/  @P0 BRA `(.L_x_462) ;  /* 0x00000000000c0947 */ /* 0x000fec0003800000 */
[----:B------:R-:W0:Y:S01]  /*7220*/  FENCE.VIEW.ASYNC.G ;  /* 0x00000000000073c6 */ /* 0x000e220000000100 */
[----:B------:R-:W-:Y:S05]  /*7230*/  WARPSYNC.ALL ;  /* 0x0000000000007948 */ /* 0x000fea0003800000 */
[----:B0-----:R-:W-:Y:S06]  /*7240*/  BAR.ARV 0xc, 0x200 ;  /* 0x0308000000007b1d */ /* 0x001fec0000002000 */
.L_x_462:
[----:B------:R-:W-:Y:S02]  /*7250*/  IMAD.MOV.U32 R50, RZ, RZ, RZ ;  /* 0x000000ffff327224 */ /* 0x000fe400078e00ff */
[----:B------:R-:W-:Y:S01]  /*7260*/  IMAD.MOV.U32 R7, RZ, RZ, RZ ;  /* 0x000000ffff077224 */ /* 0x000fe200078e00ff */
[----:B------:R-:W-:Y:S06]  /*7270*/  @!P2 BRA `(.L_x_463) ;  /* 0x000000940098a947 */ /* 0x000fec0003800000 */
[----:B------:R-:W-:-:S03]  /*7280*/  UMOV UR4, 0xffffffff ;  /* 0xffffffff00047882 */ /* 0x000fc60000000000 */
[----:B------:R-:W-:Y:S05]  /*7290*/  BRA.DIV UR4, `(.L_x_464) ;  /* 0x0000012204787947 */ /* 0x000fea000b800000 */
[----:B------:R-:W0:Y:S02]  /*72a0*/  S2R R0, SR_TID.X ;  /* 0x0000000000007919 */ /* 0x000e240000002100 */
[----:B0-----:R-:W-:-:S05]  /*72b0*/  VIADD R3, R0, 0xffffff80 ;  /* 0xffffff8000037836 */ /* 0x001fca0000000000 */
[----:B------:R-:W-:-:S04]  /*72c0*/  SHF.R.S32.HI R0, RZ, 0x1f, R3 ;  /* 0x0000001fff007819 */ /* 0x000fc80000011403 */
[----:B------:R-:W-:-:S04]  /*72d0*/  LEA.HI R0, R0, R3, RZ, 0x7 ;  /* 0x0000000300007211 */ /* 0x000fc800078f38ff */
[----:B------:R-:W-:-:S06]  /*72e0*/  SHF.R.S32.HI R0, RZ, 0x7, R0 ;  /* 0x00000007ff007819 */ /* 0x000fcc0000011400 */
[----:B------:R-:W0:Y:S04]  /*72f0*/  SHFL.IDX PT, R0, R0, RZ, 0x1f ;  /* 0x00001fff00007589 */ /* 0x000e2800000e0000 */
[----:B0-----:R1:W-:Y:S02]  /*7300*/  STL [R1+0x38], R0 ;  /* 0x0000380001007387 */ /* 0x0013e40000100800 */
.L_x_677:
[----:B------:R-:W1:Y:S01]  /*7310*/  LDL R3, [R1+0x38] ;  /* 0x0000380001037983 */ /* 0x000e620000100800 */
[----:B------:R-:W-:Y:S01]  /*7320*/  BSSY B6, `(.L_x_465) ;  /* 0x000001b000067945 */ /* 0x000fe20003800000 */
[----:B-1----:R-:W-:-:S05]  /*7330*/  IMAD.HI R0, R3, 0x55555556, RZ ;  /* 0x5555555603007827 */ /* 0x002fca00078e02ff */
[----:B------:R-:W-:-:S05]  /*7340*/  LEA.HI R44, R0, R0, RZ, 0x1 ;  /* 0x00000000002c7211 */ /* 0x000fca00078f08ff */
[----:B------:R-:W-:Y:S02]  /*7350*/  IMAD R44, R44, -0x3, R3 ;  /* 0xfffffffd2c2c7824 */ /* 0x000fe400078e0203 */
[----:B------:R-:W-:-:S04]  /*7360*/  VIADD R3, R2, 0x21800 ;  /* 0x0002180002037836 */ /* 0x000fc80000000000 */
[----:B------:R-:W-:Y:S01]  /*7370*/  IMAD R0, R44, 0x2000, R3 ;  /* 0x000020002c007824 */ /* 0x000fe200078e0203 */
[----:B------:R-:W-:-:S04]  /*7380*/  LOP3.LUT P0, RZ, R3, 0x3ff, RZ, 0xc0, !PT ;  /* 0x000003ff03ff7812 */ /* 0x000fc8000780c0ff */
[----:B------:R-:W-:-:S04]  /*7390*/  SHF.R.U32.HI R0, RZ, 0x4, R0 ;  /* 0x00000004ff007819 */ /* 0x000fc80000011600 */
[----:B------:R-:W-:-:S05]  /*73a0*/  LOP3.LUT R0, R0, 0x3fff, RZ, 0xc0, !PT ;  /* 0x00003fff00007812 */ /* 0x000fca00078ec0ff */
[----:B------:R1:W-:Y:S01]  /*73b0*/  STL [R1+0x40], R0 ;  /* 0x0000400001007387 */ /* 0x0003e20000100800 */
[----:B------:R-:W-:Y:S05]  /*73c0*/  @!P0 BRA `(.L_x_466) ;  /* 0x0000000000408947 */ /* 0x000fea0003800000 */
[----:B-1----:R-:W-:Y:S01]  /*73d0*/  MOV R0, 0x0 ;  /* 0x0000000000007802 */ /* 0x002fe20000000f00 */
[----:B------:R-:W-:Y:S01]  /*73e0*/  ULDC.64 UR4, c[0x4][0x88] ;  /* 0x0100220000047ab9 */ /* 0x000fe20000000a00 */
[----:B------:R-:W-:Y:S01]  /*73f0*/  ULDC.64 UR6, c[0x4][0x90] ;  /* 0x0100240000067ab9 */ /* 0x000fe20000000a00 */
[----:B------:R-:W-:Y:S01]  /*7400*/  IMAD.U32 R4, RZ, RZ, UR4 ;  /* 0x00000004ff047e24 */ /* 0x000fe2000f8e00ff */
[----:B0-----:R0:W1:Y:S01]  /*7410*/  LDC.64 R14, c[0x4][R0] ;  /* 0x01000000000e7b82 */ /* 0x0010620000000a00 */
        /* <DEDUP_REMOVED lines=10> */
[----:B-1---5:R-:W-:Y:S05]  /*74c0*/  CALL.ABS.NOINC R14 ;  /* 0x000000000e007343 */ /* 0x022fea0003c00000 */
.L_x_466:
[----:B------:R-:W-:Y:S05]  /*74d0*/  BSYNC B6 ;  /* 0x0000000000067941 */ /* 0x000fea0003800000 */
.L_x_465:
[----:B------:R-:W-:Y:S02]  /*74e0*/  ULDC UR4, c[0x0][0x3f4] ;  /* 0x0000fd0000047ab9 */ /* 0x000fe40000000800 */
[----:B------:R-:W-:-:S13]  /*74f0*/  ISETP.LT.AND P0, PT, RZ, UR4, PT ;  /* 0x00000004ff007c0c */ /* 0x000fda000bf01270 */
[----:B------:R-:W-:Y:S05]  /*7500*/  @P0 BRA `(.L_x_467) ;  /* 0x0000000000400947 */ /* 0x000fea0003800000 */
[----:B------:R-:W-:-:S04]  /*7510*/  ULEA.HI UR4, UR37, UR37, URZ, 0x1 ;  /* 0x0000002525047291 */ /* 0x000fc8000f8f083f */
[----:B------:R-:W-:-:S04]  /*7520*/  ULOP3.LUT UR4, UR4, 0xfffffffe, URZ, 0xc0, !UPT ;  /* 0xfffffffe04047892 */ /* 0x000fc8000f8ec03f */
[----:B------:R-:W-:-:S06]  /*7530*/  UIADD3 UR4, UR37, -UR4, URZ ;  /* 0x8000000425047290 */ /* 0x000fcc000fffe03f */
[----:B------:R-:W-:-:S05]  /*7540*/  IMAD.U32 R3, RZ, RZ, UR4 ;  /* 0x00000004ff037e24 */ /* 0x000fca000f8e00ff */
[----:B------:R-:W-:-:S04]  /*7550*/  SHF.L.U32 R3, R3, 0x1f, RZ ;  /* 0x0000001f03037819 */ /* 0x000fc800000006ff */
[----:B------:R2:W3:Y:S03]  /*7560*/  SYNCS.PHASECHK.TRANS64.TRYWAIT P0, [R2+URZ+0x2d800], R3 ;  /* 0x02d80003020075a7 */ /* 0x0004e6000800017f */
[----:B---3--:R-:W-:Y:S05]  /*7570*/  @!P0 NANOSLEEP.SYNCS 0x989680 ;  /* 0x009896800000895d */ /* 0x008fea0003900000 */
[----:B------:R-:W3:Y:S01]  /*7580*/  @!P0 SYNCS.PHASECHK.TRANS64 P0, [R2+URZ+0x2d800], R3 ;  /* 0x02d80003020085a7 */ /* 0x000ee2000800007f */
[----:B------:R-:W-:Y:S04]  /*7590*/  BSSY B0, `(.L_x_468) ;  /* 0x0000006000007945 */ /* 0x000fe80003800000 */
[----:B---3--:R-:W-:Y:S05]  /*75a0*/  @P0 BRA `(.L_x_469) ;  /* 0x0000000000100947 */ /* 0x008fea0003800000 */
.L_x_470:
[----:B---3--:R3:W4:Y:S02]  /*75b0*/  SYNCS.PHASECHK.TRANS64.TRYWAIT P0, [R2+URZ+0x2d800], R3 ;  /* 0x02d80003020075a7 */ /* 0x008724000800017f */
[----:B----4-:R-:W-:Y:S05]  /*75c0*/  @!P0 NANOSLEEP.SYNCS 0x989680 ;  /* 0x009896800000895d */ /* 0x010fea0003900000 */
[----:B------:R-:W4:Y:S02]  /*75d0*/  @!P0 SYNCS.PHASECHK.TRANS64 P0, [R2+URZ+0x2d800], R3 ;  /* 0x02d80003020085a7 */ /* 0x000f24000800007f */
[----:B----4-:R-:W-:Y:S05]  /*75e0*/  @!P0 BRA `(.L_x_470) ;  /* 0xfffffffc00f08947 */ /* 0x010fea000383ffff */
.L_x_469:
[----:B------:R-:W-:Y:S05]  /*75f0*/  BSYNC B0 ;  /* 0x0000000000007941 */ /* 0x000fea0003800000 */
.L_x_468:
[----:B------:R-:W-:Y:S05]  /*7600*/  BRA `(.L_x_471) ;  /* 0x0000003c001c7947 */ /* 0x000fea0003800000 */
.L_x_467:
[----:B-1---5:R-:W-:Y:S01]  /*7610*/  SHF.R.S32.HI R0, RZ, 0x1f, R97 ;  /* 0x0000001fff007819 */ /* 0x022fe20000011461 */
[----:B------:R-:W-:Y:S01]  /*7620*/  ULOP3.LUT UP0, URZ, UR38, 0x1bf, URZ, 0xc0, !UPT ;  /* 0x000001bf263f7892 */ /* 0x000fe2000f80c03f */
[----:B------:R-:W-:Y:S01]  /*7630*/  ULDC.64 UR4, c[0x0][0x3f8] ;  /* 0x0000fe0000047ab9 */ /* 0x000fe20000000a00 */
[----:B------:R-:W-:Y:S02]  /*7640*/  ULDC.64 UR6, c[0x0][0x408] ;  /* 0x0001020000067ab9 */ /* 0x000fe40000000a00 */
[C---:B------:R-:W-:Y:S02]  /*7650*/  IMAD R6, R0.reuse, UR4, RZ ;  /* 0x0000000400067c24 */ /* 0x040fe4000f8e02ff */
[----:B------:R-:W-:Y:S01]  /*7660*/  IMAD R0, R0, UR6, RZ ;  /* 0x0000000600007c24 */ /* 0x000fe2000f8e02ff */
[----:B------:R-:W-:Y:S01]  /*7670*/  PLOP3.LUT P2, PT, PT, PT, UP0, 0x80, 0x0 ;  /* 0x000000000000781c */ /* 0x000fe20003f4f008 */
[C---:B------:R-:W-:Y:S02]  /*7680*/  IMAD R25, R97.reuse, UR5, R6 ;  /* 0x0000000561197c24 */ /* 0x040fe4000f8e0206 */
[----:B------:R-:W-:Y:S01]  /*7690*/  IMAD.WIDE.U32 R4, R97, UR4, RZ ;  /* 0x0000000461047c25 */ /* 0x000fe2000f8e00ff */
[----:B------:R-:W-:-:S03]  /*76a0*/  ULDC.64 UR4, c[0x0][0x3e8] ;  /* 0x0000fa0000047ab9 */ /* 0x000fc60000000a00 */
[C---:B------:R-:W-:Y:S01]  /*76b0*/  IMAD R27, R97.reuse, UR7, R0 ;  /* 0x00000007611b7c24 */ /* 0x040fe2000f8e0200 */
[----:B------:R-:W-:Y:S01]  /*76c0*/  LEA R24, P0, R4, UR4, 0x1 ;  /* 0x0000000404187c11 */ /* 0x000fe2000f8008ff */
[----:B------:R-:W-:Y:S01]  /*76d0*/  IMAD.WIDE.U32 R6, R97, UR6, RZ ;  /* 0x0000000661067c25 */ /* 0x000fe2000f8e00ff */
[----:B------:R-:W-:-:S03]  /*76e0*/  ULDC.64 UR6, c[0x0][0x400] ;  /* 0x0001000000067ab9 */ /* 0x000fc60000000a00 */
[----:B------:R-:W-:Y:S01]  /*76f0*/  IMAD.IADD R25, R25, 0x1, R5 ;  /* 0x0000000119197824 */ /* 0x000fe200078e0205 */
[----:B------:R-:W-:Y:S01]  /*7700*/  LEA R26, P1, R6, UR6, 0x1 ;  /* 0x00000006061a7c11 */ /* 0x000fe2000f8208ff */
[----:B------:R-:W-:-:S03]  /*7710*/  IMAD.IADD R27, R27, 0x1, R7 ;  /* 0x000000011b1b7824 */ /* 0x000fc600078e0207 */
[----:B------:R-:W-:Y:S02]  /*7720*/  LEA.HI.X R25, R4, UR5, R25, 0x1, P0 ;  /* 0x0000000504197c11 */ /* 0x000fe400080f0c19 */
[----:B------:R-:W-:Y:S01]  /*7730*/  LEA.HI.X R27, R6, UR7, R27, 0x1, P1 ;  /* 0x00000007061b7c11 */ /* 0x000fe200088f0c1b */
[----:B------:R-:W-:Y:S06]  /*7740*/  @!P2 BRA `(.L_x_472) ;  /* 0x000000000040a947 */ /* 0x000fec0003800000 */
[----:B0-----:R-:W-:Y:S01]  /*7750*/  MOV R14, 0x0 ;  /* 0x00000000000e7802 */ /* 0x001fe20000000f00 */
        /* <DEDUP_REMOVED lines=14> */
[----:B0-----:R-:W-:Y:S05]  /*7840*/  CALL.ABS.NOINC R14 ;  /* 0x000000000e007343 */ /* 0x001fea0003c00000 */
.L_x_472:
[----:B------:R-:W-:Y:S01]  /*7850*/  ULDC.U8 UR4, c[0x0][0x410] ;  /* 0x0001040000047ab9 */ /* 0x000fe20000000000 */
[----:B------:R-:W-:Y:S01]  /*7860*/  BSSY B0, `(.L_x_473) ;  /* 0x0000399000007945 */ /* 0x000fe20003800000 */
[----:B------:R-:W-:Y:S01]  /*7870*/  ISETP.NE.AND P0, PT, RZ, UR4, PT ;  /* 0x00000004ff007c0c */ /* 0x000fe2000bf05270 */
[----:B------:R-:W-:-:S12]  /*7880*/  IMAD R6, R33, 0xc0, R138 ;  /* 0x000000c021067824 */ /* 0x000fd800078e028a */
[----:B------:R-:W-:Y:S05]  /*7890*/  @!P0 BRA `(.L_x_474) ;  /* 0x0000001c00508947 */ /* 0x000fea0003800000 */
[----:B------:R-:W-:-:S03]  /*78a0*/  UMOV UR4, 0xffffffff ;  /* 0xffffffff00047882 */ /* 0x000fc60000000000 */
[----:B------:R-:W-:Y:S05]  /*78b0*/  BRA.DIV UR4, `(.L_x_475) ;  /* 0x0000011e04307947 */ /* 0x000fea000b800000 */
[----:B------:R1:W2:Y:S04]  /*78c0*/  SHFL.IDX PT, R3, R25, RZ, 0x1e1f ;  /* 0x001e1fff19037589 */ /* 0x0002a800000e0000 */
[----:B------:R1:W3:Y:S04]  /*78d0*/  SHFL.IDX PT, R0, R24, RZ, 0x1e1f ;  /* 0x001e1fff18007589 */ /* 0x0002e800000e0000 */
[----:B------:R1:W4:Y:S04]  /*78e0*/  SHFL.IDX PT, R5, R27, RZ, 0x1e1f ;  /* 0x001e1fff1b057589 */ /* 0x00032800000e0000 */
[----:B------:R1:W0:Y:S02]  /*78f0*/  SHFL.IDX PT, R4, R26, RZ, 0x1e1f ;  /* 0x001e1fff1a047589 */ /* 0x00022400000e0000 */
.L_x_683:
[----:B------:R-:W-:Y:S01]  /*7900*/  ULDC UR4, c[0x0][0x448] ;  /* 0x0001120000047ab9 */ /* 0x000fe20000000800 */
[----:B------:R-:W-:Y:S01]  /*7910*/  BSSY B1, `(.L_x_476) ;  /* 0x000005a000017945 */ /* 0x000fe20003800000 */
[----:B------:R-:W-:Y:S01]  /*7920*/  IMAD R45, R100, UR4, RZ ;  /* 0x00000004642d7c24 */ /* 0x000fe2000f8e02ff */
[----:B------:R-:W-:Y:S02]  /*7930*/  CS2R R34, SRZ ;  /* 0x0000000000227805 */ /* 0x000fe4000001ff00 */
[----:B------:R-:W-:Y:S02]  /*7940*/  CS2R R30, SRZ ;  /* 0x00000000001e7805 */ /* 0x000fe4000001ff00 */
[----:B-1----:R-:W-:Y:S02]  /*7950*/  CS2R R26, SRZ ;  /* 0x00000000001a7805 */ /* 0x002fe4000001ff00 */
[----:B------:R-:W-:Y:S02]  /*7960*/  CS2R R20, SRZ ;  /* 0x0000000000147805 */ /* 0x000fe4000001ff00 */
[----:B------:R-:W-:Y:S01]  /*7970*/  ISETP.GE.AND P0, PT, R6, R45, PT ;  /* 0x0000002d0600720c */ /* 0x000fe20003f06270 */
[----:B------:R-:W-:Y:S01]  /*7980*/  IMAD R45, R33, -0xc0, R45 ;  /* 0xffffff40212d7824 */ /* 0x000fe200078e022d */
[----:B------:R-:W-:-:S02]  /*7990*/  CS2R R12, SRZ ;  /* 0x00000000000c7805 */ /* 0x000fc4000001ff00 */
[----:B------:R-:W-:Y:S02]  /*79a0*/  CS2R R8, SRZ ;  /* 0x0000000000087805 */ /* 0x000fe4000001ff00 */
[----:B------:R-:W-:Y:S02]  /*79b0*/  CS2R R36, SRZ ;  /* 0x0000000000247805 */ /* 0x000fe4000001ff00 */
[----:B------:R-:W-:Y:S02]  /*79c0*/  CS2R R32, SRZ ;  /* 0x0000000000207805 */ /* 0x000fe4000001ff00 */
[----:B------:R-:W-:Y:S02]  /*79d0*/  CS2R R28, SRZ ;  /* 0x00000000001c7805 */ /* 0x000fe4000001ff00 */
[----:B------:R-:W-:Y:S02]  /*79e0*/  CS2R R24, SRZ ;  /* 0x0000000000187805 */ /* 0x000fe4000001ff00 */
[----:B0-----:R-:W-:-:S02]  /*79f0*/  CS2R R14, SRZ ;  /* 0x00000000000e7805 */ /* 0x001fc4000001ff00 */
[----:B------:R-:W-:Y:S01]  /*7a00*/  CS2R R10, SRZ ;  /* 0x00000000000a7805 */ /* 0x000fe2000001ff00 */
[----:B------:R-:W-:Y:S06]  /*7a10*/  @P0 BRA `(.L_x_477) ;  /* 0x0000000400240947 */ /* 0x000fec0003800000 */
[----:B------:R-:W2:Y:S01]  /*7a20*/  LDL R7, [R1+0x20] ;  /* 0x0000200001077983 */ /* 0x000ea20000100800 */
[----:B------:R-:W-:-:S03]  /*7a30*/  ULDC UR4, c[0x0][0x3f4] ;  /* 0x0000fd0000047ab9 */ /* 0x000fc60000000800 */
[----:B------:R-:W4:Y:S04]  /*7a40*/  LDL R39, [R1+0x18] ;  /* 0x0000180001277983 */ /* 0x000f280000100800 */
[----:B------:R-:W4:Y:S04]  /*7a50*/  LDL R38, [R1+0x1c] ;  /* 0x00001c0001267983 */ /* 0x000f280000100800 */
[----:B------:R-:W4:Y:S04]  /*7a60*/  LDL R35, [R1+0x24] ;  /* 0x0000240001237983 */ /* 0x000f280000100800 */
[----:B------:R-:W4:Y:S04]  /*7a70*/  LDL R34, [R1+0x28] ;  /* 0x0000280001227983 */ /* 0x000f280000100800 */
[----:B------:R-:W4:Y:S04]  /*7a80*/  LDL R49, [R1+0x70] ;  /* 0x0000700001317983 */ /* 0x000f280000100800 */
[----:B------:R-:W4:Y:S01]  /*7a90*/  LDL R48, [R1+0x74] ;  /* 0x0000740001307983 */ /* 0x000f220000100800 */
[----:B------:R-:W-:-:S02]  /*7aa0*/  CS2R R32, SRZ ;  /* 0x0000000000207805 */ /* 0x000fc4000001ff00 */
[----:B------:R-:W-:Y:S02]  /*7ab0*/  CS2R R30, SRZ ;  /* 0x00000000001e7805 */ /* 0x000fe4000001ff00 */
[----:B------:R-:W-:Y:S02]  /*7ac0*/  CS2R R28, SRZ ;  /* 0x00000000001c7805 */ /* 0x000fe4000001ff00 */
[----:B------:R-:W-:Y:S02]  /*7ad0*/  CS2R R26, SRZ ;  /* 0x00000000001a7805 */ /* 0x000fe4000001ff00 */
[----:B------:R-:W-:Y:S02]  /*7ae0*/  CS2R R24, SRZ ;  /* 0x0000000000187805 */ /* 0x000fe4000001ff00 */
[----:B------:R-:W-:Y:S02]  /*7af0*/  CS2R R20, SRZ ;  /* 0x0000000000147805 */ /* 0x000fe4000001ff00 */
[----:B------:R-:W-:-:S02]  /*7b00*/  CS2R R36, SRZ ;  /* 0x0000000000247805 */ /* 0x000fc4000001ff00 */
[C---:B--2---:R-:W-:Y:S01]  /*7b10*/  ISETP.GE.AND P3, PT, R7.reuse, UR4, PT ;  /* 0x0000000407007c0c */ /* 0x044fe2000bf66270 */
[----:B------:R-:W-:Y:S01]  /*7b20*/  IMAD.SHL.U32 R9, R7, 0x2, RZ ;  /* 0x0000000207097824 */ /* 0x000fe200078e00ff */
[----:B------:R-:W-:-:S04]  /*7b30*/  SHF.R.S32.HI R6, RZ, 0x1f, R7 ;  /* 0x0000001fff067819 */ /* 0x000fc80000011407 */
[----:B------:R-:W-:-:S07]  /*7b40*/  SHF.L.U64.HI R10, R7, 0x1, R6 ;  /* 0x00000001070a7819 */ /* 0x000fce0000010206 */
[----:B---3--:R-:W-:Y:S02]  /*7b50*/  @!P3 IADD3 R6, P0, R0, R9, RZ ;  /* 0x000000090006b210 */ /* 0x008fe40007f1e0ff */
[----:B----4-:R-:W-:-:S03]  /*7b60*/  ISETP.GE.AND P1, PT, R39, UR4, PT ;  /* 0x0000000427007c0c */ /* 0x010fc6000bf26270 */
[--C-:B------:R-:W-:Y:S01]  /*7b70*/  @!P3 IMAD.X R7, R3, 0x1, R10.reuse, P0 ;  /* 0x000000010307b824 */ /* 0x100fe200000e060a */
[----:B------:R-:W-:Y:S01]  /*7b80*/  @!P3 IADD3 R8, P0, R4, R9, RZ ;  /* 0x000000090408b210 */ /* 0x000fe20007f1e0ff */
[----:B------:R-:W-:Y:S01]  /*7b90*/  IMAD.SHL.U32 R13, R39, 0x2, RZ ;  /* 0x00000002270d7824 */ /* 0x000fe200078e00ff */
[----:B------:R-:W-:Y:S02]  /*7ba0*/  SHF.R.S32.HI R11, RZ, 0x1f, R39 ;  /* 0x0000001fff0b7819 */ /* 0x000fe40000011427 */
[----:B------:R0:W5:Y:S01]  /*7bb0*/  @!P3 LD.E.64 R32, desc[UR42][R6.64] ;  /* 0x0000002a0620b980 */ /* 0x000162000c101b00 */
[----:B------:R-:W-:Y:S01]  /*7bc0*/  @!P3 IMAD.X R9, R5, 0x1, R10, P0 ;  /* 0x000000010509b824 */ /* 0x000fe200000e060a */
[----:B------:R-:W-:Y:S02]  /*7bd0*/  ISETP.GE.AND P0, PT, R38, UR4, PT ;  /* 0x0000000426007c0c */ /* 0x000fe4000bf06270 */
[----:B------:R-:W-:Y:S02]  /*7be0*/  SHF.L.U64.HI R14, R39, 0x1, R11 ;  /* 0x00000001270e7819 */ /* 0x000fe4000001020b */
[----:B------:R1:W5:Y:S01]  /*7bf0*/  @!P3 LD.E.64 R30, desc[UR42][R8.64] ;  /* 0x0000002a081eb980 */ /* 0x000362000c101b00 */
[----:B------:R-:W-:-:S02]  /*7c00*/  @!P1 IADD3 R10, P2, R0, R13, RZ ;  /* 0x0000000d000a9210 */ /* 0x000fc40007f5e0ff */
[----:B------:R-:W-:Y:S01]  /*7c10*/  @!P1 IADD3 R12, P3, R4, R13, RZ ;  /* 0x0000000d040c9210 */ /* 0x000fe20007f7e0ff */
[C---:B0-----:R-:W-:Y:S01]  /*7c20*/  IMAD.SHL.U32 R7, R38.reuse, 0x2, RZ ;  /* 0x0000000226077824 */ /* 0x041fe200078e00ff */
[----:B------:R-:W-:Y:S01]  /*7c30*/  SHF.R.S32.HI R15, RZ, 0x1f, R38 ;  /* 0x0000001fff0f7819 */ /* 0x000fe20000011426 */
[--C-:B------:R-:W-:Y:S02]  /*7c40*/  @!P1 IMAD.X R11, R3, 0x1, R14.reuse, P2 ;  /* 0x00000001030b9824 */ /* 0x100fe400010e060e */
[----:B------:R-:W-:Y:S01]  /*7c50*/  @!P1 IMAD.X R13, R5, 0x1, R14, P3 ;  /* 0x00000001050d9824 */ /* 0x000fe200018e060e */
[----:B------:R-:W-:Y:S02]  /*7c60*/  SHF.L.U64.HI R6, R38, 0x1, R15 ;  /* 0x0000000126067819 */ /* 0x000fe4000001020f */
[-C--:B------:R-:W-:Y:S01]  /*7c70*/  @!P0 IADD3 R38, P2, R0, R7.reuse, RZ ;  /* 0x0000000700268210 */ /* 0x080fe20007f5e0ff */
[----:B------:R0:W5:Y:S01]  /*7c80*/  @!P1 LD.E.64 R28, desc[UR42][R10.64] ;  /* 0x0000002a0a1c9980 */ /* 0x000162000c101b00 */
[----:B-1----:R-:W-:-:S03]  /*7c90*/  @!P0 IADD3 R8, P3, R4, R7, RZ ;  /* 0x0000000704088210 */ /* 0x002fc60007f7e0ff */
[----:B------:R-:W5:Y:S01]  /*7ca0*/  @!P1 LD.E.64 R26, desc[UR42][R12.64] ;  /* 0x0000002a0c1a9980 */ /* 0x000f62000c101b00 */
[--C-:B------:R-:W-:Y:S01]  /*7cb0*/  @!P0 IMAD.X R39, R3, 0x1, R6.reuse, P2 ;  /* 0x0000000103278824 */ /* 0x100fe200010e0606 */
[----:B------:R-:W-:Y:S01]  /*7cc0*/  ISETP.GE.AND P1, PT, R35, UR4, PT ;  /* 0x0000000423007c0c */ /* 0x000fe2000bf26270 */
[----:B------:R-:W-:Y:S01]  /*7cd0*/  @!P0 IMAD.X R9, R5, 0x1, R6, P3 ;  /* 0x0000000105098824 */ /* 0x000fe200018e0606 */
[----:B------:R-:W-:Y:S02]  /*7ce0*/  ISETP.GE.AND P2, PT, R140, UR4, PT ;  /* 0x000000048c007c0c */ /* 0x000fe4000bf46270 */
[----:B------:R-:W5:Y:S01]  /*7cf0*/  @!P0 LD.E.64 R24, desc[UR42][R38.64] ;  /* 0x0000002a26188980 */ /* 0x000f62000c101b00 */
[----:B------:R-:W-:-:S03]  /*7d00*/  IMAD.SHL.U32 R7, R35, 0x2, RZ ;  /* 0x0000000223077824 */ /* 0x000fc600078e00ff */
[----:B------:R1:W5:Y:S01]  /*7d10*/  @!P0 LD.E.64 R20, desc[UR42][R8.64] ;  /* 0x0000002a08148980 */ /* 0x000362000c101b00 */
[C---:B------:R-:W-:Y:S01]  /*7d20*/  ISETP.GE.AND P0, PT, R34.reuse, UR4, PT ;  /* 0x0000000422007c0c */ /* 0x040fe2000bf06270 */
[----:B0-----:R-:W-:-:S03]  /*7d30*/  IMAD.SHL.U32 R11, R34, 0x2, RZ ;  /* 0x00000002220b7824 */ /* 0x001fc600078e00ff */
[-C--:B------:R-:W-:Y:S02]  /*7d40*/  @!P1 IADD3 R40, P4, R0, R7.reuse, RZ ;  /* 0x0000000700289210 */ /* 0x080fe40007f9e0ff */
[----:B------:R-:W-:Y:S01]  /*7d50*/  @!P1 IADD3 R6, P3, R4, R7, RZ ;  /* 0x0000000704069210 */ /* 0x000fe20007f7e0ff */
[----:B------:R-:W-:-:S04]  /*7d60*/  @!P2 IMAD.WIDE R46, R140, 0x2, R4 ;  /* 0x000000028c2ea825 */ /* 0x000fc800078e0204 */
[----:B-1----:R-:W-:Y:S02]  /*7d70*/  @!P2 IMAD.MOV.U32 R8, RZ, RZ, R0 ;  /* 0x000000ffff08a224 */ /* 0x002fe400078e0000 */
[----:B------:R-:W-:Y:S01]  /*7d80*/  @!P2 IMAD.MOV.U32 R9, RZ, RZ, R3 ;  /* 0x000000ffff09a224 */ /* 0x000fe200078e0003 */
[-C--:B------:R-:W-:Y:S01]  /*7d90*/  @!P0 IADD3 R4, P5, R4, R11.reuse, RZ ;  /* 0x0000000b04048210 */ /* 0x080fe20007fbe0ff */
[----:B------:R-:W-:Y:S01]  /*7da0*/  @!P1 IMAD.X R41, R3, 0x1, R49, P4 ;  /* 0x0000000103299824 */ /* 0x000fe200020e0631 */
[----:B------:R-:W-:Y:S01]  /*7db0*/  @!P0 IADD3 R38, P4, R0, R11, RZ ;  /* 0x0000000b00268210 */ /* 0x000fe20007f9e0ff */
[----:B------:R-:W-:Y:S01]  /*7dc0*/  @!P2 IMAD.WIDE R42, R140, 0x2, R8 ;  /* 0x000000028c2aa825 */ /* 0x000fe200078e0208 */
[----:B------:R-:W-:Y:S02]  /*7dd0*/  CS2R R14, SRZ ;  /* 0x00000000000e7805 */ /* 0x000fe4000001ff00 */
[----:B------:R-:W-:Y:S02]  /*7de0*/  CS2R R34, SRZ ;  /* 0x0000000000227805 */ /* 0x000fe4000001ff00 */
[----:B------:R-:W-:Y:S01]  /*7df0*/  CS2R R12, SRZ ;  /* 0x00000000000c7805 */ /* 0x000fe2000001ff00 */
[----:B------:R-:W-:Y:S01]  /*7e00*/  @!P1 IMAD.X R7, R5, 0x1, R49, P3 ;  /* 0x0000000105079824 */ /* 0x000fe200018e0631 */
[----:B------:R-:W-:-:S02]  /*7e10*/  CS2R R10, SRZ ;  /* 0x00000000000a7805 */ /* 0x000fc4000001ff00 */
[----:B------:R-:W-:Y:S01]  /*7e20*/  CS2R R8, SRZ ;  /* 0x0000000000087805 */ /* 0x000fe2000001ff00 */
[--C-:B------:R-:W-:Y:S01]  /*7e30*/  @!P0 IMAD.X R39, R3, 0x1, R48.reuse, P4 ;  /* 0x0000000103278824 */ /* 0x100fe200020e0630 */
[----:B------:R0:W5:Y:S01]  /*7e40*/  @!P2 LD.E.64 R36, desc[UR42][R42.64] ;  /* 0x0000002a2a24a980 */ /* 0x000162000c101b00 */
[----:B------:R-:W-:-:S03]  /*7e50*/  @!P0 IMAD.X R5, R5, 0x1, R48, P5 ;  /* 0x0000000105058824 */ /* 0x000fc600028e0630 */
[----:B------:R0:W5:Y:S04]  /*7e60*/  @!P2 LD.E.64 R34, desc[UR42][R46.64] ;  /* 0x0000002a2e22a980 */ /* 0x000168000c101b00 */
[----:B------:R0:W5:Y:S04]  /*7e70*/  @!P1 LD.E.64 R14, desc[UR42][R40.64] ;  /* 0x0000002a280e9980 */ /* 0x000168000c101b00 */
[----:B------:R0:W5:Y:S04]  /*7e80*/  @!P1 LD.E.64 R12, desc[UR42][R6.64] ;  /* 0x0000002a060c9980 */ /* 0x000168000c101b00 */
[----:B------:R0:W5:Y:S04]  /*7e90*/  @!P0 LD.E.64 R10, desc[UR42][R38.64] ;  /* 0x0000002a260a8980 */ /* 0x000168000c101b00 */
[----:B------:R0:W5:Y:S02]  /*7ea0*/  @!P0 LD.E.64 R8, desc[UR42][R4.64] ;  /* 0x0000002a04088980 */ /* 0x000164000c101b00 */
.L_x_477:
[----:B------:R-:W-:Y:S05]  /*7eb0*/  BSYNC B1 ;  /* 0x0000000000017941 */ /* 0x000fea0003800000 */
.L_x_476:
[----:B------:R-:W-:Y:S01]  /*7ec0*/  ULEA.HI UR4, UR37, UR37, URZ, 0x1 ;  /* 0x0000002525047291 */ /* 0x000fe2000f8f083f */
[----:B--2--5:R-:W-:Y:S01]  /*7ed0*/  IMAD.MOV.U32 R3, RZ, RZ, R35 ;  /* 0x000000ffff037224 */ /* 0x024fe200078e0023 */
[----:B------:R-:W-:Y:S01]  /*7ee0*/  VIMNMX R45, R45, 0xc0, PT ;  /* 0x000000c02d2d7848 */ /* 0x000fe20003fe0100 */
[----:B---3--:R-:W-:Y:S01]  /*7ef0*/  IMAD.MOV.U32 R0, RZ, RZ, R34 ;  /* 0x000000ffff007224 */ /* 0x008fe200078e0022 */
[----:B------:R-:W-:Y:S01]  /*7f00*/  ULOP3.LUT UR4, UR4, 0xfffffffe, URZ, 0xc0, !UPT ;  /* 0xfffffffe04047892 */ /* 0x000fe2000f8ec03f */
[----:B0-----:R-:W-:Y:S01]  /*7f10*/  IMAD.MOV.U32 R4, RZ, RZ, R30 ;  /* 0x000000ffff047224 */ /* 0x001fe200078e001e */
[----:B------:R-:W-:Y:S01]  /*7f20*/  PRMT R57, R3, 0x7610, R57 ;  /* 0x0000761003397816 */ /* 0x000fe20000000039 */
[----:B----4-:R-:W-:Y:S01]  /*7f30*/  IMAD.MOV.U32 R5, RZ, RZ, R27 ;  /* 0x000000ffff057224 */ /* 0x010fe200078e001b */
[----:B------:R-:W-:Y:S01]  /*7f40*/  UIADD3 UR4, UR37, -UR4, URZ ;  /* 0x8000000425047290 */ /* 0x000fe2000fffe03f */
[----:B------:R-:W-:Y:S01]  /*7f50*/  PRMT R38, R38, 0x5410, R0 ;  /* 0x0000541026267816 */ /* 0x000fe20000000000 */
[----:B------:R-:W-:Y:S01]  /*7f60*/  IMAD.MOV.U32 R0, RZ, RZ, R31 ;  /* 0x000000ffff007224 */ /* 0x000fe200078e001f */
[----:B------:R-:W-:Y:S01]  /*7f70*/  PRMT R64, R4, 0x7610, R64 ;  /* 0x0000761004407816 */ /* 0x000fe20000000040 */
[----:B------:R-:W-:Y:S01]  /*7f80*/  IMAD.MOV.U32 R4, RZ, RZ, R26 ;  /* 0x000000ffff047224 */ /* 0x000fe200078e001a */
[----:B------:R-:W-:Y:S01]  /*7f90*/  PRMT R52, R5, 0x7610, R52 ;  /* 0x0000761005347816 */ /* 0x000fe20000000034 */
[----:B------:R-:W-:Y:S01]  /*7fa0*/  IMAD.U32 R3, RZ, RZ, UR4 ;  /* 0x00000004ff037e24 */ /* 0x000fe2000f8e00ff */
[----:B------:R-:W-:Y:S01]  /*7fb0*/  PRMT R65, R0, 0x7610, R65 ;  /* 0x0000761000417816 */ /* 0x000fe20000000041 */
[----:B------:R-:W-:Y:S01]  /*7fc0*/  IMAD.MOV.U32 R0, RZ, RZ, R20 ;  /* 0x000000ffff007224 */ /* 0x000fe200078e0014 */
[----:B------:R-:W-:Y:S01]  /*7fd0*/  PRMT R51, R4, 0x7610, R51 ;  /* 0x0000761004337816 */ /* 0x000fe20000000033 */
[----:B------:R-:W-:Y:S01]  /*7fe0*/  IMAD.MOV.U32 R4, RZ, RZ, R21 ;  /* 0x000000ffff047224 */ /* 0x000fe200078e0015 */
[----:B------:R-:W-:Y:S01]  /*7ff0*/  SHF.L.U32 R3, R3, 0x1f, RZ ;  /* 0x0000001f03037819 */ /* 0x000fe200000006ff */
[----:B------:R-:W-:Y:S01]  /*8000*/  IMAD.MOV.U32 R6, RZ, RZ, R13 ;  /* 0x000000ffff067224 */ /* 0x000fe200078e000d */
[----:B------:R-:W-:Y:S01]  /*8010*/  PRMT R47, R0, 0x7610, R47 ;  /* 0x00007610002f7816 */ /* 0x000fe2000000002f */
[----:B------:R-:W-:Y:S01]  /*8020*/  IMAD.MOV.U32 R5, RZ, RZ, R12 ;  /* 0x000000ffff057224 */ /* 0x000fe200078e000c */
[----:B------:R-:W0:Y:S01]  /*8030*/  SYNCS.PHASECHK.TRANS64.TRYWAIT P0, [R2+URZ+0x2d800], R3 ;  /* 0x02d80003020075a7 */ /* 0x000e22000800017f */
[----:B------:R-:W-:Y:S01]  /*8040*/  PRMT R48, R4, 0x7610, R48 ;  /* 0x0000761004307816 */ /* 0x000fe20000000030 */
[----:B------:R-:W-:Y:S01]  /*8050*/  IMAD.MOV.U32 R0, RZ, RZ, R8 ;  /* 0x000000ffff007224 */ /* 0x000fe200078e0008 */
[----:B------:R-:W-:Y:S01]  /*8060*/  PRMT R43, R6, 0x7610, R43 ;  /* 0x00007610062b7816 */ /* 0x000fe2000000002b */
[----:B------:R-:W-:Y:S01]  /*8070*/  IMAD.MOV.U32 R4, RZ, RZ, R9 ;  /* 0x000000ffff047224 */ /* 0x000fe200078e0009 */
[----:B------:R-:W-:Y:S01]  /*8080*/  PRMT R42, R5, 0x7610, R42 ;  /* 0x00007610052a7816 */ /* 0x000fe2000000002a */
[----:B------:R-:W-:Y:S01]  /*8090*/  IMAD.MOV.U32 R6, RZ, RZ, R37 ;  /* 0x000000ffff067224 */ /* 0x000fe200078e0025 */
[----:B------:R-:W-:Y:S01]  /*80a0*/  PRMT R38, R0, 0x7610, R38 ;  /* 0x0000761000267816 */ /* 0x000fe20000000026 */
[----:B------:R-:W-:Y:S01]  /*80b0*/  IMAD.MOV.U32 R5, RZ, RZ, R36 ;  /* 0x000000ffff057224 */ /* 0x000fe200078e0024 */
[----:B------:R-:W-:Y:S01]  /*80c0*/  BSSY B1, `(.L_x_478) ;  /* 0x0000017000017945 */ /* 0x000fe20003800000 */
[----:B------:R-:W-:Y:S01]  /*80d0*/  IMAD.MOV.U32 R0, RZ, RZ, R32 ;  /* 0x000000ffff007224 */ /* 0x000fe200078e0020 */
        /* <DEDUP_REMOVED lines=12> */
[----:B------:R-:W-:Y:S01]  /*81a0*/  ISETP.GE.AND P1, PT, R138, R45, PT ;  /* 0x0000002d8a00720c */ /* 0x000fe20003f26270 */
[----:B------:R-:W-:Y:S01]  /*81b0*/  IMAD.MOV.U32 R6, RZ, RZ, R15 ;  /* 0x000000ffff067224 */ /* 0x000fe200078e000f */
[----:B------:R-:W-:Y:S01]  /*81c0*/  PRMT R49, R0, 0x7610, R49 ;  /* 0x0000761000317816 */ /* 0x000fe20000000031 */
[----:B------:R-:W-:Y:S01]  /*81d0*/  IMAD.MOV.U32 R0, RZ, RZ, R10 ;  /* 0x000000ffff007224 */ /* 0x000fe200078e000a */
[----:B------:R-:W-:Y:S01]  /*81e0*/  PRMT R50, R4, 0x7610, R50 ;  /* 0x0000761004327816 */ /* 0x000fe20000000032 */
[----:B------:R-:W-:Y:S01]  /*81f0*/  IMAD.MOV.U32 R4, RZ, RZ, R11 ;  /* 0x000000ffff047224 */ /* 0x000fe200078e000b */
[----:B------:R-:W-:-:S02]  /*8200*/  PRMT R45, R5, 0x7610, R45 ;  /* 0x00007610052d7816 */ /* 0x000fc4000000002d */
[----:B------:R-:W-:Y:S01]  /*8210*/  PRMT R46, R6, 0x7610, R46 ;  /* 0x00007610062e7816 */ /* 0x000fe2000000002e */
[----:B0-----:R-:W-:Y:S06]  /*8220*/  @!P0 BRA `(.L_x_479) ;  /* 0x0000011400488947 */ /* 0x001fec0003800000 */
.L_x_684:
[----:B------:R-:W-:Y:S05]  /*8230*/  BSYNC B1 ;  /* 0x0000000000017941 */ /* 0x000fea0003800000 */
.L_x_478:
[----:B------:R-:W-:Y:S02]  /*8240*/  PRMT R40, R0, 0x7610, R40 ;  /* 0x0000761000287816 */ /* 0x000fe40000000028 */
[----:B------:R-:W-:Y:S01]  /*8250*/  PRMT R41, R4, 0x7610, R41 ;  /* 0x0000761004297816 */ /* 0x000fe20000000029 */
[----:B------:R-:W-:Y:S06]  /*8260*/  @P1 BRA `(.L_x_480) ;  /* 0x0000002c00e01947 */ /* 0x000fec0003800000 */
[----:B------:R-:W0:Y:S01]  /*8270*/  LDL R61, [R1+0x44] ;  /* 0x00004400013d7983 */ /* 0x000e220000100800 */
[----:B------:R-:W1:Y:S03]  /*8280*/  LDC R5, c[0x0][0x3f4] ;  /* 0x0000fd00ff057b82 */ /* 0x000e660000000800 */
[----:B------:R-:W2:Y:S04]  /*8290*/  LDL R59, [R1+0x20] ;  /* 0x00002000013b7983 */ /* 0x000ea80000100800 */
[----:B------:R-:W3:Y:S04]  /*82a0*/  LDL R58, [R1+0x18] ;  /* 0x00001800013a7983 */ /* 0x000ee80000100800 */
[----:B------:R-:W4:Y:S04]  /*82b0*/  LDL R56, [R1+0x1c] ;  /* 0x00001c0001387983 */ /* 0x000f280000100800 */
[----:B------:R-:W5:Y:S04]  /*82c0*/  LDL R55, [R1+0x24] ;  /* 0x0000240001377983 */ /* 0x000f680000100800 */
[----:B------:R-:W5:Y:S04]  /*82d0*/  LDL R7, [R1+0x28] ;  /* 0x0000280001077983 */ /* 0x000f680000100800 */
[----:B------:R-:W5:Y:S01]  /*82e0*/  LDL R6, [R1+0x48] ;  /* 0x0000480001067983 */ /* 0x000f620000100800 */
[-C--:B-1----:R-:W-:Y:S01]  /*82f0*/  ISETP.GE.AND P6, PT, R140, R5.reuse, PT ;  /* 0x000000058c00720c */ /* 0x082fe20003fc6270 */
[----:B------:R-:W-:Y:S01]  /*8300*/  BSSY B1, `(.L_x_481) ;  /* 0x0000038000017945 */ /* 0x000fe20003800000 */
[----:B0-----:R-:W-:Y:S01]  /*8310*/  IMAD R3, R61, 0x2, R2 ;  /* 0x000000023d037824 */ /* 0x001fe200078e0202 */
[----:B--2---:R-:W-:-:S03]  /*8320*/  ISETP.GE.AND P0, PT, R59, R5, PT ;  /* 0x000000053b00720c */ /* 0x004fc60003f06270 */
[----:B------:R-:W-:Y:S01]  /*8330*/  VIADD R0, R3, 0x20 ;  /* 0x0000002003007836 */ /* 0x000fe20000000000 */
[-C--:B---3--:R-:W-:Y:S02]  /*8340*/  ISETP.GE.AND P1, PT, R58, R5.reuse, PT ;  /* 0x000000053a00720c */ /* 0x088fe40003f26270 */
[-C--:B----4-:R-:W-:Y:S02]  /*8350*/  ISETP.GE.AND P2, PT, R56, R5.reuse, PT ;  /* 0x000000053800720c */ /* 0x090fe40003f46270 */
[-C--:B-----5:R-:W-:Y:S02]  /*8360*/  ISETP.GE.AND P3, PT, R55, R5.reuse, PT ;  /* 0x000000053700720c */ /* 0x0a0fe40003f66270 */
[----:B------:R-:W-:Y:S02]  /*8370*/  ISETP.GE.AND P4, PT, R7, R5, PT ;  /* 0x000000050700720c */ /* 0x000fe40003f86270 */
[----:B------:R-:W-:Y:S01]  /*8380*/  LOP3.LUT P5, RZ, R6, 0x2, RZ, 0xc0, !PT ;  /* 0x0000000206ff7812 */ /* 0x000fe200078ac0ff */
[----:B------:R-:W-:-:S12]  /*8390*/  @P6 BRA `(.L_x_482) ;  /* 0x0000000000b86947 */ /* 0x000fd80003800000 */
[----:B------:R-:W0:Y:S01]  /*83a0*/  LDS.128 R4, [R3+0xc400] ;  /* 0x00c4000003047984 */ /* 0x000e220000000c00 */
[----:B------:R-:W-:Y:S02]  /*83b0*/  SHF.R.U32.HI R59, RZ, 0x10, R35 ;  /* 0x00000010ff3b7819 */ /* 0x000fe40000011623 */
[--C-:B------:R-:W-:Y:S02]  /*83c0*/  SHF.R.U32.HI R56, RZ, 0x10, R37.reuse ;  /* 0x00000010ff387819 */ /* 0x100fe40000011625 */
[----:B------:R-:W-:Y:S02]  /*83d0*/  SHF.R.U64 R55, R36, 0x10, R37 ;  /* 0x0000001024377819 */ /* 0x000fe40000001225 */
[----:B------:R-:W-:Y:S02]  /*83e0*/  PRMT R59, R57, 0x5410, R59 ;  /* 0x00005410393b7816 */ /* 0x000fe4000000003b */
[----:B------:R-:W-:Y:S02]  /*83f0*/  PRMT R56, R39, 0x5432, R56 ;  /* 0x0000543227387816 */ /* 0x000fe40000000038 */
[----:B------:R-:W-:-:S02]  /*8400*/  SHF.R.U64 R58, R34, 0x10, R35 ;  /* 0x00000010223a7819 */ /* 0x000fc40000001223 */
[----:B------:R-:W-:Y:S01]  /*8410*/  PRMT R55, R60, 0x5410, R55 ;  /* 0x000054103c377816 */ /* 0x000fe20000000037 */
[C---:B------:R-:W-:Y:S01]  /*8420*/  IMAD.U32 R60, R59.reuse, 0x10000, RZ ;  /* 0x000100003b3c7824 */ /* 0x040fe200078e00ff */
[----:B------:R-:W-:Y:S01]  /*8430*/  LOP3.LUT R59, R59, 0xffff0000, RZ, 0xc0, !PT ;  /* 0xffff00003b3b7812 */ /* 0x000fe200078ec0ff */
[C---:B------:R-:W-:Y:S01]  /*8440*/  IMAD.U32 R57, R56.reuse, 0x10000, RZ ;  /* 0x0001000038397824 */ /* 0x040fe200078e00ff */
[----:B------:R-:W-:Y:S02]  /*8450*/  LOP3.LUT R56, R56, 0xffff0000, RZ, 0xc0, !PT ;  /* 0xffff000038387812 */ /* 0x000fe400078ec0ff */
[----:B------:R-:W-:Y:S02]  /*8460*/  PRMT R58, R38, 0x5432, R58 ;  /* 0x00005432263a7816 */ /* 0x000fe4000000003a */
[C---:B0-----:R-:W-:Y:S01]  /*8470*/  LOP3.LUT R35, R6.reuse, 0xffff0000, RZ, 0xc0, !PT ;  /* 0xffff000006237812 */ /* 0x041fe200078ec0ff */
[----:B------:R-:W-:Y:S01]  /*8480*/  IMAD.U32 R34, R6, 0x10000, RZ ;  /* 0x0001000006227824 */ /* 0x000fe200078e00ff */
[C---:B------:R-:W-:Y:S01]  /*8490*/  LOP3.LUT R37, R7.reuse, 0xffff0000, RZ, 0xc0, !PT ;  /* 0xffff000007257812 */ /* 0x040fe200078ec0ff */
[----:B------:R-:W-:-:S02]  /*84a0*/  IMAD.U32 R36, R7, 0x10000, RZ ;  /* 0x0001000007247824 */ /* 0x000fc400078e00ff */
[C---:B------:R-:W-:Y:S01]  /*84b0*/  FMUL.FTZ R61, R35.reuse, R60 ;  /* 0x0000003c233d7220 */ /* 0x040fe20000410000 */
[----:B------:R-:W-:Y:S01]  /*84c0*/  FMUL.FTZ R35, R35, R57 ;  /* 0x0000003923237220 */ /* 0x000fe20000410000 */
[C---:B------:R-:W-:Y:S01]  /*84d0*/  FMUL.FTZ R63, R37.reuse, R59 ;  /* 0x0000003b253f7220 */ /* 0x040fe20000410000 */
[----:B------:R-:W-:Y:S02]  /*84e0*/  IMAD.U32 R6, R4, 0x10000, RZ ;  /* 0x0001000004067824 */ /* 0x000fe400078e00ff */
[C---:B------:R-:W-:Y:S01]  /*84f0*/  FFMA.FTZ R61, R34.reuse, R57, -R61 ;  /* 0x00000039223d7223 */ /* 0x040fe2000001083d */
[----:B------:R-:W-:Y:S01]  /*8500*/  FMUL.FTZ R57, R37, R56 ;  /* 0x0000003825397220 */ /* 0x000fe20000410000 */
[----:B------:R-:W-:Y:S02]  /*8510*/  IMAD.U32 R7, R5, 0x10000, RZ ;  /* 0x0001000005077824 */ /* 0x000fe400078e00ff */
[----:B------:R-:W-:Y:S01]  /*8520*/  FFMA.FTZ R60, R34, R60, R35 ;  /* 0x0000003c223c7223 */ /* 0x000fe20000010023 */
[----:B------:R-:W-:Y:S01]  /*8530*/  IMAD.U32 R37, R58, 0x10000, RZ ;  /* 0x000100003a257824 */ /* 0x000fe200078e00ff */
[----:B------:R-:W-:Y:S01]  /*8540*/  LOP3.LUT R4, R4, 0xffff0000, RZ, 0xc0, !PT ;  /* 0xffff000004047812 */ /* 0x000fe200078ec0ff */
[----:B------:R-:W-:Y:S01]  /*8550*/  IMAD.U32 R35, R55, 0x10000, RZ ;  /* 0x0001000037237824 */ /* 0x000fe200078e00ff */
[----:B------:R-:W-:Y:S01]  /*8560*/  LOP3.LUT R5, R5, 0xffff0000, RZ, 0xc0, !PT ;  /* 0xffff000005057812 */ /* 0x000fe200078ec0ff */
[----:B------:R-:W-:Y:S01]  /*8570*/  FFMA.FTZ R63, R36, R56, -R63 ;  /* 0x00000038243f7223 */ /* 0x000fe2000001083f */
[----:B------:R-:W-:Y:S01]  /*8580*/  LOP3.LUT R58, R58, 0xffff0000, RZ, 0xc0, !PT ;  /* 0xffff00003a3a7812 */ /* 0x000fe200078ec0ff */
[----:B------:R-:W-:Y:S01]  /*8590*/  FFMA.FTZ R62, R36, R59, R57 ;  /* 0x0000003b243e7223 */ /* 0x000fe20000010039 */
[----:B------:R-:W-:Y:S01]  /*85a0*/  LOP3.LUT R34, R55, 0xffff0000, RZ, 0xc0, !PT ;  /* 0xffff000037227812 */ /* 0x000fe200078ec0ff */
[C---:B------:R-:W-:Y:S01]  /*85b0*/  FMUL.FTZ R55, R4.reuse, R37 ;  /* 0x0000002504377220 */ /* 0x040fe20000410000 */
[----:B------:R-:W-:Y:S01]  /*85c0*/  FMUL.FTZ R36, R4, R35 ;  /* 0x0000002304247220 */ /* 0x000fe20000410000 */
[----:B------:R-:W-:-:S02]  /*85d0*/  FMUL.FTZ R56, R5, R58 ;  /* 0x0000003a05387220 */ /* 0x000fc40000410000 */
[-C--:B------:R-:W-:Y:S01]  /*85e0*/  FMUL.FTZ R57, R5, R34.reuse ;  /* 0x0000002205397220 */ /* 0x080fe20000410000 */
[C---:B------:R-:W-:Y:S01]  /*85f0*/  FFMA.FTZ R4, R6.reuse, R35, -R55 ;  /* 0x0000002306047223 */ /* 0x040fe20000010837 */
[----:B------:R-:W-:Y:S01]  /*8600*/  FFMA.FTZ R37, R6, R37, R36 ;  /* 0x0000002506257223 */ /* 0x000fe20000010024 */
[C---:B------:R-:W-:Y:S01]  /*8610*/  FFMA.FTZ R5, R7.reuse, R34, -R56 ;  /* 0x0000002207057223 */ /* 0x040fe20000010838 */
[----:B------:R-:W-:Y:S01]  /*8620*/  FFMA.FTZ R58, R7, R58, R57 ;  /* 0x0000003a073a7223 */ /* 0x000fe20000010039 */
[----:B------:R-:W-:Y:S02]  /*8630*/  F2FP.BF16.F32.PACK_AB R6, R60, R61 ;  /* 0x0000003d3c06723e */ /* 0x000fe400000010ff */
[----:B------:R-:W-:Y:S02]  /*8640*/  F2FP.BF16.F32.PACK_AB R7, R62, R63 ;  /* 0x0000003f3e07723e */ /* 0x000fe400000010ff */
[----:B------:R-:W-:Y:S02]  /*8650*/  F2FP.BF16.F32.PACK_AB R4, R37, R4 ;  /* 0x000000042504723e */ /* 0x000fe400000010ff */
[----:B------:R-:W-:-:S05]  /*8660*/  F2FP.BF16.F32.PACK_AB R5, R58, R5 ;  /* 0x000000053a05723e */ /* 0x000fca00000010ff */
[----:B------:R0:W-:Y:S02]  /*8670*/  STS.128 [R3+0xc400], R4 ;  /* 0x00c4000403007388 */ /* 0x0001e40000000c00 */
.L_x_482:
[----:B------:R-:W-:Y:S05]  /*8680*/  BSYNC B1 ;  /* 0x0000000000017941 */ /* 0x000fea0003800000 */
.L_x_481:
[----:B------:R-:W-:Y:S01]  /*8690*/  BSSY B1, `(.L_x_483) ;  /* 0x0000031000017945 */ /* 0x000fe20003800000 */
[----:B------:R-:W-:-:S03]  /*86a0*/  @P5 VIADD R0, R3, 0xffffffe0 ;  /* 0xffffffe003005836 */ /* 0x000fc60000000000 */
[----:B------:R-:W-:Y:S05]  /*86b0*/  @P0 BRA `(.L_x_484) ;  /* 0x0000000000b80947 */ /* 0x000fea0003800000 */
[----:B0-----:R-:W0:Y:S01]  /*86c0*/  LDS.128 R4, [R0+0xc400] ;  /* 0x00c4000000047984 */ /* 0x001e220000000c00 */
[----:B------:R-:W-:Y:S02]  /*86d0*/  SHF.R.U32.HI R55, RZ, 0x10, R31 ;  /* 0x00000010ff377819 */ /* 0x000fe4000001161f */
[----:B------:R-:W-:Y:S02]  /*86e0*/  SHF.R.U32.HI R35, RZ, 0x10, R33 ;  /* 0x00000010ff237819 */ /* 0x000fe40000011621 */
[----:B------:R-:W-:Y:S02]  /*86f0*/  PRMT R55, R65, 0x5410, R55 ;  /* 0x0000541041377816 */ /* 0x000fe40000000037 */
[----:B------:R-:W-:Y:S02]  /*8700*/  PRMT R35, R66, 0x5410, R35 ;  /* 0x0000541042237816 */ /* 0x000fe40000000023 */
[----:B------:R-:W-:Y:S01]  /*8710*/  SHF.R.U64 R37, R30, 0x10, R31 ;  /* 0x000000101e257819 */ /* 0x000fe2000000121f */
[----:B------:R-:W-:Y:S01]  /*8720*/  IMAD.U32 R56, R55, 0x10000, RZ ;  /* 0x0001000037387824 */ /* 0x000fe200078e00ff */
[----:B------:R-:W-:Y:S01]  /*8730*/  SHF.R.U64 R34, R32, 0x10, R33 ;  /* 0x0000001020227819 */ /* 0x000fe20000001221 */
[----:B------:R-:W-:Y:S01]  /*8740*/  IMAD.U32 R36, R35, 0x10000, RZ ;  /* 0x0001000023247824 */ /* 0x000fe200078e00ff */
[----:B------:R-:W-:-:S02]  /*8750*/  LOP3.LUT R55, R55, 0xffff0000, RZ, 0xc0, !PT ;  /* 0xffff000037377812 */ /* 0x000fc400078ec0ff */
[----:B------:R-:W-:Y:S02]  /*8760*/  PRMT R34, R40, 0x5432, R34 ;  /* 0x0000543228227816 */ /* 0x000fe40000000022 */
[----:B------:R-:W-:Y:S02]  /*8770*/  LOP3.LUT R35, R35, 0xffff0000, RZ, 0xc0, !PT ;  /* 0xffff000023237812 */ /* 0x000fe400078ec0ff */
[----:B------:R-:W-:Y:S02]  /*8780*/  PRMT R37, R64, 0x5410, R37 ;  /* 0x0000541040257816 */ /* 0x000fe40000000025 */
[C---:B0-----:R-:W-:Y:S01]  /*8790*/  LOP3.LUT R31, R6.reuse, 0xffff0000, RZ, 0xc0, !PT ;  /* 0xffff0000061f7812 */ /* 0x041fe200078ec0ff */
[----:B------:R-:W-:Y:S01]  /*87a0*/  IMAD.U32 R30, R6, 0x10000, RZ ;  /* 0x00010000061e7824 */ /* 0x000fe200078e00ff */
[C---:B------:R-:W-:Y:S01]  /*87b0*/  LOP3.LUT R33, R7.reuse, 0xffff0000, RZ, 0xc0, !PT ;  /* 0xffff000007217812 */ /* 0x040fe200078ec0ff */
[----:B------:R-:W-:Y:S02]  /*87c0*/  IMAD.U32 R32, R7, 0x10000, RZ ;  /* 0x0001000007207824 */ /* 0x000fe400078e00ff */
[C---:B------:R-:W-:Y:S01]  /*87d0*/  FMUL.FTZ R57, R31.reuse, R56 ;  /* 0x000000381f397220 */ /* 0x040fe20000410000 */
[----:B------:R-:W-:Y:S01]  /*87e0*/  FMUL.FTZ R31, R31, R36 ;  /* 0x000000241f1f7220 */ /* 0x000fe20000410000 */
[C---:B------:R-:W-:Y:S01]  /*87f0*/  IMAD.U32 R6, R4.reuse, 0x10000, RZ ;  /* 0x0001000004067824 */ /* 0x040fe200078e00ff */
[----:B------:R-:W-:Y:S01]  /*8800*/  LOP3.LUT R4, R4, 0xffff0000, RZ, 0xc0, !PT ;  /* 0xffff000004047812 */ /* 0x000fe200078ec0ff */
[----:B------:R-:W-:-:S02]  /*8810*/  IMAD.U32 R7, R5, 0x10000, RZ ;  /* 0x0001000005077824 */ /* 0x000fc400078e00ff */
[C---:B------:R-:W-:Y:S01]  /*8820*/  FFMA.FTZ R56, R30.reuse, R56, R31 ;  /* 0x000000381e387223 */ /* 0x040fe2000001001f */
[----:B------:R-:W-:Y:S01]  /*8830*/  FFMA.FTZ R57, R30, R36, -R57 ;  /* 0x000000241e397223 */ /* 0x000fe20000010839 */
[C---:B------:R-:W-:Y:S01]  /*8840*/  IMAD.U32 R31, R34.reuse, 0x10000, RZ ;  /* 0x00010000221f7824 */ /* 0x040fe200078e00ff */
[----:B------:R-:W-:Y:S01]  /*8850*/  LOP3.LUT R5, R5, 0xffff0000, RZ, 0xc0, !PT ;  /* 0xffff000005057812 */ /* 0x000fe200078ec0ff */
[C---:B------:R-:W-:Y:S01]  /*8860*/  FMUL.FTZ R59, R33.reuse, R55 ;  /* 0x00000037213b7220 */ /* 0x040fe20000410000 */
[-C--:B------:R-:W-:Y:S01]  /*8870*/  FMUL.FTZ R61, R33, R35.reuse ;  /* 0x00000023213d7220 */ /* 0x080fe20000410000 */
[C---:B------:R-:W-:Y:S01]  /*8880*/  LOP3.LUT R30, R37.reuse, 0xffff0000, RZ, 0xc0, !PT ;  /* 0xffff0000251e7812 */ /* 0x040fe200078ec0ff */
[----:B------:R-:W-:Y:S01]  /*8890*/  IMAD.U32 R33, R37, 0x10000, RZ ;  /* 0x0001000025217824 */ /* 0x000fe200078e00ff */
[----:B------:R-:W-:Y:S01]  /*88a0*/  LOP3.LUT R34, R34, 0xffff0000, RZ, 0xc0, !PT ;  /* 0xffff000022227812 */ /* 0x000fe200078ec0ff */
[C---:B------:R-:W-:Y:S01]  /*88b0*/  FFMA.FTZ R59, R32.reuse, R35, -R59 ;  /* 0x00000023203b7223 */ /* 0x040fe2000001083b */
[----:B------:R-:W-:Y:S01]  /*88c0*/  FFMA.FTZ R58, R32, R55, R61 ;  /* 0x00000037203a7223 */ /* 0x000fe2000001003d */
[C---:B------:R-:W-:Y:S01]  /*88d0*/  FMUL.FTZ R35, R4.reuse, R33 ;  /* 0x0000002104237220 */ /* 0x040fe20000410000 */
[-C--:B------:R-:W-:Y:S01]  /*88e0*/  FMUL.FTZ R32, R4, R31.reuse ;  /* 0x0000001f04207220 */ /* 0x080fe20000410000 */
[C---:B------:R-:W-:Y:S01]  /*88f0*/  FMUL.FTZ R36, R5.reuse, R30 ;  /* 0x0000001e05247220 */ /* 0x040fe20000410000 */
[-C--:B------:R-:W-:Y:S01]  /*8900*/  FMUL.FTZ R37, R5, R34.reuse ;  /* 0x0000002205257220 */ /* 0x080fe20000410000 */
[C---:B------:R-:W-:Y:S01]  /*8910*/  FFMA.FTZ R4, R6.reuse, R31, -R35 ;  /* 0x0000001f06047223 */ /* 0x040fe20000010823 */
[----:B------:R-:W-:Y:S01]  /*8920*/  FFMA.FTZ R33, R6, R33, R32 ;  /* 0x0000002106217223 */ /* 0x000fe20000010020 */
[C---:B------:R-:W-:Y:S01]  /*8930*/  FFMA.FTZ R5, R7.reuse, R34, -R36 ;  /* 0x0000002207057223 */ /* 0x040fe20000010824 */
[----:B------:R-:W-:Y:S01]  /*8940*/  FFMA.FTZ R30, R7, R30, R37 ;  /* 0x0000001e071e7223 */ /* 0x000fe20000010025 */
[----:B------:R-:W-:-:S02]  /*8950*/  F2FP.BF16.F32.PACK_AB R6, R56, R57 ;  /* 0x000000393806723e */ /* 0x000fc400000010ff */
[----:B------:R-:W-:Y:S02]  /*8960*/  F2FP.BF16.F32.PACK_AB R7, R58, R59 ;  /* 0x0000003b3a07723e */ /* 0x000fe400000010ff */
[----:B------:R-:W-:Y:S02]  /*8970*/  F2FP.BF16.F32.PACK_AB R4, R33, R4 ;  /* 0x000000042104723e */ /* 0x000fe400000010ff */
[----:B------:R-:W-:-:S05]  /*8980*/  F2FP.BF16.F32.PACK_AB R5, R30, R5 ;  /* 0x000000051e05723e */ /* 0x000fca00000010ff */
[----:B------:R1:W-:Y:S02]  /*8990*/  STS.128 [R0+0xc400], R4 ;  /* 0x00c4000400007388 */ /* 0x0003e40000000c00 */
.L_x_484:
[----:B------:R-:W-:Y:S05]  /*89a0*/  BSYNC B1 ;  /* 0x0000000000017941 */ /* 0x000fea0003800000 */
.L_x_483:
[----:B------:R-:W-:Y:S04]  /*89b0*/  BSSY B1, `(.L_x_485) ;  /* 0x0000030000017945 */ /* 0x000fe80003800000 */
[----:B------:R-:W-:Y:S05]  /*89c0*/  @P1 BRA `(.L_x_486) ;  /* 0x0000000000b81947 */ /* 0x000fea0003800000 */
[----:B01----:R-:W0:Y:S01]  /*89d0*/  LDS.128 R4, [R3+0xf400] ;  /* 0x00f4000003047984 */ /* 0x003e220000000c00 */
[----:B------:R-:W-:Y:S02]  /*89e0*/  SHF.R.U64 R28, R28, 0x10, R29 ;  /* 0x000000101c1c7819 */ /* 0x000fe4000000121d */
[----:B------:R-:W-:Y:S02]  /*89f0*/  SHF.R.U64 R26, R26, 0x10, R27 ;  /* 0x000000101a1a7819 */ /* 0x000fe4000000121b */
[----:B------:R-:W-:Y:S02]  /*8a00*/  SHF.R.U32.HI R29, RZ, 0x10, R29 ;  /* 0x00000010ff1d7819 */ /* 0x000fe4000001161d */
[----:B------:R-:W-:Y:S02]  /*8a10*/  SHF.R.U32.HI R27, RZ, 0x10, R27 ;  /* 0x00000010ff1b7819 */ /* 0x000fe4000001161b */
[----:B------:R-:W-:Y:S02]  /*8a20*/  PRMT R54, R54, 0x5410, R29 ;  /* 0x0000541036367816 */ /* 0x000fe4000000001d */
[----:B------:R-:W-:-:S02]  /*8a30*/  PRMT R52, R52, 0x5410, R27 ;  /* 0x0000541034347816 */ /* 0x000fc4000000001b */
        /* <DEDUP_REMOVED lines=11> */
[-C--:B------:R-:W-:Y:S01]  /*8af0*/  FMUL.FTZ R33, R27, R31.reuse ;  /* 0x0000001f1b217220 */ /* 0x080fe20000410000 */
[----:B------:R-:W-:Y:S01]  /*8b00*/  FMUL.FTZ R27, R29, R52 ;  /* 0x000000341d1b7220 */ /* 0x000fe20000410000 */
[----:B------:R-:W-:Y:S02]  /*8b10*/  IMAD.U32 R6, R4, 0x10000, RZ ;  /* 0x0001000004067824 */ /* 0x000fe400078e00ff */
[C---:B------:R-:W-:Y:S01]  /*8b20*/  FFMA.FTZ R35, R26.reuse, R31, R32 ;  /* 0x0000001f1a237223 */ /* 0x040fe20000010020 */
[----:B------:R-:W-:Y:S02]  /*8b30*/  IMAD.U32 R7, R5, 0x10000, RZ ;  /* 0x0001000005077824 */ /* 0x000fe400078e00ff */
[----:B------:R-:W-:Y:S01]  /*8b40*/  FFMA.FTZ R34, R26, R30, -R33 ;  /* 0x0000001e1a227223 */ /* 0x000fe20000010821 */
[-C--:B------:R-:W-:Y:S01]  /*8b50*/  FMUL.FTZ R31, R29, R54.reuse ;  /* 0x000000361d1f7220 */ /* 0x080fe20000410000 */
[----:B------:R-:W-:Y:S01]  /*8b60*/  LOP3.LUT R4, R4, 0xffff0000, RZ, 0xc0, !PT ;  /* 0xffff000004047812 */ /* 0x000fe200078ec0ff */
[C---:B------:R-:W-:Y:S01]  /*8b70*/  FFMA.FTZ R54, R28.reuse, R54, -R27 ;  /* 0x000000361c367223 */ /* 0x040fe2000001081b */
[----:B------:R-:W-:Y:S01]  /*8b80*/  LOP3.LUT R5, R5, 0xffff0000, RZ, 0xc0, !PT ;  /* 0xffff000005057812 */ /* 0x000fe200078ec0ff */
[C---:B------:R-:W-:Y:S01]  /*8b90*/  IMAD.U32 R29, R51.reuse, 0x10000, RZ ;  /* 0x00010000331d7824 */ /* 0x040fe200078e00ff */
[----:B------:R-:W-:Y:S01]  /*8ba0*/  LOP3.LUT R30, R51, 0xffff0000, RZ, 0xc0, !PT ;  /* 0xffff0000331e7812 */ /* 0x000fe200078ec0ff */
[C---:B------:R-:W-:Y:S01]  /*8bb0*/  IMAD.U32 R27, R53.reuse, 0x10000, RZ ;  /* 0x00010000351b7824 */ /* 0x040fe200078e00ff */
[----:B------:R-:W-:Y:S01]  /*8bc0*/  LOP3.LUT R26, R53, 0xffff0000, RZ, 0xc0, !PT ;  /* 0xffff0000351a7812 */ /* 0x000fe200078ec0ff */
        /* <DEDUP_REMOVED lines=14> */
.L_x_486:
[----:B------:R-:W-:Y:S05]  /*8cb0*/  BSYNC B1 ;  /* 0x0000000000017941 */ /* 0x000fea0003800000 */
.L_x_485:
[----:B------:R-:W-:Y:S04]  /*8cc0*/  BSSY B1, `(.L_x_487) ;  /* 0x0000030000017945 */ /* 0x000fe80003800000 */
[----:B------:R-:W-:Y:S05]  /*8cd0*/  @P2 BRA `(.L_x_488) ;  /* 0x0000000000b82947 */ /* 0x000fea0003800000 */
[----:B012---:R-:W0:Y:S01]  /*8ce0*/  LDS.128 R4, [R0+0xf400] ;  /* 0x00f4000000047984 */ /* 0x007e220000000c00 */
        /* <DEDUP_REMOVED lines=45> */
.L_x_488:
[----:B------:R-:W-:Y:S05]  /*8fc0*/  BSYNC B1 ;  /* 0x0000000000017941 */ /* 0x000fea0003800000 */
.L_x_487:
[----:B------:R-:W-:Y:S04]  /*8fd0*/  BSSY B1, `(.L_x_489) ;  /* 0x0000030000017945 */ /* 0x000fe80003800000 */
[----:B------:R-:W-:Y:S05]  /*8fe0*/  @P3 BRA `(.L_x_490) ;  /* 0x0000000000b83947 */ /* 0x000fea0003800000 */
[----:B0123--:R-:W0:Y:S01]  /*8ff0*/  LDS.128 R4, [R3+0x12400] ;  /* 0x0124000003047984 */ /* 0x00fe220000000c00 */
[--C-:B------:R-:W-:Y:S02]  /*9000*/  SHF.R.U64 R14, R14, 0x10, R15.reuse ;  /* 0x000000100e0e7819 */ /* 0x100fe4000000120f */
[----:B------:R-:W-:Y:S02]  /*9010*/  SHF.R.U32.HI R21, RZ, 0x10, R15 ;  /* 0x00000010ff157819 */ /* 0x000fe4000001160f */
[--C-:B------:R-:W-:Y:S02]  /*9020*/  SHF.R.U64 R15, R12, 0x10, R13.reuse ;  /* 0x000000100c0f7819 */ /* 0x100fe4000000120d */
        /* <DEDUP_REMOVED lines=17> */
[C---:B------:R-:W-:Y:S01]  /*9140*/  FFMA.FTZ R27, R12.reuse, R21, R26 ;  /* 0x000000150c1b7223 */ /* 0x040fe2000001001a */
[----:B------:R-:W-:Y:S01]  /*9150*/  FMUL.FTZ R21, R15, R46 ;  /* 0x0000002e0f157220 */ /* 0x000fe20000410000 */
[C---:B------:R-:W-:Y:S02]  /*9160*/  IMAD.U32 R7, R5.reuse, 0x10000, RZ ;  /* 0x0001000005077824 */ /* 0x040fe400078e00ff */
[----:B------:R-:W-:Y:S01]  /*9170*/  FFMA.FTZ R24, R12, R20, -R25 ;  /* 0x000000140c187223 */ /* 0x000fe20000010819 */
[----:B------:R-:W-:Y:S01]  /*9180*/  IMAD.U32 R15, R42, 0x10000, RZ ;  /* 0x000100002a0f7824 */ /* 0x000fe200078e00ff */
[----:B------:R-:W-:Y:S01]  /*9190*/  LOP3.LUT R4, R4, 0xffff0000, RZ, 0xc0, !PT ;  /* 0xffff000004047812 */ /* 0x000fe200078ec0ff */
[----:B------:R-:W-:Y:S01]  /*91a0*/  FFMA.FTZ R46, R14, R46, -R13 ;  /* 0x0000002e0e2e7223 */ /* 0x000fe2000001080d */
[----:B------:R-:W-:Y:S01]  /*91b0*/  LOP3.LUT R5, R5, 0xffff0000, RZ, 0xc0, !PT ;  /* 0xffff000005057812 */ /* 0x000fe200078ec0ff */
[C---:B------:R-:W-:Y:S01]  /*91c0*/  IMAD.U32 R13, R45.reuse, 0x10000, RZ ;  /* 0x000100002d0d7824 */ /* 0x040fe200078e00ff */
        /* <DEDUP_REMOVED lines=16> */
.L_x_490:
[----:B------:R-:W-:Y:S05]  /*92d0*/  BSYNC B1 ;  /* 0x0000000000017941 */ /* 0x000fea0003800000 */
.L_x_489:
[----:B------:R-:W-:Y:S05]  /*92e0*/  @P4 BRA `(.L_x_480) ;  /* 0x0000001c00c04947 */ /* 0x000fea0003800000 */
[----:B01234-:R-:W0:Y:S01]  /*92f0*/  LDS.128 R4, [R0+0x12400] ;  /* 0x0124000000047984 */ /* 0x01fe220000000c00 */
        /* <DEDUP_REMOVED lines=13> */
[C---:B------:R-:W-:Y:S01]  /*93d0*/  IMAD.U32 R10, R7.reuse, 0x10000, RZ ;  /* 0x00010000070a7824 */ /* 0x040fe200078e00ff */
[----:B------:R-:W-:Y:S01]  /*93e0*/  LOP3.LUT R7, R7, 0xffff0000, RZ, 0xc0, !PT ;  /* 0xffff000007077812 */ /* 0x000fe200078ec0ff */
[----:B------:R-:W-:-:S02]  /*93f0*/  IMAD.U32 R8, R6, 0x10000, RZ ;  /* 0x0001000006087824 */ /* 0x000fc400078e00ff */
[CC--:B------:R-:W-:Y:S01]  /*9400*/  FMUL.FTZ R13, R9.reuse, R12.reuse ;  /* 0x0000000c090d7220 */ /* 0x0c0fe20000410000 */
[----:B------:R-:W-:Y:S01]  /*9410*/  FMUL.FTZ R9, R9, R11 ;  /* 0x0000000b09097220 */ /* 0x000fe20000410000 */
[C---:B------:R-:W-:Y:S01]  /*9420*/  FMUL.FTZ R21, R7.reuse, R39 ;  /* 0x0000002707157220 */ /* 0x040fe20000410000 */
[----:B------:R-:W-:Y:S02]  /*9430*/  IMAD.U32 R3, R4, 0x10000, RZ ;  /* 0x0001000004037824 */ /* 0x000fe400078e00ff */
[C---:B------:R-:W-:Y:S01]  /*9440*/  FFMA.FTZ R14, R8.reuse, R11, -R13 ;  /* 0x0000000b080e7223 */ /* 0x040fe2000001080d */
[----:B------:R-:W-:Y:S01]  /*9450*/  FFMA.FTZ R15, R8, R12, R9 ;  /* 0x0000000c080f7223 */ /* 0x000fe20000010009 */
[-C--:B------:R-:W-:Y:S01]  /*9460*/  FMUL.FTZ R9, R7, R41.reuse ;  /* 0x0000002907097220 */ /* 0x080fe20000410000 */
[C---:B------:R-:W-:Y:S01]  /*9470*/  IMAD.U32 R6, R5.reuse, 0x10000, RZ ;  /* 0x0001000005067824 */ /* 0x040fe200078e00ff */
[----:B------:R-:W-:Y:S01]  /*9480*/  LOP3.LUT R4, R4, 0xffff0000, RZ, 0xc0, !PT ;  /* 0xffff000004047812 */ /* 0x000fe200078ec0ff */
[----:B------:R-:W-:Y:S01]  /*9490*/  IMAD.U32 R8, R38, 0x10000, RZ ;  /* 0x0001000026087824 */ /* 0x000fe200078e00ff */
[----:B------:R-:W-:Y:S01]  /*94a0*/  LOP3.LUT R5, R5, 0xffff0000, RZ, 0xc0, !PT ;  /* 0xffff000005057812 */ /* 0x000fe200078ec0ff */
[----:B------:R-:W-:Y:S01]  /*94b0*/  IMAD.U32 R7, R40, 0x10000, RZ ;  /* 0x0001000028077824 */ /* 0x000fe200078e00ff */
[----:B------:R-:W-:Y:S01]  /*94c0*/  LOP3.LUT R38, R38, 0xffff0000, RZ, 0xc0, !PT ;  /* 0xffff000026267812 */ /* 0x000fe200078ec0ff */
[----:B------:R-:W-:Y:S01]  /*94d0*/  FFMA.FTZ R21, R10, R41, -R21 ;  /* 0x000000290a157223 */ /* 0x000fe20000010815 */
[----:B------:R-:W-:Y:S01]  /*94e0*/  LOP3.LUT R40, R40, 0xffff0000, RZ, 0xc0, !PT ;  /* 0xffff000028287812 */ /* 0x000fe200078ec0ff */
[----:B------:R-:W-:Y:S01]  /*94f0*/  FFMA.FTZ R12, R10, R39, R9 ;  /* 0x000000270a0c7223 */ /* 0x000fe20000010009 */
[C---:B------:R-:W-:Y:S01]  /*9500*/  FMUL.FTZ R10, R4.reuse, R8 ;  /* 0x00000008040a7220 */ /* 0x040fe20000410000 */
        /* <DEDUP_REMOVED lines=11> */
[----:B------:R0:W-:Y:S01]  /*95c0*/  STS.128 [R0+0x12400], R4 ;  /* 0x0124000400007388 */ /* 0x0001e20000000c00 */
[----:B------:R-:W-:Y:S05]  /*95d0*/  BRA `(.L_x_480) ;  /* 0x0000001c00047947 */ /* 0x000fea0003800000 */
.L_x_474:
[----:B------:R-:W-:-:S03]  /*95e0*/  UMOV UR4, 0xffffffff ;  /* 0xffffffff00047882 */ /* 0x000fc60000000000 */
[----:B------:R-:W-:Y:S05]  /*95f0*/  BRA.DIV UR4, `(.L_x_491) ;  /* 0x0000010204687947 */ /* 0x000fea000b800000 */
[----:B------:R1:W2:Y:S04]  /*9600*/  SHFL.IDX PT, R3, R25, RZ, 0x1e1f ;  /* 0x001e1fff19037589 */ /* 0x0002a800000e0000 */
[----:B------:R1:W3:Y:S04]  /*9610*/  SHFL.IDX PT, R0, R24, RZ, 0x1e1f ;  /* 0x001e1fff18007589 */ /* 0x0002e800000e0000 */
[----:B------:R1:W4:Y:S04]  /*9620*/  SHFL.IDX PT, R21, R27, RZ, 0x1e1f ;  /* 0x001e1fff1b157589 */ /* 0x00032800000e0000 */
[----:B------:R1:W0:Y:S02]  /*9630*/  SHFL.IDX PT, R20, R26, RZ, 0x1e1f ;  /* 0x001e1fff1a147589 */ /* 0x00022400000e0000 */
.L_x_690:
[----:B------:R-:W-:Y:S01]  /*9640*/  ULDC UR4, c[0x0][0x448] ;  /* 0x0001120000047ab9 */ /* 0x000fe20000000800 */
[----:B------:R-:W-:Y:S01]  /*9650*/  BSSY B1, `(.L_x_492) ;  /* 0x0000037000017945 */ /* 0x000fe20003800000 */
[----:B------:R-:W-:Y:S01]  /*9660*/  IMAD R45, R100, UR4, RZ ;  /* 0x00000004642d7c24 */ /* 0x000fe2000f8e02ff */
[----:B------:R-:W-:Y:S02]  /*9670*/  CS2R R4, SRZ ;  /* 0x0000000000047805 */ /* 0x000fe4000001ff00 */
[----:B------:R-:W-:Y:S02]  /*9680*/  CS2R R8, SRZ ;  /* 0x0000000000087805 */ /* 0x000fe4000001ff00 */
[----:B------:R-:W-:Y:S02]  /*9690*/  CS2R R10, SRZ ;  /* 0x00000000000a7805 */ /* 0x000fe4000001ff00 */
[----:B------:R-:W-:Y:S02]  /*96a0*/  CS2R R12, SRZ ;  /* 0x00000000000c7805 */ /* 0x000fe4000001ff00 */
[----:B------:R-:W-:Y:S01]  /*96b0*/  ISETP.GE.AND P0, PT, R6, R45, PT ;  /* 0x0000002d0600720c */ /* 0x000fe20003f06270 */
[----:B------:R-:W-:Y:S01]  /*96c0*/  IMAD R45, R33, -0xc0, R45 ;  /* 0xffffff40212d7824 */ /* 0x000fe200078e022d */
[----:B------:R-:W-:-:S02]  /*96d0*/  CS2R R6, SRZ ;  /* 0x0000000000067805 */ /* 0x000fc4000001ff00 */
[----:B0-----:R-:W-:Y:S02]  /*96e0*/  CS2R R14, SRZ ;  /* 0x00000000000e7805 */ /* 0x001fe4000001ff00 */
[----:B-1----:R-:W-:Y:S02]  /*96f0*/  CS2R R24, SRZ ;  /* 0x0000000000187805 */ /* 0x002fe4000001ff00 */
[----:B------:R-:W-:Y:S02]  /*9700*/  CS2R R26, SRZ ;  /* 0x00000000001a7805 */ /* 0x000fe4000001ff00 */
[----:B------:R-:W-:Y:S02]  /*9710*/  CS2R R28, SRZ ;  /* 0x00000000001c7805 */ /* 0x000fe4000001ff00 */
[----:B------:R-:W-:Y:S02]  /*9720*/  CS2R R30, SRZ ;  /* 0x00000000001e7805 */ /* 0x000fe4000001ff00 */
[----:B------:R-:W-:-:S02]  /*9730*/  CS2R R32, SRZ ;  /* 0x0000000000207805 */ /* 0x000fc4000001ff00 */
[----:B------:R-:W-:Y:S01]  /*9740*/  CS2R R34, SRZ ;  /* 0x0000000000227805 */ /* 0x000fe2000001ff00 */
[----:B------:R-:W-:Y:S06]  /*9750*/  @P0 BRA `(.L_x_493) ;  /* 0x0000000000980947 */ /* 0x000fec0003800000 */
[----:B------:R-:W-:Y:S01]  /*9760*/  ULDC UR4, c[0x0][0x3f4] ;  /* 0x0000fd0000047ab9 */ /* 0x000fe20000000800 */
[C---:B------:R-:W-:Y:S01]  /*9770*/  VIADD R4, R16.reuse, 0x10 ;  /* 0x0000001010047836 */ /* 0x040fe20000000000 */
[C---:B------:R-:W-:Y:S01]  /*9780*/  ISETP.GE.AND P2, PT, R16.reuse, UR4, PT ;  /* 0x0000000410007c0c */ /* 0x040fe2000bf46270 */
[----:B------:R-:W-:Y:S01]  /*9790*/  VIADD R5, R16, 0x20 ;  /* 0x0000002010057836 */ /* 0x000fe20000000000 */
[----:B------:R-:W-:Y:S02]  /*97a0*/  CS2R R28, SRZ ;  /* 0x00000000001c7805 */ /* 0x000fe4000001ff00 */
[----:B------:R-:W-:Y:S02]  /*97b0*/  CS2R R30, SRZ ;  /* 0x00000000001e7805 */ /* 0x000fe4000001ff00 */
[----:B------:R-:W-:Y:S01]  /*97c0*/  ISETP.GE.AND P3, PT, R4, UR4, PT ;  /* 0x0000000404007c0c */ /* 0x000fe2000bf66270 */
[----:B---3--:R-:W-:Y:S01]  /*97d0*/  IMAD.MOV.U32 R4, RZ, RZ, R0 ;  /* 0x000000ffff047224 */ /* 0x008fe200078e0000 */
[----:B------:R-:W-:Y:S01]  /*97e0*/  ISETP.GE.AND P4, PT, R5, UR4, PT ;  /* 0x0000000405007c0c */ /* 0x000fe2000bf86270 */
[----:B--2---:R-:W-:Y:S01]  /*97f0*/  IMAD.MOV.U32 R5, RZ, RZ, R3 ;  /* 0x000000ffff057224 */ /* 0x004fe200078e0003 */
[----:B------:R-:W-:-:S02]  /*9800*/  CS2R R8, SRZ ;  /* 0x0000000000087805 */ /* 0x000fc4000001ff00 */
[----:B------:R-:W-:Y:S02]  /*9810*/  CS2R R10, SRZ ;  /* 0x00000000000a7805 */ /* 0x000fe4000001ff00 */
[----:B------:R-:W-:Y:S02]  /*9820*/  CS2R R32, SRZ ;  /* 0x0000000000207805 */ /* 0x000fe4000001ff00 */
[----:B------:R-:W-:Y:S01]  /*9830*/  CS2R R34, SRZ ;  /* 0x0000000000227805 */ /* 0x000fe2000001ff00 */
[----:B------:R-:W-:Y:S02]  /*9840*/  @!P2 IMAD.SHL.U32 R37, R16, 0x2, RZ ;  /* 0x000000021025a824 */ /* 0x000fe400078e00ff */
[----:B------:R-:W-:-:S03]  /*9850*/  @!P3 IMAD.SHL.U32 R49, R148, 0x8, RZ ;  /* 0x000000089431b824 */ /* 0x000fc600078e00ff */
[-C--:B------:R-:W-:Y:S01]  /*9860*/  @!P2 IADD3 R38, P0, R0, R37.reuse, RZ ;  /* 0x000000250026a210 */ /* 0x080fe20007f1e0ff */
[----:B------:R-:W-:Y:S01]  /*9870*/  @!P4 IMAD.SHL.U32 R41, R149, 0x8, RZ ;  /* 0x000000089529c824 */ /* 0x000fe200078e00ff */
[----:B------:R-:W-:Y:S01]  /*9880*/  @!P2 IADD3 R36, P1, R20, R37, RZ ;  /* 0x000000251424a210 */ /* 0x000fe20007f3e0ff */
[----:B------:R-:W-:Y:S01]  /*9890*/  @!P3 IMAD.WIDE R42, R49, 0x2, R4 ;  /* 0x00000002312ab825 */ /* 0x000fe200078e0204 */
[----:B------:R-:W-:Y:S02]  /*98a0*/  @!P2 SHF.L.U64.HI R0, R16, 0x1, R17 ;  /* 0x000000011000a819 */ /* 0x000fe40000010211 */
[----:B------:R-:W-:Y:S02]  /*98b0*/  CS2R R12, SRZ ;  /* 0x00000000000c7805 */ /* 0x000fe4000001ff00 */
[----:B------:R-:W-:Y:S01]  /*98c0*/  CS2R R14, SRZ ;  /* 0x00000000000e7805 */ /* 0x000fe2000001ff00 */
[----:B------:R-:W-:Y:S01]  /*98d0*/  @!P4 IMAD.WIDE R46, R41, 0x2, R4 ;  /* 0x00000002292ec825 */ /* 0x000fe200078e0204 */
[----:B------:R-:W-:-:S02]  /*98e0*/  CS2R R24, SRZ ;  /* 0x0000000000187805 */ /* 0x000fc4000001ff00 */
[----:B------:R-:W-:Y:S02]  /*98f0*/  CS2R R26, SRZ ;  /* 0x00000000001a7805 */ /* 0x000fe4000001ff00 */
[----:B------:R-:W-:Y:S02]  /*9900*/  CS2R R4, SRZ ;  /* 0x0000000000047805 */ /* 0x000fe4000001ff00 */
[----:B------:R-:W-:Y:S01]  /*9910*/  CS2R R6, SRZ ;  /* 0x0000000000067805 */ /* 0x000fe2000001ff00 */
[--C-:B----4-:R-:W-:Y:S01]  /*9920*/  @!P3 IMAD.WIDE R48, R49, 0x2, R20.reuse ;  /* 0x000000023130b825 */ /* 0x110fe200078e0214 */
[----:B------:R0:W5:Y:S03]  /*9930*/  @!P3 LD.E.128 R28, desc[UR42][R42.64] ;  /* 0x0000002a2a1cb980 */ /* 0x000166000c101d00 */
[----:B------:R-:W-:Y:S01]  /*9940*/  @!P4 IMAD.WIDE R40, R41, 0x2, R20 ;  /* 0x000000022928c825 */ /* 0x000fe200078e0214 */
[----:B------:R0:W5:Y:S03]  /*9950*/  @!P3 LD.E.128 R8, desc[UR42][R48.64] ;  /* 0x0000002a3008b980 */ /* 0x000166000c101d00 */
[--C-:B------:R-:W-:Y:S01]  /*9960*/  @!P2 IMAD.X R39, R3, 0x1, R0.reuse, P0 ;  /* 0x000000010327a824 */ /* 0x100fe200000e0600 */
[----:B------:R0:W5:Y:S01]  /*9970*/  @!P4 LD.E.128 R32, desc[UR42][R46.64] ;  /* 0x0000002a2e20c980 */ /* 0x000162000c101d00 */
[----:B------:R-:W-:-:S03]  /*9980*/  @!P2 IMAD.X R37, R21, 0x1, R0, P1 ;  /* 0x000000011525a824 */ /* 0x000fc600008e0600 */
[----:B------:R0:W5:Y:S04]  /*9990*/  @!P4 LD.E.128 R12, desc[UR42][R40.64] ;  /* 0x0000002a280cc980 */ /* 0x000168000c101d00 */
[----:B------:R0:W5:Y:S04]  /*99a0*/  @!P2 LD.E.128 R24, desc[UR42][R38.64] ;  /* 0x0000002a2618a980 */ /* 0x000168000c101d00 */
[----:B------:R0:W5:Y:S02]  /*99b0*/  @!P2 LD.E.128 R4, desc[UR42][R36.64] ;  /* 0x0000002a2404a980 */ /* 0x000164000c101d00 */
.L_x_493:
[----:B------:R-:W-:Y:S05]  /*99c0*/  BSYNC B1 ;  /* 0x0000000000017941 */ /* 0x000fea0003800000 */
.L_x_492:
[----:B------:R-:W-:Y:S01]  /*99d0*/  ULEA.HI UR4, UR37, UR37, URZ, 0x1 ;  /* 0x0000002525047291 */ /* 0x000fe2000f8f083f */
[----:B--2--5:R-:W-:Y:S01]  /*99e0*/  IMAD.MOV.U32 R3, RZ, RZ, R5 ;  /* 0x000000ffff037224 */ /* 0x024fe200078e0005 */
[----:B------:R-:W-:Y:S01]  /*99f0*/  VIMNMX R45, R45, 0xc0, PT ;  /* 0x000000c02d2d7848 */ /* 0x000fe20003fe0100 */
[----:B------:R-:W-:Y:S01]  /*9a00*/  IMAD.MOV.U32 R20, RZ, RZ, R6 ;  /* 0x000000ffff147224 */ /* 0x000fe200078e0006 */
[----:B------:R-:W-:Y:S01]  /*9a10*/  ULOP3.LUT UR4, UR4, 0xfffffffe, URZ, 0xc0, !UPT ;  /* 0xfffffffe04047892 */ /* 0x000fe2000f8ec03f */
[----:B---3--:R-:W-:Y:S01]  /*9a20*/  IMAD.MOV.U32 R0, RZ, RZ, R4 ;  /* 0x000000ffff007224 */ /* 0x008fe200078e0004 */
        /* <DEDUP_REMOVED lines=12> */
[----:B0-----:R-:W-:Y:S01]  /*9af0*/  IMAD.MOV.U32 R36, RZ, RZ, R13 ;  /* 0x000000ffff247224 */ /* 0x001fe200078e000d */
        /* <DEDUP_REMOVED lines=36> */
.L_x_691:
[----:B------:R-:W-:Y:S05]  /*9d40*/  BSYNC B1 ;  /* 0x0000000000017941 */ /* 0x000fea0003800000 */
.L_x_494:
[----:B------:R-:W-:Y:S02]  /*9d50*/  PRMT R48, R36, 0x7610, R48 ;  /* 0x0000761024307816 */ /* 0x000fe40000000030 */
[----:B------:R-:W-:Y:S01]  /*9d60*/  PRMT R49, R37, 0x7610, R49 ;  /* 0x0000761025317816 */ /* 0x000fe20000000031 */
[----:B------:R-:W-:Y:S06]  /*9d70*/  @P1 BRA `(.L_x_480) ;  /* 0x00000014001c1947 */ /* 0x000fec0003800000 */
[----:B0-----:R-:W0:Y:S01]  /*9d80*/  LDC R3, c[0x0][0x3f4] ;  /* 0x0000fd00ff037b82 */ /* 0x001e220000000800 */
[C---:B------:R-:W-:Y:S01]  /*9d90*/  VIADD R36, R16.reuse, 0x10 ;  /* 0x0000001010247836 */ /* 0x040fe20000000000 */
[----:B------:R-:W-:Y:S01]  /*9da0*/  BSSY B1, `(.L_x_496) ;  /* 0x0000072000017945 */ /* 0x000fe20003800000 */
[C---:B------:R-:W-:Y:S01]  /*9db0*/  VIADD R38, R16.reuse, 0x20 ;  /* 0x0000002010267836 */ /* 0x040fe20000000000 */
[-C--:B0-----:R-:W-:Y:S02]  /*9dc0*/  ISETP.GE.AND P0, PT, R16, R3.reuse, PT ;  /* 0x000000031000720c */ /* 0x081fe40003f06270 */
[-C--:B------:R-:W-:Y:S02]  /*9dd0*/  ISETP.GE.AND P1, PT, R36, R3.reuse, PT ;  /* 0x000000032400720c */ /* 0x080fe40003f26270 */
[----:B------:R-:W-:-:S09]  /*9de0*/  ISETP.GE.AND P2, PT, R38, R3, PT ;  /* 0x000000032600720c */ /* 0x000fd20003f46270 */
[----:B------:R-:W-:Y:S05]  /*9df0*/  @P0 BRA `(.L_x_497) ;  /* 0x0000000400b00947 */ /* 0x000fea0003800000 */
[----:B------:R-:W2:Y:S01]  /*9e00*/  LDL R73, [R1+0x80] ;  /* 0x0000800001497983 */ /* 0x000ea20000100800 */
[----:B------:R-:W0:Y:S02]  /*9e10*/  S2R R39, SR_TID.X ;  /* 0x0000000000277919 */ /* 0x000e240000002100 */
[----:B0-----:R-:W-:-:S05]  /*9e20*/  VIADD R40, R39, 0xffffff80 ;  /* 0xffffff8027287836 */ /* 0x001fca0000000000 */
[----:B------:R-:W-:-:S04]  /*9e30*/  LEA.HI R39, R40, R40, RZ, 0x1 ;  /* 0x0000002828277211 */ /* 0x000fc800078f08ff */
[----:B------:R-:W-:-:S05]  /*9e40*/  LOP3.LUT R39, R39, 0xfffffffe, RZ, 0xc0, !PT ;  /* 0xfffffffe27277812 */ /* 0x000fca00078ec0ff */
[----:B------:R-:W-:-:S05]  /*9e50*/  IMAD.IADD R39, R40, 0x1, -R39 ;  /* 0x0000000128277824 */ /* 0x000fca00078e0a27 */
[----:B------:R-:W-:-:S04]  /*9e60*/  LEA.HI R36, R3, R39, RZ, 0x1d ;  /* 0x0000002703247211 */ /* 0x000fc800078fe8ff */
[----:B------:R-:W-:-:S04]  /*9e70*/  SHF.R.S32.HI R37, RZ, 0x1f, R36 ;  /* 0x0000001fff257819 */ /* 0x000fc80000011424 */
[----:B------:R-:W-:Y:S01]  /*9e80*/  LEA.HI R37, R37, R36, RZ, 0x2 ;  /* 0x0000002425257211 */ /* 0x000fe200078f10ff */
[----:B------:R-:W-:-:S03]  /*9e90*/  IMAD.SHL.U32 R36, R36, 0x8, RZ ;  /* 0x0000000824247824 */ /* 0x000fc600078e00ff */
[----:B------:R-:W-:Y:S02]  /*9ea0*/  SHF.R.S32.HI R38, RZ, 0x2, R37 ;  /* 0x00000002ff267819 */ /* 0x000fe40000011425 */
[----:B------:R-:W-:-:S03]  /*9eb0*/  LOP3.LUT R37, R143, 0x18, R36, 0xf8, !PT ;  /* 0x000000188f257812 */ /* 0x000fc600078ef824 */
[----:B------:R-:W-:Y:S01]  /*9ec0*/  IMAD R38, R38, 0x1800, R145 ;  /* 0x0000180026267824 */ /* 0x000fe200078e0291 */
[----:B------:R-:W-:-:S05]  /*9ed0*/  LOP3.LUT R37, R37, R144, RZ, 0x3c, !PT ;  /* 0x0000009025257212 */ /* 0x000fca00078e3cff */
[----:B------:R-:W-:-:S04]  /*9ee0*/  IMAD.IADD R41, R38, 0x1, R37 ;  /* 0x0000000126297824 */ /* 0x000fc800078e0225 */
[----:B------:R-:W-:-:S05]  /*9ef0*/  IMAD R50, R41, 0x2, R2 ;  /* 0x0000000229327824 */ /* 0x000fca00078e0202 */
[----:B------:R-:W0:Y:S01]  /*9f00*/  LDS.128 R40, [R50+0xc400] ;  /* 0x00c4000032287984 */ /* 0x000e220000000c00 */
[----:B------:R-:W-:Y:S02]  /*9f10*/  SHF.R.U64 R67, R4, 0x10, R5 ;  /* 0x0000001004437819 */ /* 0x000fe40000001205 */
[----:B------:R-:W-:Y:S02]  /*9f20*/  SHF.R.U64 R60, R24, 0x10, R25 ;  /* 0x00000010183c7819 */ /* 0x000fe40000001219 */
[----:B------:R-:W-:Y:S02]  /*9f30*/  PRMT R67, R61, 0x5410, R67 ;  /* 0x000054103d437816 */ /* 0x000fe40000000043 */
[----:B------:R-:W-:Y:S02]  /*9f40*/  SHF.R.U32.HI R69, RZ, 0x10, R5 ;  /* 0x00000010ff457819 */ /* 0x000fe40000011605 */
[--C-:B------:R-:W-:Y:S02]  /*9f50*/  SHF.R.U64 R24, R26, 0x10, R27.reuse ;  /* 0x000000101a187819 */ /* 0x100fe4000000121b */
[----:B------:R-:W-:Y:S01]  /*9f60*/  PRMT R60, R0, 0x5432, R60 ;  /* 0x00005432003c7816 */ /* 0x000fe2000000003c */
[----:B------:R-:W-:Y:S01]  /*9f70*/  IMAD.U32 R70, R67, 0x10000, RZ ;  /* 0x0001000043467824 */ /* 0x000fe200078e00ff */
[----:B------:R-:W-:-:S02]  /*9f80*/  SHF.R.U32.HI R26, RZ, 0x10, R27 ;  /* 0x00000010ff1a7819 */ /* 0x000fc4000001161b */
[----:B------:R-:W-:Y:S02]  /*9f90*/  SHF.R.U32.HI R59, RZ, 0x10, R25 ;  /* 0x00000010ff3b7819 */ /* 0x000fe40000011619 */
[----:B------:R-:W-:Y:S02]  /*9fa0*/  SHF.R.U32.HI R5, RZ, 0x10, R7 ;  /* 0x00000010ff057819 */ /* 0x000fe40000011607 */
[----:B------:R-:W-:Y:S02]  /*9fb0*/  PRMT R69, R62, 0x5410, R69 ;  /* 0x000054103e457816 */ /* 0x000fe40000000045 */
[----:B------:R-:W-:Y:S02]  /*9fc0*/  SHF.R.U64 R25, R6, 0x10, R7 ;  /* 0x0000001006197819 */ /* 0x000fe40000001207 */
[----:B------:R-:W-:Y:S02]  /*9fd0*/  PRMT R59, R65, 0x5410, R59 ;  /* 0x00005410413b7816 */ /* 0x000fe4000000003b */
[----:B------:R-:W-:Y:S01]  /*9fe0*/  PRMT R5, R64, 0x5410, R5 ;  /* 0x0000541040057816 */ /* 0x000fe20000000005 */
[----:B------:R-:W-:Y:S01]  /*9ff0*/  IMAD.U32 R72, R69, 0x10000, RZ ;  /* 0x0001000045487824 */ /* 0x000fe200078e00ff */
[----:B------:R-:W-:-:S02]  /*a000*/  PRMT R4, R21, 0x5432, R26 ;  /* 0x0000543215047816 */ /* 0x000fc4000000001a */
[----:B------:R-:W-:Y:S01]  /*a010*/  PRMT R25, R63, 0x5410, R25 ;  /* 0x000054103f197816 */ /* 0x000fe20000000019 */
[----:B0-----:R-:W-:-:S04]  /*a020*/  IMAD.U32 R27, R40, 0x10000, RZ ;  /* 0x00010000281b7824 */ /* 0x001fc800078e00ff */
[----:B------:R-:W-:Y:S01]  /*a030*/  FMUL.FTZ R68, R27, R70 ;  /* 0x000000461b447220 */ /* 0x000fe20000410000 */
[----:B------:R-:W-:Y:S01]  /*a040*/  LOP3.LUT R65, R40, 0xffff0000, RZ, 0xc0, !PT ;  /* 0xffff000028417812 */ /* 0x000fe200078ec0ff */
[C---:B------:R-:W-:Y:S01]  /*a050*/  IMAD.U32 R66, R42.reuse, 0x10000, RZ ;  /* 0x000100002a427824 */ /* 0x040fe200078e00ff */
[----:B------:R-:W-:Y:S01]  /*a060*/  LOP3.LUT R26, R42, 0xffff0000, RZ, 0xc0, !PT ;  /* 0xffff00002a1a7812 */ /* 0x000fe200078ec0ff */
[C---:B------:R-:W-:Y:S01]  /*a070*/  IMAD.U32 R40, R43.reuse, 0x10000, RZ ;  /* 0x000100002b287824 */ /* 0x040fe200078e00ff */
[----:B------:R-:W-:Y:S01]  /*a080*/  LOP3.LUT R42, R43, 0xffff0000, RZ, 0xc0, !PT ;  /* 0xffff00002b2a7812 */ /* 0x000fe200078ec0ff */
[----:B------:R-:W-:Y:S02]  /*a090*/  IMAD.U32 R43, R4, 0x10000, RZ ;  /* 0x00010000042b7824 */ /* 0x000fe400078e00ff */
[----:B------:R-:W-:Y:S01]  /*a0a0*/  IMAD.U32 R71, R5, 0x10000, RZ ;  /* 0x0001000005477824 */ /* 0x000fe200078e00ff */
[----:B------:R-:W-:Y:S02]  /*a0b0*/  LOP3.LUT R67, R67, 0xffff0000, RZ, 0xc0, !PT ;  /* 0xffff000043437812 */ /* 0x000fe400078ec0ff */
[----:B------:R-:W-:Y:S01]  /*a0c0*/  PRMT R24, R20, 0x5432, R24 ;  /* 0x0000543214187816 */ /* 0x000fe20000000018 */
[----:B--2---:R-:W0:Y:S02]  /*a0d0*/  LDS.128 R36, [R73] ;  /* 0x0000000049247984 */ /* 0x004e240000000c00 */
[C---:B0-----:R-:W-:Y:S01]  /*a0e0*/  IMAD.U32 R61, R36.reuse, 0x10000, RZ ;  /* 0x00010000243d7824 */ /* 0x041fe200078e00ff */
[----:B------:R-:W-:Y:S01]  /*a0f0*/  LOP3.LUT R62, R36, 0xffff0000, RZ, 0xc0, !PT ;  /* 0xffff0000243e7812 */ /* 0x000fe200078ec0ff */
[----:B------:R-:W-:Y:S01]  /*a100*/  IMAD.U32 R36, R60, 0x10000, RZ ;  /* 0x000100003c247824 */ /* 0x000fe200078e00ff */
[C---:B------:R-:W-:Y:S01]  /*a110*/  LOP3.LUT R6, R38.reuse, 0xffff0000, RZ, 0xc0, !PT ;  /* 0xffff000026067812 */ /* 0x040fe200078ec0ff */
[----:B------:R-:W-:Y:S01]  /*a120*/  IMAD.U32 R7, R38, 0x10000, RZ ;  /* 0x0001000026077824 */ /* 0x000fe200078e00ff */
[C---:B------:R-:W-:Y:S01]  /*a130*/  LOP3.LUT R38, R39.reuse, 0xffff0000, RZ, 0xc0, !PT ;  /* 0xffff000027267812 */ /* 0x040fe200078ec0ff */
[----:B------:R-:W-:-:S02]  /*a140*/  IMAD.U32 R64, R39, 0x10000, RZ ;  /* 0x0001000027407824 */ /* 0x000fc400078e00ff */
[-C--:B------:R-:W-:Y:S01]  /*a150*/  FMUL.FTZ R74, R27, R36.reuse ;  /* 0x000000241b4a7220 */ /* 0x080fe20000410000 */
[----:B------:R-:W-:Y:S02]  /*a160*/  IMAD.U32 R39, R41, 0x10000, RZ ;  /* 0x0001000029277824 */ /* 0x000fe400078e00ff */
[----:B------:R-:W-:Y:S01]  /*a170*/  FFMA.FTZ R27, R61, R36, -R68 ;  /* 0x000000243d1b7223 */ /* 0x000fe20000010844 */
[----:B------:R-:W-:Y:S02]  /*a180*/  IMAD.U32 R68, R59, 0x10000, RZ ;  /* 0x000100003b447824 */ /* 0x000fe400078e00ff */
[----:B------:R-:W-:Y:S02]  /*a190*/  IMAD.U32 R63, R37, 0x10000, RZ ;  /* 0x00010000253f7824 */ /* 0x000fe400078e00ff */
[----:B------:R-:W-:Y:S01]  /*a1a0*/  FMUL.FTZ R76, R39, R72 ;  /* 0x00000048274c7220 */ /* 0x000fe20000410000 */
[----:B------:R-:W-:Y:S01]  /*a1b0*/  FFMA.FTZ R36, R61, R70, R74 ;  /* 0x000000463d247223 */ /* 0x000fe2000001004a */
[----:B------:R-:W-:-:S02]  /*a1c0*/  FMUL.FTZ R70, R39, R68 ;  /* 0x0000004427467220 */ /* 0x000fc40000410000 */
[----:B------:R-:W-:Y:S01]  /*a1d0*/  FFMA.FTZ R39, R63, R68, -R76 ;  /* 0x000000443f277223 */ /* 0x000fe2000001084c */
[C---:B------:R-:W-:Y:S01]  /*a1e0*/  FMUL.FTZ R68, R40.reuse, R43 ;  /* 0x0000002b28447220 */ /* 0x040fe20000410000 */
[-C--:B------:R-:W-:Y:S01]  /*a1f0*/  FMUL.FTZ R61, R40, R71.reuse ;  /* 0x00000047283d7220 */ /* 0x080fe20000410000 */
[----:B------:R-:W-:Y:S02]  /*a200*/  LOP3.LUT R41, R41, 0xffff0000, RZ, 0xc0, !PT ;  /* 0xffff000029297812 */ /* 0x000fe400078ec0ff */
[C---:B------:R-:W-:Y:S01]  /*a210*/  FFMA.FTZ R71, R64.reuse, R71, R68 ;  /* 0x0000004740477223 */ /* 0x040fe20000010044 */
[----:B------:R-:W-:Y:S01]  /*a220*/  FFMA.FTZ R40, R64, R43, -R61 ;  /* 0x0000002b40287223 */ /* 0x000fe2000001083d */
[----:B------:R-:W-:Y:S02]  /*a230*/  LOP3.LUT R60, R60, 0xffff0000, RZ, 0xc0, !PT ;  /* 0xffff00003c3c7812 */ /* 0x000fe400078ec0ff */
[----:B------:R-:W-:Y:S01]  /*a240*/  LOP3.LUT R68, R69, 0xffff0000, RZ, 0xc0, !PT ;  /* 0xffff000045447812 */ /* 0x000fe200078ec0ff */
[----:B------:R-:W-:Y:S01]  /*a250*/  FMUL.FTZ R43, R65, R67 ;  /* 0x00000043412b7220 */ /* 0x000fe20000410000 */
[----:B------:R-:W-:Y:S01]  /*a260*/  LOP3.LUT R64, R59, 0xffff0000, RZ, 0xc0, !PT ;  /* 0xffff00003b407812 */ /* 0x000fe200078ec0ff */
[----:B------:R-:W-:Y:S01]  /*a270*/  FFMA.FTZ R70, R63, R72, R70 ;  /* 0x000000483f467223 */ /* 0x000fe20000010046 */
[----:B------:R-:W-:Y:S01]  /*a280*/  LOP3.LUT R37, R37, 0xffff0000, RZ, 0xc0, !PT ;  /* 0xffff000025257812 */ /* 0x000fe200078ec0ff */
[----:B------:R-:W-:Y:S01]  /*a290*/  FMUL.FTZ R65, R65, R60 ;  /* 0x0000003c41417220 */ /* 0x000fe20000410000 */
[----:B------:R-:W-:Y:S01]  /*a2a0*/  FMUL.FTZ R72, R41, R68 ;  /* 0x0000004429487220 */ /* 0x000fe20000410000 */
[----:B------:R-:W-:Y:S01]  /*a2b0*/  FFMA.FTZ R60, R62, R60, -R43 ;  /* 0x0000003c3e3c7223 */ /* 0x000fe2000001082b */
[----:B------:R-:W-:-:S02]  /*a2c0*/  IMAD.U32 R59, R25, 0x10000, RZ ;  /* 0x00010000193b7824 */ /* 0x000fc400078e00ff */
[-C--:B------:R-:W-:Y:S01]  /*a2d0*/  FMUL.FTZ R41, R41, R64.reuse ;  /* 0x0000004029297220 */ /* 0x080fe20000410000 */
[----:B------:R-:W-:Y:S02]  /*a2e0*/  IMAD.U32 R43, R24, 0x10000, RZ ;  /* 0x00010000182b7824 */ /* 0x000fe400078e00ff */
[----:B------:R-:W-:Y:S01]  /*a2f0*/  FFMA.FTZ R65, R62, R67, R65 ;  /* 0x000000433e417223 */ /* 0x000fe20000010041 */
[C---:B------:R-:W-:Y:S01]  /*a300*/  FMUL.FTZ R62, R66.reuse, R59 ;  /* 0x0000003b423e7220 */ /* 0x040fe20000410000 */
[C---:B------:R-:W-:Y:S01]  /*a310*/  FFMA.FTZ R72, R37.reuse, R64, -R72 ;  /* 0x0000004025487223 */ /* 0x040fe20000010848 */
[----:B------:R-:W-:Y:S01]  /*a320*/  FFMA.FTZ R61, R37, R68, R41 ;  /* 0x00000044253d7223 */ /* 0x000fe20000010029 */
[----:B------:R-:W-:Y:S01]  /*a330*/  FMUL.FTZ R66, R66, R43 ;  /* 0x0000002b42427220 */ /* 0x000fe20000410000 */
[----:B------:R-:W-:Y:S02]  /*a340*/  LOP3.LUT R37, R25, 0xffff0000, RZ, 0xc0, !PT ;  /* 0xffff000019257812 */ /* 0x000fe400078ec0ff */
[----:B------:R-:W-:-:S02]  /*a350*/  LOP3.LUT R41, R5, 0xffff0000, RZ, 0xc0, !PT ;  /* 0xffff000005297812 */ /* 0x000fc400078ec0ff */
[----:B------:R-:W-:Y:S02]  /*a360*/  LOP3.LUT R25, R24, 0xffff0000, RZ, 0xc0, !PT ;  /* 0xffff000018197812 */ /* 0x000fe400078ec0ff */
[----:B------:R-:W-:Y:S01]  /*a370*/  LOP3.LUT R5, R4, 0xffff0000, RZ, 0xc0, !PT ;  /* 0xffff000004057812 */ /* 0x000fe200078ec0ff */
[C---:B------:R-:W-:Y:S01]  /*a380*/  FFMA.FTZ R62, R7.reuse, R43, -R62 ;  /* 0x0000002b073e7223 */ /* 0x040fe2000001083e */
[----:B------:R-:W-:Y:S01]  /*a390*/  FFMA.FTZ R66, R7, R59, R66 ;  /* 0x0000003b07427223 */ /* 0x000fe20000010042 */
[----:B------:R-:W-:Y:S01]  /*a3a0*/  FMUL.FTZ R7, R26, R37 ;  /* 0x000000251a077220 */ /* 0x000fe20000410000 */
[----:B------:R-:W-:Y:S01]  /*a3b0*/  FMUL.FTZ R43, R42, R41 ;  /* 0x000000292a2b7220 */ /* 0x000fe20000410000 */
[----:B------:R-:W-:Y:S01]  /*a3c0*/  FMUL.FTZ R26, R26, R25 ;  /* 0x000000191a1a7220 */ /* 0x000fe20000410000 */
[----:B------:R-:W-:Y:S01]  /*a3d0*/  FMUL.FTZ R42, R42, R5 ;  /* 0x000000052a2a7220 */ /* 0x000fe20000410000 */
[----:B------:R-:W-:Y:S01]  /*a3e0*/  FFMA.FTZ R7, R6, R25, -R7 ;  /* 0x0000001906077223 */ /* 0x000fe20000010807 */
[----:B------:R-:W-:Y:S01]  /*a3f0*/  FFMA.FTZ R43, R38, R5, -R43 ;  /* 0x00000005262b7223 */ /* 0x000fe2000001082b */
[----:B------:R-:W-:Y:S01]  /*a400*/  FFMA.FTZ R37, R6, R37, R26 ;  /* 0x0000002506257223 */ /* 0x000fe2000001001a */
[----:B------:R-:W-:Y:S01]  /*a410*/  FFMA.FTZ R42, R38, R41, R42 ;  /* 0x00000029262a7223 */ /* 0x000fe2000001002a */
[----:B------:R-:W-:-:S02]  /*a420*/  F2FP.BF16.F32.PACK_AB R4, R60, R27 ;  /* 0x0000001b3c04723e */ /* 0x000fc400000010ff */
[----:B------:R-:W-:Y:S02]  /*a430*/  F2FP.BF16.F32.PACK_AB R6, R7, R62 ;  /* 0x0000003e0706723e */ /* 0x000fe400000010ff */
[----:B------:R-:W-:Y:S02]  /*a440*/  F2FP.BF16.F32.PACK_AB R5, R72, R39 ;  /* 0x000000274805723e */ /* 0x000fe400000010ff */
[----:B------:R-:W-:Y:S02]  /*a450*/  F2FP.BF16.F32.PACK_AB R7, R43, R40 ;  /* 0x000000282b07723e */ /* 0x000fe400000010ff */
[----:B------:R-:W-:Y:S02]  /*a460*/  F2FP.BF16.F32.PACK_AB R24, R65, R36 ;  /* 0x000000244118723e */ /* 0x000fe400000010ff */
[----:B------:R-:W-:Y:S02]  /*a470*/  F2FP.BF16.F32.PACK_AB R25, R61, R70 ;  /* 0x000000463d19723e */ /* 0x000fe400000010ff */
[----:B------:R-:W-:-:S02]  /*a480*/  F2FP.BF16.F32.PACK_AB R26, R37, R66 ;  /* 0x00000042251a723e */ /* 0x000fc400000010ff */
[----:B------:R-:W-:Y:S01]  /*a490*/  F2FP.BF16.F32.PACK_AB R27, R42, R71 ;  /* 0x000000472a1b723e */ /* 0x000fe200000010ff */
[----:B------:R0:W-:Y:S04]  /*a4a0*/  STS.128 [R73], R4 ;  /* 0x0000000449007388 */ /* 0x0001e80000000c00 */
[----:B------:R0:W-:Y:S02]  /*a4b0*/  STS.128 [R50+0xc400], R24 ;  /* 0x00c4001832007388 */ /* 0x0001e40000000c00 */
.L_x_497:
[----:B------:R-:W-:Y:S05]  /*a4c0*/  BSYNC B1 ;  /* 0x0000000000017941 */ /* 0x000fea0003800000 */
.L_x_496:
[----:B------:R-:W-:Y:S04]  /*a4d0*/  BSSY B1, `(.L_x_498) ;  /* 0x0000069000017945 */ /* 0x000fe80003800000 */
[----:B------:R-:W-:Y:S05]  /*a4e0*/  @P1 BRA `(.L_x_499) ;  /* 0x00000004009c1947 */ /* 0x000fea0003800000 */
[----:B------:R-:W2:Y:S01]  /*a4f0*/  LDL R59, [R1+0x7c] ;  /* 0x00007c00013b7983 */ /* 0x000ea20000100800 */
[----:B0-----:R-:W-:Y:S02]  /*a500*/  LEA.HI R4, R3, R148, RZ, 0x1d ;  /* 0x0000009403047211 */ /* 0x001fe400078fe8ff */
[----:B------:R-:W-:Y:S02]  /*a510*/  SHF.R.U64 R37, R28, 0x10, R29 ;  /* 0x000000101c257819 */ /* 0x000fe4000000121d */
[----:B------:R-:W-:Y:S02]  /*a520*/  SHF.R.S32.HI R5, RZ, 0x1f, R4 ;  /* 0x0000001fff057819 */ /* 0x000fe40000011404 */
[--C-:B------:R-:W-:Y:S02]  /*a530*/  SHF.R.U64 R28, R8, 0x10, R9.reuse ;  /* 0x00000010081c7819 */ /* 0x100fe40000001209 */
[----:B------:R-:W-:Y:S01]  /*a540*/  LEA.HI R5, R5, R4, RZ, 0x2 ;  /* 0x0000000405057211 */ /* 0x000fe200078f10ff */
[----:B------:R-:W-:Y:S01]  /*a550*/  IMAD.SHL.U32 R4, R4, 0x8, RZ ;  /* 0x0000000804047824 */ /* 0x000fe200078e00ff */
[----:B------:R-:W-:-:S02]  /*a560*/  SHF.R.U32.HI R9, RZ, 0x10, R9 ;  /* 0x00000010ff097819 */ /* 0x000fc40000011609 */
[----:B------:R-:W-:Y:S02]  /*a570*/  SHF.R.S32.HI R6, RZ, 0x2, R5 ;  /* 0x00000002ff067819 */ /* 0x000fe40000011405 */
[----:B------:R-:W-:Y:S02]  /*a580*/  LOP3.LUT R5, R143, 0x18, R4, 0xf8, !PT ;  /* 0x000000188f057812 */ /* 0x000fe400078ef804 */
[----:B------:R-:W-:Y:S01]  /*a590*/  PRMT R56, R56, 0x5410, R37 ;  /* 0x0000541038387816 */ /* 0x000fe20000000025 */
[----:B------:R-:W-:Y:S01]  /*a5a0*/  IMAD R6, R6, 0x1800, R145 ;  /* 0x0000180006067824 */ /* 0x000fe200078e0291 */
[----:B------:R-:W-:Y:S02]  /*a5b0*/  LOP3.LUT R5, R5, R144, RZ, 0x3c, !PT ;  /* 0x0000009005057212 */ /* 0x000fe400078e3cff */
[----:B------:R-:W-:Y:S01]  /*a5c0*/  PRMT R51, R51, 0x5410, R28 ;  /* 0x0000541033337816 */ /* 0x000fe2000000001c */
[----:B------:R-:W-:Y:S01]  /*a5d0*/  IMAD.U32 R37, R56, 0x10000, RZ ;  /* 0x0001000038257824 */ /* 0x000fe200078e00ff */
[----:B------:R-:W-:Y:S01]  /*a5e0*/  SHF.R.U32.HI R38, RZ, 0x10, R29 ;  /* 0x00000010ff267819 */ /* 0x000fe2000001161d */
[----:B------:R-:W-:Y:S01]  /*a5f0*/  IMAD.IADD R25, R6, 0x1, R5 ;  /* 0x0000000106197824 */ /* 0x000fe200078e0205 */
[----:B------:R-:W-:Y:S01]  /*a600*/  SHF.R.U64 R29, R30, 0x10, R31 ;  /* 0x000000101e1d7819 */ /* 0x000fe2000000121f */
[----:B------:R-:W-:Y:S01]  /*a610*/  IMAD.U32 R39, R51, 0x10000, RZ ;  /* 0x0001000033277824 */ /* 0x000fe200078e00ff */
[----:B------:R-:W-:Y:S01]  /*a620*/  SHF.R.U64 R8, R10, 0x10, R11 ;  /* 0x000000100a087819 */ /* 0x000fe2000000120b */
[----:B------:R-:W-:Y:S01]  /*a630*/  IMAD R36, R25, 0x2, R2 ;  /* 0x0000000219247824 */ /* 0x000fe200078e0202 */
[----:B------:R-:W-:-:S02]  /*a640*/  PRMT R52, R52, 0x5410, R9 ;  /* 0x0000541034347816 */ /* 0x000fc40000000009 */
[----:B------:R-:W-:Y:S02]  /*a650*/  SHF.R.U32.HI R11, RZ, 0x10, R11 ;  /* 0x00000010ff0b7819 */ /* 0x000fe4000001160b */
[----:B------:R-:W0:Y:S01]  /*a660*/  LDS.128 R24, [R36+0xc400] ;  /* 0x00c4000024187984 */ /* 0x000e220000000c00 */
[----:B------:R-:W-:Y:S02]  /*a670*/  SHF.R.U32.HI R30, RZ, 0x10, R31 ;  /* 0x00000010ff1e7819 */ /* 0x000fe4000001161f */
[----:B------:R-:W-:Y:S01]  /*a680*/  PRMT R57, R57, 0x5410, R38 ;  /* 0x0000541039397816 */ /* 0x000fe20000000026 */
[----:B------:R-:W-:Y:S01]  /*a690*/  IMAD.U32 R38, R52, 0x10000, RZ ;  /* 0x0001000034267824 */ /* 0x000fe200078e00ff */
[----:B------:R-:W-:Y:S02]  /*a6a0*/  PRMT R58, R58, 0x5410, R29 ;  /* 0x000054103a3a7816 */ /* 0x000fe4000000001d */
[----:B------:R-:W-:Y:S02]  /*a6b0*/  PRMT R53, R53, 0x5410, R8 ;  /* 0x0000541035357816 */ /* 0x000fe40000000008 */
[----:B------:R-:W-:-:S02]  /*a6c0*/  PRMT R54, R54, 0x5410, R11 ;  /* 0x0000541036367816 */ /* 0x000fc4000000000b */
[----:B------:R-:W-:Y:S02]  /*a6d0*/  PRMT R55, R55, 0x5410, R30 ;  /* 0x0000541037377816 */ /* 0x000fe4000000001e */
[----:B------:R-:W-:Y:S01]  /*a6e0*/  LOP3.LUT R51, R51, 0xffff0000, RZ, 0xc0, !PT ;  /* 0xffff000033337812 */ /* 0x000fe200078ec0ff */
[----:B------:R-:W-:Y:S01]  /*a6f0*/  IMAD.U32 R40, R54, 0x10000, RZ ;  /* 0x0001000036287824 */ /* 0x000fe200078e00ff */
[----:B------:R-:W-:Y:S02]  /*a700*/  LOP3.LUT R52, R52, 0xffff0000, RZ, 0xc0, !PT ;  /* 0xffff000034347812 */ /* 0x000fe400078ec0ff */
[----:B------:R-:W-:Y:S01]  /*a710*/  LOP3.LUT R54, R54, 0xffff0000, RZ, 0xc0, !PT ;  /* 0xffff000036367812 */ /* 0x000fe200078ec0ff */
[C---:B0-----:R-:W-:Y:S01]  /*a720*/  IMAD.U32 R28, R24.reuse, 0x10000, RZ ;  /* 0x00010000181c7824 */ /* 0x041fe200078e00ff */
[----:B------:R-:W-:Y:S01]  /*a730*/  LOP3.LUT R24, R24, 0xffff0000, RZ, 0xc0, !PT ;  /* 0xffff000018187812 */ /* 0x000fe200078ec0ff */
[C---:B------:R-:W-:Y:S01]  /*a740*/  IMAD.U32 R29, R25.reuse, 0x10000, RZ ;  /* 0x00010000191d7824 */ /* 0x040fe200078e00ff */
[----:B------:R-:W-:Y:S01]  /*a750*/  LOP3.LUT R25, R25, 0xffff0000, RZ, 0xc0, !PT ;  /* 0xffff000019197812 */ /* 0x000fe200078ec0ff */
[C---:B------:R-:W-:Y:S01]  /*a760*/  FMUL.FTZ R41, R28.reuse, R39 ;  /* 0x000000271c297220 */ /* 0x040fe20000410000 */
[----:B------:R-:W-:Y:S01]  /*a770*/  FMUL.FTZ R43, R28, R37 ;  /* 0x000000251c2b7220 */ /* 0x000fe20000410000 */
[----:B------:R-:W-:-:S02]  /*a780*/  IMAD.U32 R28, R57, 0x10000, RZ ;  /* 0x00010000391c7824 */ /* 0x000fc400078e00ff */
[----:B------:R-:W-:Y:S01]  /*a790*/  FMUL.FTZ R42, R29, R38 ;  /* 0x000000261d2a7220 */ /* 0x000fe20000410000 */
[C---:B------:R-:W-:Y:S01]  /*a7a0*/  IMAD.U32 R31, R27.reuse, 0x10000, RZ ;  /* 0x000100001b1f7824 */ /* 0x040fe200078e00ff */
[----:B------:R-:W-:Y:S01]  /*a7b0*/  LOP3.LUT R27, R27, 0xffff0000, RZ, 0xc0, !PT ;  /* 0xffff00001b1b7812 */ /* 0x000fe200078ec0ff */
[----:B------:R-:W-:Y:S01]  /*a7c0*/  FMUL.FTZ R50, R29, R28 ;  /* 0x0000001c1d327220 */ /* 0x000fe20000410000 */
[C---:B------:R-:W-:Y:S01]  /*a7d0*/  IMAD.U32 R30, R26.reuse, 0x10000, RZ ;  /* 0x000100001a1e7824 */ /* 0x040fe200078e00ff */
[----:B------:R-:W-:Y:S01]  /*a7e0*/  LOP3.LUT R26, R26, 0xffff0000, RZ, 0xc0, !PT ;  /* 0xffff00001a1a7812 */ /* 0x000fe200078ec0ff */
[----:B--2---:R-:W0:Y:S02]  /*a7f0*/  LDS.128 R4, [R59] ;  /* 0x000000003b047984 */ /* 0x004e240000000c00 */
[C---:B0-----:R-:W-:Y:S01]  /*a800*/  IMAD.U32 R8, R4.reuse, 0x10000, RZ ;  /* 0x0001000004087824 */ /* 0x041fe200078e00ff */
[----:B------:R-:W-:Y:S01]  /*a810*/  LOP3.LUT R4, R4, 0xffff0000, RZ, 0xc0, !PT ;  /* 0xffff000004047812 */ /* 0x000fe200078ec0ff */
[C---:B------:R-:W-:Y:S01]  /*a820*/  IMAD.U32 R9, R5.reuse, 0x10000, RZ ;  /* 0x0001000005097824 */ /* 0x040fe200078e00ff */
[----:B------:R-:W-:Y:S01]  /*a830*/  LOP3.LUT R5, R5, 0xffff0000, RZ, 0xc0, !PT ;  /* 0xffff000005057812 */ /* 0x000fe200078ec0ff */
[C---:B------:R-:W-:Y:S01]  /*a840*/  FFMA.FTZ R41, R8.reuse, R37, -R41 ;  /* 0x0000002508297223 */ /* 0x040fe20000010829 */
[----:B------:R-:W-:Y:S01]  /*a850*/  FFMA.FTZ R43, R8, R39, R43 ;  /* 0x00000027082b7223 */ /* 0x000fe2000001002b */
[----:B------:R-:W-:-:S02]  /*a860*/  IMAD.U32 R8, R55, 0x10000, RZ ;  /* 0x0001000037087824 */ /* 0x000fc400078e00ff */
[----:B------:R-:W-:Y:S01]  /*a870*/  FFMA.FTZ R42, R9, R28, -R42 ;  /* 0x0000001c092a7223 */ /* 0x000fe2000001082a */
[----:B------:R-:W-:Y:S01]  /*a880*/  FMUL.FTZ R28, R31, R40 ;  /* 0x000000281f1c7220 */ /* 0x000fe20000410000 */
[----:B------:R-:W-:Y:S02]  /*a890*/  IMAD.U32 R11, R7, 0x10000, RZ ;  /* 0x00010000070b7824 */ /* 0x000fe400078e00ff */
[----:B------:R-:W-:Y:S01]  /*a8a0*/  FMUL.FTZ R31, R31, R8 ;  /* 0x000000081f1f7220 */ /* 0x000fe20000410000 */
[----:B------:R-:W-:Y:S01]  /*a8b0*/  FFMA.FTZ R50, R9, R38, R50 ;  /* 0x0000002609327223 */ /* 0x000fe20000010032 */
[----:B------:R-:W-:Y:S01]  /*a8c0*/  LOP3.LUT R9, R56, 0xffff0000, RZ, 0xc0, !PT ;  /* 0xffff000038097812 */ /* 0x000fe200078ec0ff */
[C---:B------:R-:W-:Y:S01]  /*a8d0*/  FFMA.FTZ R39, R11.reuse, R8, -R28 ;  /* 0x000000080b277223 */ /* 0x040fe2000001081c */
[----:B------:R-:W-:Y:S01]  /*a8e0*/  FFMA.FTZ R40, R11, R40, R31 ;  /* 0x000000280b287223 */ /* 0x000fe2000001001f */
[C---:B------:R-:W-:Y:S01]  /*a8f0*/  FMUL.FTZ R11, R24.reuse, R51 ;  /* 0x00000033180b7220 */ /* 0x040fe20000410000 */
[----:B------:R-:W-:Y:S01]  /*a900*/  LOP3.LUT R8, R57, 0xffff0000, RZ, 0xc0, !PT ;  /* 0xffff000039087812 */ /* 0x000fe200078ec0ff */
[-C--:B------:R-:W-:Y:S01]  /*a910*/  FMUL.FTZ R29, R24, R9.reuse ;  /* 0x00000009181d7220 */ /* 0x080fe20000410000 */
[----:B------:R-:W-:Y:S01]  /*a920*/  FMUL.FTZ R38, R25, R52 ;  /* 0x0000003419267220 */ /* 0x000fe20000410000 */
[----:B------:R-:W-:Y:S01]  /*a930*/  FFMA.FTZ R24, R4, R9, -R11 ;  /* 0x0000000904187223 */ /* 0x000fe2000001080b */
[----:B------:R-:W-:-:S02]  /*a940*/  IMAD.U32 R11, R53, 0x10000, RZ ;  /* 0x00010000350b7824 */ /* 0x000fc400078e00ff */
[-C--:B------:R-:W-:Y:S01]  /*a950*/  FMUL.FTZ R31, R25, R8.reuse ;  /* 0x00000008191f7220 */ /* 0x080fe20000410000 */
[----:B------:R-:W-:Y:S01]  /*a960*/  FFMA.FTZ R28, R4, R51, R29 ;  /* 0x00000033041c7223 */ /* 0x000fe2000001001d */
[----:B------:R-:W-:Y:S02]  /*a970*/  IMAD.U32 R10, R6, 0x10000, RZ ;  /* 0x00010000060a7824 */ /* 0x000fe400078e00ff */
[----:B------:R-:W-:Y:S01]  /*a980*/  FMUL.FTZ R29, R30, R11 ;  /* 0x0000000b1e1d7220 */ /* 0x000fe20000410000 */
[----:B------:R-:W-:Y:S02]  /*a990*/  IMAD.U32 R9, R58, 0x10000, RZ ;  /* 0x000100003a097824 */ /* 0x000fe400078e00ff */
[C---:B------:R-:W-:Y:S01]  /*a9a0*/  FFMA.FTZ R25, R5.reuse, R8, -R38 ;  /* 0x0000000805197223 */ /* 0x040fe20000010826 */
[----:B------:R-:W-:Y:S01]  /*a9b0*/  FFMA.FTZ R31, R5, R52, R31 ;  /* 0x00000034051f7223 */ /* 0x000fe2000001001f */
[----:B------:R-:W-:Y:S01]  /*a9c0*/  LOP3.LUT R53, R53, 0xffff0000, RZ, 0xc0, !PT ;  /* 0xffff000035357812 */ /* 0x000fe200078ec0ff */
[-C--:B------:R-:W-:Y:S01]  /*a9d0*/  FMUL.FTZ R37, R30, R9.reuse ;  /* 0x000000091e257220 */ /* 0x080fe20000410000 */
[----:B------:R-:W-:Y:S01]  /*a9e0*/  LOP3.LUT R5, R58, 0xffff0000, RZ, 0xc0, !PT ;  /* 0xffff00003a057812 */ /* 0x000fe200078ec0ff */
[----:B------:R-:W-:Y:S01]  /*a9f0*/  FFMA.FTZ R29, R10, R9, -R29 ;  /* 0x000000090a1d7223 */ /* 0x000fe2000001081d */
[----:B------:R-:W-:Y:S01]  /*aa00*/  LOP3.LUT R4, R55, 0xffff0000, RZ, 0xc0, !PT ;  /* 0xffff000037047812 */ /* 0x000fe200078ec0ff */
[----:B------:R-:W-:Y:S01]  /*aa10*/  FMUL.FTZ R9, R26, R53 ;  /* 0x000000351a097220 */ /* 0x000fe20000410000 */
[----:B------:R-:W-:Y:S01]  /*aa20*/  LOP3.LUT R6, R6, 0xffff0000, RZ, 0xc0, !PT ;  /* 0xffff000006067812 */ /* 0x000fe200078ec0ff */
[----:B------:R-:W-:Y:S01]  /*aa30*/  FMUL.FTZ R30, R27, R54 ;  /* 0x000000361b1e7220 */ /* 0x000fe20000410000 */
[----:B------:R-:W-:Y:S01]  /*aa40*/  LOP3.LUT R7, R7, 0xffff0000, RZ, 0xc0, !PT ;  /* 0xffff000007077812 */ /* 0x000fe200078ec0ff */
[----:B------:R-:W-:Y:S01]  /*aa50*/  FMUL.FTZ R8, R26, R5 ;  /* 0x000000051a087220 */ /* 0x000fe20000410000 */
[-C--:B------:R-:W-:Y:S01]  /*aa60*/  FMUL.FTZ R27, R27, R4.reuse ;  /* 0x000000041b1b7220 */ /* 0x080fe20000410000 */
[----:B------:R-:W-:Y:S01]  /*aa70*/  FFMA.FTZ R10, R10, R11, R37 ;  /* 0x0000000b0a0a7223 */ /* 0x000fe20000010025 */
[C---:B------:R-:W-:Y:S01]  /*aa80*/  FFMA.FTZ R26, R6.reuse, R5, -R9 ;  /* 0x00000005061a7223 */ /* 0x040fe20000010809 */
[C---:B------:R-:W-:Y:S01]  /*aa90*/  FFMA.FTZ R30, R7.reuse, R4, -R30 ;  /* 0x00000004071e7223 */ /* 0x040fe2000001081e */
[----:B------:R-:W-:Y:S01]  /*aaa0*/  FFMA.FTZ R53, R6, R53, R8 ;  /* 0x0000003506357223 */ /* 0x000fe20000010008 */
[----:B------:R-:W-:Y:S01]  /*aab0*/  FFMA.FTZ R11, R7, R54, R27 ;  /* 0x00000036070b7223 */ /* 0x000fe2000001001b */
[----:B------:R-:W-:-:S02]  /*aac0*/  F2FP.BF16.F32.PACK_AB R4, R24, R41 ;  /* 0x000000291804723e */ /* 0x000fc400000010ff */
[----:B------:R-:W-:Y:S02]  /*aad0*/  F2FP.BF16.F32.PACK_AB R5, R25, R42 ;  /* 0x0000002a1905723e */ /* 0x000fe400000010ff */
[----:B------:R-:W-:Y:S02]  /*aae0*/  F2FP.BF16.F32.PACK_AB R6, R26, R29 ;  /* 0x0000001d1a06723e */ /* 0x000fe400000010ff */
[----:B------:R-:W-:Y:S02]  /*aaf0*/  F2FP.BF16.F32.PACK_AB R7, R30, R39 ;  /* 0x000000271e07723e */ /* 0x000fe400000010ff */
[----:B------:R-:W-:Y:S02]  /*ab00*/  F2FP.BF16.F32.PACK_AB R8, R28, R43 ;  /* 0x0000002b1c08723e */ /* 0x000fe400000010ff */
[----:B------:R-:W-:Y:S01]  /*ab10*/  F2FP.BF16.F32.PACK_AB R9, R31, R50 ;  /* 0x000000321f09723e */ /* 0x000fe200000010ff */
[----:B------:R1:W-:Y:S01]  /*ab20*/  STS.128 [R59], R4 ;  /* 0x000000043b007388 */ /* 0x0003e20000000c00 */
[----:B------:R-:W-:-:S02]  /*ab30*/  F2FP.BF16.F32.PACK_AB R10, R53, R10 ;  /* 0x0000000a350a723e */ /* 0x000fc400000010ff */
[----:B------:R-:W-:-:S05]  /*ab40*/  F2FP.BF16.F32.PACK_AB R11, R11, R40 ;  /* 0x000000280b0b723e */ /* 0x000fca00000010ff */
[----:B------:R1:W-:Y:S02]  /*ab50*/  STS.128 [R36+0xc400], R8 ;  /* 0x00c4000824007388 */ /* 0x0003e40000000c00 */
.L_x_499:
[----:B------:R-:W-:Y:S05]  /*ab60*/  BSYNC B1 ;  /* 0x0000000000017941 */ /* 0x000fea0003800000 */
.L_x_498:
[----:B------:R-:W-:Y:S05]  /*ab70*/  @P2 BRA `(.L_x_480) ;  /* 0x00000004009c2947 */ /* 0x000fea0003800000 */
[----:B-1----:R-:W2:Y:S01]  /*ab80*/  LDL R36, [R1+0x78] ;  /* 0x0000780001247983 */ /* 0x002ea20000100800 */
[----:B------:R-:W-:Y:S02]  /*ab90*/  LEA.HI R3, R3, R149, RZ, 0x1d ;  /* 0x0000009503037211 */ /* 0x000fe400078fe8ff */
[----:B0-----:R-:W-:Y:S02]  /*aba0*/  SHF.R.U64 R25, R12, 0x10, R13 ;  /* 0x000000100c197819 */ /* 0x001fe4000000120d */
[----:B------:R-:W-:Y:S02]  /*abb0*/  SHF.R.S32.HI R4, RZ, 0x1f, R3 ;  /* 0x0000001fff047819 */ /* 0x000fe40000011403 */
[----:B------:R-:W-:Y:S02]  /*abc0*/  SHF.R.U64 R29, R32, 0x10, R33 ;  /* 0x00000010201d7819 */ /* 0x000fe40000001221 */
[----:B------:R-:W-:Y:S01]  /*abd0*/  LEA.HI R5, R4, R3, RZ, 0x2 ;  /* 0x0000000304057211 */ /* 0x000fe200078f10ff */
[----:B------:R-:W-:Y:S01]  /*abe0*/  IMAD.SHL.U32 R4, R3, 0x8, RZ ;  /* 0x0000000803047824 */ /* 0x000fe200078e00ff */
[----:B------:R-:W-:-:S02]  /*abf0*/  SHF.R.U64 R27, R34, 0x10, R35 ;  /* 0x00000010221b7819 */ /* 0x000fc40000001223 */
[----:B------:R-:W-:Y:S02]  /*ac00*/  SHF.R.S32.HI R6, RZ, 0x2, R5 ;  /* 0x00000002ff067819 */ /* 0x000fe40000011405 */
[----:B------:R-:W-:Y:S02]  /*ac10*/  LOP3.LUT R3, R143, 0x18, R4, 0xf8, !PT ;  /* 0x000000188f037812 */ /* 0x000fe400078ef804 */
[----:B------:R-:W-:Y:S01]  /*ac20*/  SHF.R.U32.HI R13, RZ, 0x10, R13 ;  /* 0x00000010ff0d7819 */ /* 0x000fe2000001160d */
[----:B------:R-:W-:Y:S01]  /*ac30*/  IMAD R6, R6, 0x1800, R145 ;  /* 0x0000180006067824 */ /* 0x000fe200078e0291 */
[----:B------:R-:W-:Y:S02]  /*ac40*/  LOP3.LUT R3, R3, R144, RZ, 0x3c, !PT ;  /* 0x0000009003037212 */ /* 0x000fe400078e3cff */
[----:B------:R-:W-:Y:S02]  /*ac50*/  PRMT R26, R0, 0x5410, R25 ;  /* 0x00005410001a7816 */ /* 0x000fe40000000019 */
[----:B------:R-:W-:Y:S01]  /*ac60*/  SHF.R.U64 R30, R14, 0x10, R15 ;  /* 0x000000100e1e7819 */ /* 0x000fe2000000120f */
[----:B------:R-:W-:Y:S01]  /*ac70*/  IMAD.IADD R3, R6, 0x1, R3 ;  /* 0x0000000106037824 */ /* 0x000fe200078e0203 */
[----:B------:R-:W-:-:S02]  /*ac80*/  PRMT R46, R46, 0x5410, R29 ;  /* 0x000054102e2e7816 */ /* 0x000fc4000000001d */
[----:B------:R-:W-:Y:S01]  /*ac90*/  SHF.R.U32.HI R32, RZ, 0x10, R33 ;  /* 0x00000010ff207819 */ /* 0x000fe20000011621 */
[----:B------:R-:W-:Y:S01]  /*aca0*/  IMAD R3, R3, 0x2, R2 ;  /* 0x0000000203037824 */ /* 0x000fe200078e0202 */
[----:B------:R-:W-:Y:S01]  /*acb0*/  SHF.R.U32.HI R14, RZ, 0x10, R15 ;  /* 0x00000010ff0e7819 */ /* 0x000fe2000001160f */
[----:B------:R-:W-:Y:S01]  /*acc0*/  IMAD.U32 R25, R46, 0x10000, RZ ;  /* 0x000100002e197824 */ /* 0x000fe200078e00ff */
[----:B------:R-:W-:Y:S01]  /*acd0*/  PRMT R48, R48, 0x5410, R27 ;  /* 0x0000541030307816 */ /* 0x000fe2000000001b */
[----:B------:R-:W-:Y:S01]  /*ace0*/  IMAD.U32 R27, R26, 0x10000, RZ ;  /* 0x000100001a1b7824 */ /* 0x000fe200078e00ff */
[----:B------:R-:W0:Y:S01]  /*acf0*/  LDS.128 R8, [R3+0xc400] ;  /* 0x00c4000003087984 */ /* 0x000e220000000c00 */
[----:B------:R-:W-:Y:S02]  /*ad00*/  PRMT R28, R20, 0x5410, R13 ;  /* 0x00005410141c7816 */ /* 0x000fe4000000000d */
[----:B------:R-:W-:Y:S02]  /*ad10*/  PRMT R47, R47, 0x5410, R32 ;  /* 0x000054102f2f7816 */ /* 0x000fe40000000020 */
[----:B------:R-:W-:Y:S01]  /*ad20*/  SHF.R.U32.HI R34, RZ, 0x10, R35 ;  /* 0x00000010ff227819 */ /* 0x000fe20000011623 */
[----:B------:R-:W-:Y:S01]  /*ad30*/  IMAD.U32 R29, R28, 0x10000, RZ ;  /* 0x000100001c1d7824 */ /* 0x000fe200078e00ff */
[----:B------:R-:W-:-:S02]  /*ad40*/  PRMT R45, R45, 0x5410, R14 ;  /* 0x000054102d2d7816 */ /* 0x000fc4000000000e */
[----:B------:R-:W-:Y:S02]  /*ad50*/  PRMT R49, R49, 0x5410, R34 ;  /* 0x0000541031317816 */ /* 0x000fe40000000022 */
[----:B------:R-:W-:Y:S02]  /*ad60*/  PRMT R30, R21, 0x5410, R30 ;  /* 0x00005410151e7816 */ /* 0x000fe4000000001e */
        /* <DEDUP_REMOVED lines=8> */
[C---:B------:R-:W-:Y:S01]  /*adf0*/  FMUL.FTZ R35, R20.reuse, R29 ;  /* 0x0000001d14237220 */ /* 0x040fe20000410000 */
[C---:B------:R-:W-:Y:S01]  /*ae00*/  IMAD.U32 R24, R11.reuse, 0x10000, RZ ;  /* 0x000100000b187824 */ /* 0x040fe200078e00ff */
[----:B------:R-:W-:Y:S01]  /*ae10*/  LOP3.LUT R11, R11, 0xffff0000, RZ, 0xc0, !PT ;  /* 0xffff00000b0b7812 */ /* 0x000fe200078ec0ff */
[----:B------:R-:W-:Y:S01]  /*ae20*/  FMUL.FTZ R37, R20, R15 ;  /* 0x0000000f14257220 */ /* 0x000fe20000410000 */
[C---:B------:R-:W-:Y:S02]  /*ae30*/  IMAD.U32 R21, R10.reuse, 0x10000, RZ ;  /* 0x000100000a157824 */ /* 0x040fe400078e00ff */
[----:B------:R-:W-:Y:S01]  /*ae40*/  FMUL.FTZ R20, R9, R28 ;  /* 0x0000001c09147220 */ /* 0x000fe20000410000 */
[----:B------:R-:W-:Y:S01]  /*ae50*/  LOP3.LUT R10, R10, 0xffff0000, RZ, 0xc0, !PT ;  /* 0xffff00000a0a7812 */ /* 0x000fe200078ec0ff */
[----:B--2---:R-:W0:Y:S02]  /*ae60*/  LDS.128 R4, [R36] ;  /* 0x0000000024047984 */ /* 0x004e240000000c00 */
[C---:B0-----:R-:W-:Y:S01]  /*ae70*/  IMAD.U32 R0, R4.reuse, 0x10000, RZ ;  /* 0x0001000004007824 */ /* 0x041fe200078e00ff */
[----:B------:R-:W-:Y:S01]  /*ae80*/  LOP3.LUT R4, R4, 0xffff0000, RZ, 0xc0, !PT ;  /* 0xffff000004047812 */ /* 0x000fe200078ec0ff */
[C---:B------:R-:W-:Y:S01]  /*ae90*/  IMAD.U32 R12, R5.reuse, 0x10000, RZ ;  /* 0x00010000050c7824 */ /* 0x040fe200078e00ff */
[----:B------:R-:W-:Y:S01]  /*aea0*/  LOP3.LUT R5, R5, 0xffff0000, RZ, 0xc0, !PT ;  /* 0xffff000005057812 */ /* 0x000fe200078ec0ff */
[----:B------:R-:W-:Y:S01]  /*aeb0*/  FFMA.FTZ R32, R0, R25, -R31 ;  /* 0x0000001900207223 */ /* 0x000fe2000001081f */
[----:B------:R-:W-:-:S02]  /*aec0*/  IMAD.U32 R31, R45, 0x10000, RZ ;  /* 0x000100002d1f7824 */ /* 0x000fc400078e00ff */
[----:B------:R-:W-:Y:S01]  /*aed0*/  FFMA.FTZ R35, R12, R15, -R35 ;  /* 0x0000000f0c237223 */ /* 0x000fe20000010823 */
[----:B------:R-:W-:Y:S02]  /*aee0*/  IMAD.U32 R14, R7, 0x10000, RZ ;  /* 0x00010000070e7824 */ /* 0x000fe400078e00ff */
[----:B------:R-:W-:Y:S01]  /*aef0*/  FFMA.FTZ R33, R0, R27, R33 ;  /* 0x0000001b00217223 */ /* 0x000fe20000010021 */
[----:B------:R-:W-:Y:S02]  /*af00*/  IMAD.U32 R25, R49, 0x10000, RZ ;  /* 0x0001000031197824 */ /* 0x000fe400078e00ff */
[----:B------:R-:W-:Y:S01]  /*af10*/  FMUL.FTZ R15, R24, R31 ;  /* 0x0000001f180f7220 */ /* 0x000fe20000410000 */
[----:B------:R-:W-:Y:S01]  /*af20*/  LOP3.LUT R27, R26, 0xffff0000, RZ, 0xc0, !PT ;  /* 0xffff00001a1b7812 */ /* 0x000fe200078ec0ff */
[----:B------:R-:W-:Y:S01]  /*af30*/  FFMA.FTZ R37, R12, R29, R37 ;  /* 0x0000001d0c257223 */ /* 0x000fe20000010025 */
[-C--:B------:R-:W-:Y:S01]  /*af40*/  FMUL.FTZ R24, R24, R25.reuse ;  /* 0x0000001918187220 */ /* 0x080fe20000410000 */
[----:B------:R-:W-:Y:S01]  /*af50*/  FFMA.FTZ R26, R14, R25, -R15 ;  /* 0x000000190e1a7223 */ /* 0x000fe2000001080f */
[----:B------:R-:W-:Y:S01]  /*af60*/  LOP3.LUT R15, R46, 0xffff0000, RZ, 0xc0, !PT ;  /* 0xffff00002e0f7812 */ /* 0x000fe200078ec0ff */
[----:B------:R-:W-:Y:S01]  /*af70*/  FMUL.FTZ R25, R8, R27 ;  /* 0x0000001b08197220 */ /* 0x000fe20000410000 */
[----:B------:R-:W-:Y:S01]  /*af80*/  LOP3.LUT R0, R47, 0xffff0000, RZ, 0xc0, !PT ;  /* 0xffff00002f007812 */ /* 0x000fe200078ec0ff */
[----:B------:R-:W-:-:S02]  /*af90*/  IMAD.U32 R12, R30, 0x10000, RZ ;  /* 0x000100001e0c7824 */ /* 0x000fc400078e00ff */
[----:B------:R-:W-:Y:S01]  /*afa0*/  FFMA.FTZ R31, R14, R31, R24 ;  /* 0x0000001f0e1f7223 */ /* 0x000fe20000010018 */
[-C--:B------:R-:W-:Y:S01]  /*afb0*/  FMUL.FTZ R29, R8, R15.reuse ;  /* 0x0000000f081d7220 */ /* 0x080fe20000410000 */
[----:B------:R-:W-:Y:S01]  /*afc0*/  FFMA.FTZ R25, R4, R15, -R25 ;  /* 0x0000000f04197223 */ /* 0x000fe20000010819 */
[----:B------:R-:W-:Y:S01]  /*afd0*/  FMUL.FTZ R9, R9, R0 ;  /* 0x0000000009097220 */ /* 0x000fe20000410000 */
[----:B------:R-:W-:Y:S02]  /*afe0*/  IMAD.U32 R13, R6, 0x10000, RZ ;  /* 0x00010000060d7824 */ /* 0x000fe400078e00ff */
[----:B------:R-:W-:Y:S01]  /*aff0*/  FFMA.FTZ R14, R4, R27, R29 ;  /* 0x0000001b040e7223 */ /* 0x000fe2000001001d */
[----:B------:R-:W-:Y:S02]  /*b000*/  IMAD.U32 R8, R48, 0x10000, RZ ;  /* 0x0001000030087824 */ /* 0x000fe400078e00ff */
[----:B------:R-:W-:Y:S01]  /*b010*/  FMUL.FTZ R4, R21, R12 ;  /* 0x0000000c15047220 */ /* 0x000fe20000410000 */
[C---:B------:R-:W-:Y:S01]  /*b020*/  FFMA.FTZ R28, R5.reuse, R28, R9 ;  /* 0x0000001c051c7223 */ /* 0x040fe20000010009 */
[----:B------:R-:W-:Y:S01]  /*b030*/  FFMA.FTZ R20, R5, R0, -R20 ;  /* 0x0000000005147223 */ /* 0x000fe20000010814 */
[-C--:B------:R-:W-:Y:S01]  /*b040*/  FMUL.FTZ R24, R21, R8.reuse ;  /* 0x0000000815187220 */ /* 0x080fe20000410000 */
[----:B------:R-:W-:Y:S01]  /*b050*/  FFMA.FTZ R15, R13, R8, -R4 ;  /* 0x000000080d0f7223 */ /* 0x000fe20000010804 */
[----:B------:R-:W-:-:S02]  /*b060*/  LOP3.LUT R9, R30, 0xffff0000, RZ, 0xc0, !PT ;  /* 0xffff00001e097812 */ /* 0x000fc400078ec0ff */
[----:B------:R-:W-:Y:S01]  /*b070*/  LOP3.LUT R5, R48, 0xffff0000, RZ, 0xc0, !PT ;  /* 0xffff000030057812 */ /* 0x000fe200078ec0ff */
[----:B------:R-:W-:Y:S01]  /*b080*/  FFMA.FTZ R24, R13, R12, R24 ;  /* 0x0000000c0d187223 */ /* 0x000fe20000010018 */
[----:B------:R-:W-:Y:S01]  /*b090*/  LOP3.LUT R4, R45, 0xffff0000, RZ, 0xc0, !PT ;  /* 0xffff00002d047812 */ /* 0x000fe200078ec0ff */
[C---:B------:R-:W-:Y:S01]  /*b0a0*/  FMUL.FTZ R13, R10.reuse, R9 ;  /* 0x000000090a0d7220 */ /* 0x040fe20000410000 */
[----:B------:R-:W-:Y:S01]  /*b0b0*/  LOP3.LUT R0, R49, 0xffff0000, RZ, 0xc0, !PT ;  /* 0xffff000031007812 */ /* 0x000fe200078ec0ff */
[-C--:B------:R-:W-:Y:S01]  /*b0c0*/  FMUL.FTZ R8, R10, R5.reuse ;  /* 0x000000050a087220 */ /* 0x080fe20000410000 */
[----:B------:R-:W-:Y:S01]  /*b0d0*/  LOP3.LUT R6, R6, 0xffff0000, RZ, 0xc0, !PT ;  /* 0xffff000006067812 */ /* 0x000fe200078ec0ff */
[----:B------:R-:W-:Y:S01]  /*b0e0*/  FMUL.FTZ R12, R11, R4 ;  /* 0x000000040b0c7220 */ /* 0x000fe20000410000 */
[----:B------:R-:W-:Y:S01]  /*b0f0*/  LOP3.LUT R7, R7, 0xffff0000, RZ, 0xc0, !PT ;  /* 0xffff000007077812 */ /* 0x000fe200078ec0ff */
[-C--:B------:R-:W-:Y:S02]  /*b100*/  FMUL.FTZ R21, R11, R0.reuse ;  /* 0x000000000b157220 */ /* 0x080fe40000410000 */
[C---:B------:R-:W-:Y:S01]  /*b110*/  FFMA.FTZ R10, R6.reuse, R5, -R13 ;  /* 0x00000005060a7223 */ /* 0x040fe2000001080d */
[----:B------:R-:W-:Y:S01]  /*b120*/  FFMA.FTZ R11, R6, R9, R8 ;  /* 0x00000009060b7223 */ /* 0x000fe20000010008 */
[C---:B------:R-:W-:Y:S01]  /*b130*/  FFMA.FTZ R13, R7.reuse, R0, -R12 ;  /* 0x00000000070d7223 */ /* 0x040fe2000001080c */
[----:B------:R-:W-:Y:S01]  /*b140*/  FFMA.FTZ R0, R7, R4, R21 ;  /* 0x0000000407007223 */ /* 0x000fe20000010015 */
[----:B------:R-:W-:-:S02]  /*b150*/  F2FP.BF16.F32.PACK_AB R4, R25, R32 ;  /* 0x000000201904723e */ /* 0x000fc400000010ff */
[----:B------:R-:W-:Y:S02]  /*b160*/  F2FP.BF16.F32.PACK_AB R6, R10, R15 ;  /* 0x0000000f0a06723e */ /* 0x000fe400000010ff */
[----:B------:R-:W-:Y:S02]  /*b170*/  F2FP.BF16.F32.PACK_AB R5, R20, R35 ;  /* 0x000000231405723e */ /* 0x000fe400000010ff */
[----:B------:R-:W-:Y:S02]  /*b180*/  F2FP.BF16.F32.PACK_AB R10, R11, R24 ;  /* 0x000000180b0a723e */ /* 0x000fe400000010ff */
[----:B------:R-:W-:Y:S02]  /*b190*/  F2FP.BF16.F32.PACK_AB R7, R13, R26 ;  /* 0x0000001a0d07723e */ /* 0x000fe400000010ff */
[----:B------:R-:W-:Y:S02]  /*b1a0*/  F2FP.BF16.F32.PACK_AB R8, R14, R33 ;  /* 0x000000210e08723e */ /* 0x000fe400000010ff */
[----:B------:R-:W-:Y:S01]  /*b1b0*/  F2FP.BF16.F32.PACK_AB R9, R28, R37 ;  /* 0x000000251c09723e */ /* 0x000fe200000010ff */
[----:B------:R0:W-:Y:S01]  /*b1c0*/  STS.128 [R36], R4 ;  /* 0x0000000424007388 */ /* 0x0001e20000000c00 */
[----:B------:R-:W-:-:S05]  /*b1d0*/  F2FP.BF16.F32.PACK_AB R11, R0, R31 ;  /* 0x0000001f000b723e */ /* 0x000fca00000010ff */
[----:B------:R0:W-:Y:S02]  /*b1e0*/  STS.128 [R3+0xc400], R8 ;  /* 0x00c4000803007388 */ /* 0x0001e40000000c00 */
.L_x_480:
[----:B------:R-:W-:Y:S05]  /*b1f0*/  BSYNC B0 ;  /* 0x0000000000007941 */ /* 0x000fea0003800000 */
.L_x_473:
[----:B------:R-:W-:Y:S01]  /*b200*/  @!PT LDS RZ, [RZ] ;  /* 0x00000000fffff984 */ /* 0x000fe20000000800 */
[----:B------:R-:W-:Y:S01]  /*b210*/  @!PT LDS RZ, [RZ] ;  /* 0x00000000fffff984 */ /* 0x000fe20000000800 */
[----:B------:R-:W-:Y:S01]  /*b220*/  @!PT LDS RZ, [RZ] ;  /* 0x00000000fffff984 */ /* 0x000fe20000000800 */
[----:B------:R-:W-:Y:S01]  /*b230*/  @!PT LDS RZ, [RZ] ;  /* 0x00000000fffff984 */ /* 0x000fe20000000800 */
[----:B------:R5:W-:Y:S06]  /*b240*/  MEMBAR.ALL.CTA ;  /* 0x0000000000007992 */ /* 0x000bec0000008000 */
[----:B-----5:R-:W5:Y:S01]  /*b250*/  FENCE.VIEW.ASYNC.S ;  /* 0x00000000000073c6 */ /* 0x020f620000000000 */
[----:B------:R-:W-:Y:S05]  /*b260*/  WARPSYNC.ALL ;  /* 0x0000000000007948 */ /* 0x000fea0003800000 */
[----:B-----5:R-:W-:Y:S06]  /*b270*/  BAR.SYNC.DEFER_BLOCKING 0xd, 0x180 ;  /* 0x0346000000007b1d */ /* 0x020fec0000010000 */
.L_x_471:
[----:B01-3--:R-:W-:-:S05]  /*b280*/  IMAD.U32 R0, RZ, RZ, UR40 ;  /* 0x00000028ff007e24 */ /* 0x00bfca000f8e00ff */
[----:B------:R-:W-:-:S13]  /*b290*/  ISETP.NE.AND P0, PT, R0, 0x3, PT ;  /* 0x000000030000780c */ /* 0x000fda0003f05270 */
[----:B------:R-:W-:Y:S05]  /*b2a0*/  @!P0 BRA `(.L_x_500) ;  /* 0x0000000000048947 */ /* 0x000fea0003800000 */
[----:B------:R-:W-:Y:S01]  /*b2b0*/  BPT.TRAP 0x1 ;  /* 0x000000040000795c */ /* 0x000fe20000300000 */
.L_x_500:
[----:B------:R-:W-:Y:S01]  /*b2c0*/  IMAD R8, R139, 0x8, R2 ;  /* 0x000000088b087824 */ /* 0x000fe200078e0202 */
[----:B--2-4-:R-:W-:-:S04]  /*b2d0*/  SHF.L.U32 R3, R150, 0x1f, RZ ;  /* 0x0000001f96037819 */ /* 0x014fc800000006ff */
[----:B------:R0:W1:Y:S01]  /*b2e0*/  SYNCS.PHASECHK.TRANS64.TRYWAIT P1, [R8+URZ+0x2d830], R3 ;  /* 0x02d83003080075a7 */ /* 0x000062000802017f */
[----:B------:R-:W-:Y:S05]  /*b2f0*/  @!P0 BRA `(.L_x_501) ;  /* 0x0000000000048947 */ /* 0x000fea0003800000 */
[----:B------:R-:W-:Y:S01]  /*b300*/  BPT.TRAP 0x1 ;  /* 0x000000040000795c */ /* 0x000fe20000300000 */
.L_x_501:
[----:B------:R-:W-:Y:S02]  /*b310*/  VIADD R0, R2, 0x15400 ;  /* 0x0001540002007836 */ /* 0x000fe40000000000 */
[----:B------:R-:W-:-:S03]  /*b320*/  IMAD R44, R44, 0x1000, R2 ;  /* 0x000010002c2c7824 */ /* 0x000fc600078e0202 */
[----:B------:R-:W-:Y:S01]  /*b330*/  SHF.R.U32.HI R0, RZ, 0x4, R0 ;  /* 0x00000004ff007819 */ /* 0x000fe20000011600 */
[----:B------:R-:W-:-:S03]  /*b340*/  VIADD R44, R44, 0xc400 ;  /* 0x0000c4002c2c7836 */ /* 0x000fc60000000000 */
[----:B------:R-:W-:Y:S02]  /*b350*/  LOP3.LUT R0, R0, 0x3fff, RZ, 0xc0, !PT ;  /* 0x00003fff00007812 */ /* 0x000fe400078ec0ff */
[----:B------:R-:W-:Y:S02]  /*b360*/  SHF.R.U32.HI R44, RZ, 0x4, R44 ;  /* 0x00000004ff2c7819 */ /* 0x000fe4000001162c */
[----:B------:R-:W-:Y:S02]  /*b370*/  LOP3.LUT R0, R0, 0x10000, RZ, 0xfc, !PT ;  /* 0x0001000000007812 */ /* 0x000fe400078efcff */
[----:B------:R-:W-:-:S03]  /*b380*/  LOP3.LUT R44, R44, 0x3fff, RZ, 0xc0, !PT ;  /* 0x00003fff2c2c7812 */ /* 0x000fc600078ec0ff */
[----:B------:R2:W-:Y:S01]  /*b390*/  STL [R1+0x3c], R0 ;  /* 0x00003c0001007387 */ /* 0x0005e20000100800 */
[----:B-1----:R-:W-:Y:S05]  /*b3a0*/  @P1 BRA `(.L_x_502) ;  /* 0x0000000000081947 */ /* 0x002fea0003800000 */
[----:B------:R-:W1:Y:S02]  /*b3b0*/  SYNCS.PHASECHK.TRANS64.TRYWAIT P1, [R8+URZ+0x2d830], R3 ;  /* 0x02d83003080075a7 */ /* 0x000e64000802017f */
[----:B-1----:R-:W-:Y:S05]  /*b3c0*/  @!P1 BRA `(.L_x_503) ;  /* 0x000000e4007c9947 */ /* 0x002fea0003800000 */
.L_x_502:
[----:B--2---:R-:W2:Y:S01]  /*b3d0*/  LDL R0, [R1+0x3c] ;  /* 0x00003c0001007983 */ /* 0x004ea20000100800 */
[----:B------:R-:W-:Y:S01]  /*b3e0*/  IMAD.MOV.U32 R5, RZ, RZ, -0x7fffffe0 ;  /* 0x80000020ff057424 */ /* 0x000fe200078e00ff */
[----:B------:R-:W-:Y:S01]  /*b3f0*/  LOP3.LUT R146, R44, 0x10000, RZ, 0xfc, !PT ;  /* 0x000100002c927812 */ /* 0x000fe200078efcff */
[----:B------:R-:W-:Y:S01]  /*b400*/  IMAD.MOV.U32 R147, RZ, RZ, -0x7fffffe0 ;  /* 0x80000020ff937424 */ /* 0x000fe200078e00ff */
[----:B------:R-:W-:Y:S05]  /*b410*/  WARPSYNC.ALL ;  /* 0x0000000000007948 */ /* 0x000fea0003800000 */
[----:B------:R-:W-:Y:S01]  /*b420*/  R2UR UR7, R5 ;  /* 0x00000000050772ca */ /* 0x000fe200000e0000 */
[----:B------:R-:W-:Y:S01]  /*b430*/  WARPGROUP.ARRIVE ;  /* 0x00000000000079c5 */ /* 0x000fe20000000000 */
[C---:B------:R-:W-:Y:S01]  /*b440*/  R2UR UR4, R146.reuse ;  /* 0x00000000920472ca */ /* 0x040fe200000e0000 */
[----:B------:R-:W-:Y:S01]  /*b450*/  VIADD R14, R146, 0x2 ;  /* 0x00000002920e7836 */ /* 0x000fe20000000000 */
[----:B------:R-:W-:Y:S01]  /*b460*/  R2UR UR5, R147 ;  /* 0x00000000930572ca */ /* 0x000fe200000e0000 */
[----:B------:R-:W-:-:S02]  /*b470*/  IMAD.MOV.U32 R7, RZ, RZ, -0x7fffffe0 ;  /* 0x80000020ff077424 */ /* 0x000fc400078e00ff */
[----:B------:R-:W-:Y:S02]  /*b480*/  IMAD.MOV.U32 R15, RZ, RZ, -0x7fffffe0 ;  /* 0x80000020ff0f7424 */ /* 0x000fe400078e00ff */
[C---:B------:R-:W-:Y:S02]  /*b490*/  VIADD R12, R146.reuse, 0x300 ;  /* 0x00000300920c7836 */ /* 0x040fe40000000000 */
[----:B------:R-:W-:Y:S01]  /*b4a0*/  IMAD.MOV.U32 R13, RZ, RZ, -0x7fffffe0 ;  /* 0x80000020ff0d7424 */ /* 0x000fe200078e00ff */
[----:B------:R3:W-:Y:S01]  /*b4b0*/  STL.64 [R1+0x10], R14 ;  /* 0x0000100e01007387 */ /* 0x0007e20000100a00 */
[C---:B------:R-:W-:Y:S02]  /*b4c0*/  VIADD R10, R146.reuse, 0x302 ;  /* 0x00000302920a7836 */ /* 0x040fe40000000000 */
[----:B------:R-:W-:Y:S01]  /*b4d0*/  IMAD.MOV.U32 R11, RZ, RZ, -0x7fffffe0 ;  /* 0x80000020ff0b7424 */ /* 0x000fe200078e00ff */
[----:B------:R3:W-:Y:S01]  /*b4e0*/  STL.64 [R1+0x8], R12 ;  /* 0x0000080c01007387 */ /* 0x0007e20000100a00 */
[----:B------:R-:W-:-:S02]  /*b4f0*/  VIADD R156, R146, 0x600 ;  /* 0x00000600929c7836 */ /* 0x000fc40000000000 */
[----:B------:R-:W-:Y:S01]  /*b500*/  IMAD.MOV.U32 R157, RZ, RZ, -0x7fffffe0 ;  /* 0x80000020ff9d7424 */ /* 0x000fe200078e00ff */
[----:B------:R3:W-:Y:S01]  /*b510*/  STL.64 [R1], R10 ;  /* 0x0000000a01007387 */ /* 0x0007e20000100a00 */
[----:B------:R-:W-:Y:S02]  /*b520*/  VIADD R154, R146, 0x602 ;  /* 0x00000602929a7836 */ /* 0x000fe40000000000 */
[----:B------:R-:W-:Y:S02]  /*b530*/  IMAD.MOV.U32 R5, RZ, RZ, -0x7fffffe0 ;  /* 0x80000020ff057424 */ /* 0x000fe400078e00ff */
[----:B------:R-:W-:Y:S02]  /*b540*/  IMAD.MOV.U32 R155, RZ, RZ, -0x7fffffe0 ;  /* 0x80000020ff9b7424 */ /* 0x000fe400078e00ff */
[----:B------:R-:W-:Y:S02]  /*b550*/  IMAD.MOV.U32 R135, RZ, RZ, RZ ;  /* 0x000000ffff877224 */ /* 0x000fe400078e00ff */
[----:B--2---:R-:W-:-:S04]  /*b560*/  IMAD R4, R139, 0x600, R0 ;  /* 0x000006008b047824 */ /* 0x004fc800078e0200 */
[C---:B------:R-:W-:Y:S01]  /*b570*/  VIADD R6, R4.reuse, 0x2 ;  /* 0x0000000204067836 */ /* 0x040fe20000000000 */
[----:B------:R-:W-:-:S13]  /*b580*/  R2UR UR6, R4 ;  /* 0x00000000040672ca */ /* 0x000fda00000e0000 */
[----:B------:R-:W-:Y:S01]  /*b590*/  HGMMA.64x128x16.F32.BF16 R24, gdesc[UR4], RZ, !UPT, gsb0 ;  /* 0x01e00000041879f0 */ /* 0x000fe2000c0018ff */
[----:B------:R-:W-:Y:S01]  /*b5a0*/  R2UR UR6, R6 ;  /* 0x00000000060672ca */ /* 0x000fe200000e0000 */
[----:B------:R-:W-:Y:S01]  /*b5b0*/  VIADD R6, R4, 0x200 ;  /* 0x0000020004067836 */ /* 0x000fe20000000000 */
[----:B------:R-:W-:Y:S01]  /*b5c0*/  R2UR UR7, R7 ;  /* 0x00000000070772ca */ /* 0x000fe200000e0000 */
[----:B------:R-:W-:Y:S01]  /*b5d0*/  IMAD.MOV.U32 R7, RZ, RZ, -0x7fffffe0 ;  /* 0x80000020ff077424 */ /* 0x000fe200078e00ff */
[----:B------:R-:W-:Y:S02]  /*b5e0*/  R2UR UR4, R14 ;  /* 0x000000000e0472ca */ /* 0x000fe400000e0000 */
[----:B------:R-:W-:Y:S01]  /*b5f0*/  R2UR UR5, R15 ;  /* 0x000000000f0572ca */ /* 0x000fe200000e0000 */
[----:B------:R-:W-:Y:S02]  /*b600*/  WARPGROUP.DEPBAR.LE gsb0, 0x0 ;  /* 0x00008000000079c5 */ /* 0x000fe40000010000 */
[----:B------:R-:W-:-:S10]  /*b610*/  WARPGROUP.ARRIVE ;  /* 0x00000000000079c5 */ /* 0x000fd40000000000 */
[----:B------:R-:W-:Y:S01]  /*b620*/  HGMMA.64x128x16.F32.BF16 R24, gdesc[UR4], R24, gsb0 ;  /* 0x01e00000041879f0 */ /* 0x000fe20008001818 */
        /* <DEDUP_REMOVED lines=13> */
[----:B------:R-:W-:Y:S01]  /*b700*/  R2UR UR4, R10 ;  /* 0x000000000a0472ca */ /* 0x000fe200000e0000 */
[----:B------:R-:W-:Y:S01]  /*b710*/  VIADD R4, R4, 0x402 ;  /* 0x0000040204047836 */ /* 0x000fe20000000000 */
[----:B------:R-:W-:Y:S01]  /*b720*/  R2UR UR5, R11 ;  /* 0x000000000b0572ca */ /* 0x000fe200000e0000 */
[----:B------:R-:W-:Y:S02]  /*b730*/  WARPGROUP.DEPBAR.LE gsb0, 0x0 ;  /* 0x00008000000079c5 */ /* 0x000fe40000010000 */
[----:B------:R-:W-:-:S10]  /*b740*/  WARPGROUP.ARRIVE ;  /* 0x00000000000079c5 */ /* 0x000fd40000000000 */
[----:B------:R-:W-:Y:S01]  /*b750*/  HGMMA.64x128x16.F32.BF16 R24, gdesc[UR4], R24, gsb0 ;  /* 0x01e00000041879f0 */ /* 0x000fe20008001818 */
[----:B------:R-:W-:Y:S02]  /*b760*/  R2UR UR6, R6 ;  /* 0x00000000060672ca */ /* 0x000fe400000e0000 */
[----:B------:R-:W-:Y:S02]  /*b770*/  R2UR UR7, R7 ;  /* 0x00000000070772ca */ /* 0x000fe400000e0000 */
[----:B------:R-:W-:Y:S02]  /*b780*/  R2UR UR4, R156 ;  /* 0x000000009c0472ca */ /* 0x000fe400000e0000 */
        /* <DEDUP_REMOVED lines=10> */
[----:B------:R-:W-:Y:S03]  /*b830*/  HGMMA.64x128x16.F32.BF16 R24, gdesc[UR4], R24, gsb0 ;  /* 0x01e00000041879f0 */ /* 0x000fe60008001818 */
[----:B------:R-:W-:Y:S02]  /*b840*/  WARPGROUP.DEPBAR.LE gsb0, 0x0 ;  /* 0x00008000000079c5 */ /* 0x000fe40000010000 */
[----:B---3--:R-:W-:Y:S05]  /*b850*/  @!P0 BRA `(.L_x_504) ;  /* 0x0000000000048947 */ /* 0x008fea0003800000 */
[----:B------:R-:W-:Y:S01]  /*b860*/  BPT.TRAP 0x1 ;  /* 0x000000040000795c */ /* 0x000fe20000300000 */
.L_x_504:
[----:B01----:R-:W2:Y:S04]  /*b870*/  LDL R3, [R1+0x88] ;  /* 0x0000880001037983 */ /* 0x003ea80000100800 */
[----:B------:R-:W3:Y:S01]  /*b880*/  LDL R0, [R1+0x68] ;  /* 0x0000680001007983 */ /* 0x000ee20000100800 */
[----:B------:R-:W-:Y:S01]  /*b890*/  P2R R4, PR, RZ, 0x1 ;  /* 0x00000001ff047803 */ /* 0x000fe20000000000 */
[----:B------:R-:W-:Y:S02]  /*b8a0*/  ULDC UR41, c[0x0][0x988] ;  /* 0x0002620000297ab9 */ /* 0x000fe40000000800 */
[----:B------:R-:W4:Y:S04]  /*b8b0*/  LDL R90, [R1+0x2c] ;  /* 0x00002c00015a7983 */ /* 0x000f280000100800 */
[----:B------:R-:W4:Y:S01]  /*b8c0*/  LDL R91, [R1+0x4c] ;  /* 0x00004c00015b7983 */ /* 0x000f220000100800 */
[----:B------:R-:W-:Y:S01]  /*b8d0*/  VIADD R8, R8, 0x2d840 ;  /* 0x0002d84008087836 */ /* 0x000fe20000000000 */
[----:B------:R-:W-:-:S02]  /*b8e0*/  ULDC UR44, c[0x0][0x988] ;  /* 0x00026200002c7ab9 */ /* 0x000fc40000000800 */
[----:B------:R-:W4:Y:S04]  /*b8f0*/  LDL R89, [R1+0x34] ;  /* 0x0000340001597983 */ /* 0x000f280000100800 */
[----:B------:R-:W4:Y:S01]  /*b900*/  LDL R88, [R1+0x30] ;  /* 0x0000300001587983 */ /* 0x000f220000100800 */
[----:B--2---:R-:W-:-:S04]  /*b910*/  IMAD.IADD R3, R3, 0x1, R101 ;  /* 0x0000000103037824 */ /* 0x004fc800078e0265 */
[----:B---3--:R-:W-:-:S05]  /*b920*/  IMAD R3, R0, -0x80, R3 ;  /* 0xffffff8000037824 */ /* 0x008fca00078e0203 */
[C---:B------:R-:W-:Y:S02]  /*b930*/  ISETP.GT.AND P3, PT, R3.reuse, RZ, PT ;  /* 0x000000ff0300720c */ /* 0x040fe40003f64270 */
[C---:B------:R-:W-:Y:S02]  /*b940*/  ISETP.GT.AND P1, PT, R3.reuse, 0x1, PT ;  /* 0x000000010300780c */ /* 0x040fe40003f24270 */
[----:B------:R-:W-:Y:S02]  /*b950*/  ISETP.GT.AND P2, PT, R3, 0x8, PT ;  /* 0x000000080300780c */ /* 0x000fe40003f44270 */
[----:B------:R-:W-:Y:S02]  /*b960*/  FSEL R24, R24, -INF , P3 ;  /* 0xff80000018187808 */ /* 0x000fe40001800000 */
        /* <DEDUP_REMOVED lines=79> */
[----:B------:R-:W-:-:S02]  /*be60*/  ISETP.GT.AND P0, PT, R3, 0x59, PT ;  /* 0x000000590300780c */ /* 0x000fc40003f04270 */
[----:B------:R-:W-:Y:S02]  /*be70*/  FSEL R68, R68, -INF , P2 ;  /* 0xff80000044447808 */ /* 0x000fe40001000000 */
[----:B------:R-:W-:Y:S02]  /*be80*/  FMNMX.FTZ R5, R65, R0, !PT ;  /* 0x0000000041057209 */ /* 0x000fe40007810000 */
[----:B------:R-:W-:Y:S02]  /*be90*/  ISETP.GT.AND P6, PT, R3, 0x60, PT ;  /* 0x000000600300780c */ /* 0x000fe40003fc4270 */
[----:B------:R-:W-:Y:S02]  /*bea0*/  FSEL R69, R69, -INF , P0 ;  /* 0xff80000045457808 */ /* 0x000fe40000000000 */
[----:B------:R-:W-:Y:S02]  /*beb0*/  FMNMX.FTZ R0, R68, R5, !PT ;  /* 0x0000000544007209 */ /* 0x000fe40007810000 */
        /* <DEDUP_REMOVED lines=12> */
[----:B------:R-:W-:-:S02]  /*bf80*/  FSEL R77, R77, -INF , P2 ;  /* 0xff8000004d4d7808 */ /* 0x000fc40001000000 */
[----:B------:R-:W-:Y:S02]  /*bf90*/  FMNMX.FTZ R0, R76, R5, !PT ;  /* 0x000000054c007209 */ /* 0x000fe40007810000 */
[----:B------:R-:W-:Y:S02]  /*bfa0*/  ISETP.GT.AND P3, PT, R3, 0x70, PT ;  /* 0x000000700300780c */ /* 0x000fe40003f64270 */
[----:B------:R-:W-:Y:S02]  /*bfb0*/  FSEL R63, R63, -INF , P4 ;  /* 0xff8000003f3f7808 */ /* 0x000fe40002000000 */
[----:B------:R-:W-:Y:S02]  /*bfc0*/  FSEL R80, R80, -INF , P3 ;  /* 0xff80000050507808 */ /* 0x000fe40001800000 */
[----:B------:R-:W-:Y:S02]  /*bfd0*/  FMNMX.FTZ R5, R77, R0, !PT ;  /* 0x000000004d057209 */ /* 0x000fe40007810000 */
[----:B------:R-:W-:-:S02]  /*bfe0*/  ISETP.GT.AND P4, PT, R3, 0x71, PT ;  /* 0x000000710300780c */ /* 0x000fc40003f84270 */
[----:B------:R-:W-:Y:S02]  /*bff0*/  FSEL R62, R62, -INF , P5 ;  /* 0xff8000003e3e7808 */ /* 0x000fe40002800000 */
[----:B------:R-:W-:Y:S02]  /*c000*/  FSEL R81, R81, -INF , P4 ;  /* 0xff80000051517808 */ /* 0x000fe40002000000 */
[----:B------:R-:W-:Y:S02]  /*c010*/  FMNMX.FTZ R0, R80, R5, !PT ;  /* 0x0000000550007209 */ /* 0x000fe40007810000 */
[----:B------:R-:W-:Y:S02]  /*c020*/  ISETP.GT.AND P5, PT, R3, 0x78, PT ;  /* 0x000000780300780c */ /* 0x000fe40003fa4270 */
[----:B------:R-:W-:Y:S02]  /*c030*/  FMNMX.FTZ R5, R81, R0, !PT ;  /* 0x0000000051057209 */ /* 0x000fe40007810000 */
[----:B------:R-:W-:-:S02]  /*c040*/  FSEL R84, R84, -INF , P5 ;  /* 0xff80000054547808 */ /* 0x000fc40002800000 */
[----:B------:R-:W-:Y:S02]  /*c050*/  ISETP.GT.AND P6, PT, R3, 0x79, PT ;  /* 0x000000790300780c */ /* 0x000fe40003fc4270 */
[----:B------:R-:W-:Y:S02]  /*c060*/  FMNMX.FTZ R0, R84, R5, !PT ;  /* 0x0000000554007209 */ /* 0x000fe40007810000 */
[----:B------:R-:W-:-:S04]  /*c070*/  FSEL R85, R85, -INF , P6 ;  /* 0xff80000055557808 */ /* 0x000fc80003000000 */
[----:B------:R-:W-:-:S05]  /*c080*/  FMNMX.FTZ R10, R85, R0, !PT ;  /* 0x00000000550a7209 */ /* 0x000fca0007810000 */
[----:B------:R-:W0:Y:S01]  /*c090*/  SHFL.BFLY PT, R5, R10, 0x2, 0x1f ;  /* 0x0c401f000a057f89 */ /* 0x000e2200000e0000 */
[----:B------:R-:W-:Y:S02]  /*c0a0*/  P2R R6, PR, RZ, 0x1 ;  /* 0x00000001ff067803 */ /* 0x000fe40000000000 */
[----:B------:R-:W-:Y:S02]  /*c0b0*/  P2R R7, PR, RZ, 0x2 ;  /* 0x00000002ff077803 */ /* 0x000fe40000000000 */
[C---:B------:R-:W-:Y:S02]  /*c0c0*/  ISETP.GT.AND P1, PT, R3.reuse, 0x59, PT ;  /* 0x000000590300780c */ /* 0x040fe40003f24270 */
[----:B------:R-:W-:Y:S02]  /*c0d0*/  ISETP.GT.AND P0, PT, R3, 0x60, PT ;  /* 0x000000600300780c */ /* 0x000fe40003f04270 */
[----:B------:R-:W-:Y:S02]  /*c0e0*/  FMNMX.FTZ R3, R26, R27, !PT ;  /* 0x0000001b1a037209 */ /* 0x000fe40007810000 */
[----:B0-----:R-:W-:-:S02]  /*c0f0*/  FMNMX.FTZ R11, R10, R5, !PT ;  /* 0x000000050a0b7209 */ /* 0x001fc40007810000 */
[----:B------:R-:W-:-:S04]  /*c100*/  FMNMX.FTZ R10, R30, R3, !PT ;  /* 0x000000031e0a7209 */ /* 0x000fc80007810000 */
        /* <DEDUP_REMOVED lines=10> */
[----:B------:R-:W-:Y:S01]  /*c1b0*/  FMNMX.FTZ R3, R51, R12, !PT ;  /* 0x0000000c33037209 */ /* 0x000fe20007810000 */
[----:B------:R-:W0:Y:S03]  /*c1c0*/  SHFL.BFLY PT, R0, R11, 0x1, 0x1f ;  /* 0x0c201f000b007f89 */ /* 0x000e2600000e0000 */
[----:B------:R-:W-:-:S04]  /*c1d0*/  FMNMX.FTZ R12, R54, R3, !PT ;  /* 0x00000003360c7209 */ /* 0x000fc80007810000 */
[----:B------:R-:W-:-:S04]  /*c1e0*/  FMNMX.FTZ R3, R55, R12, !PT ;  /* 0x0000000c37037209 */ /* 0x000fc80007810000 */
[----:B------:R-:W-:-:S04]  /*c1f0*/  FMNMX.FTZ R12, R58, R3, !PT ;  /* 0x000000033a0c7209 */ /* 0x000fc80007810000 */
[----:B------:R-:W-:-:S04]  /*c200*/  FMNMX.FTZ R3, R59, R12, !PT ;  /* 0x0000000c3b037209 */ /* 0x000fc80007810000 */
[----:B------:R-:W-:-:S04]  /*c210*/  FMNMX.FTZ R12, R62, R3, !PT ;  /* 0x000000033e0c7209 */ /* 0x000fc80007810000 */
[----:B------:R-:W-:Y:S02]  /*c220*/  FMNMX.FTZ R3, R63, R12, !PT ;  /* 0x0000000c3f037209 */ /* 0x000fe40007810000 */
[----:B0-----:R-:W-:Y:S02]  /*c230*/  FMNMX.FTZ R0, R11, R0, !PT ;  /* 0x000000000b007209 */ /* 0x001fe40007810000 */
[----:B------:R-:W-:Y:S02]  /*c240*/  FMNMX.FTZ R14, R66, R3, !PT ;  /* 0x00000003420e7209 */ /* 0x000fe40007810000 */
[----:B------:R-:W-:Y:S01]  /*c250*/  P2R R9, PR, RZ, 0x4 ;  /* 0x00000004ff097803 */ /* 0x000fe20000000000 */
[C---:B------:R-:W-:Y:S01]  /*c260*/  FMUL.FTZ R5, R0.reuse, UR41 ;  /* 0x0000002900057c20 */ /* 0x040fe20008410000 */
[----:B------:R-:W-:Y:S02]  /*c270*/  FMNMX.FTZ R3, R67, R14, !PT ;  /* 0x0000000e43037209 */ /* 0x000fe40007810000 */
[----:B------:R-:W-:-:S02]  /*c280*/  FSETP.NEU.FTZ.AND P2, PT, R0, -INF , PT ;  /* 0xff8000000000780b */ /* 0x000fc40003f5d000 */
[----:B------:R-:W-:Y:S02]  /*c290*/  FSEL R71, R71, -INF , P1 ;  /* 0xff80000047477808 */ /* 0x000fe40000800000 */
[----:B------:R-:W-:Y:S02]  /*c2a0*/  FSEL R74, R74, -INF , P0 ;  /* 0xff8000004a4a7808 */ /* 0x000fe40000000000 */
[----:B------:R-:W-:Y:S02]  /*c2b0*/  FMNMX.FTZ R14, R70, R3, !PT ;  /* 0x00000003460e7209 */ /* 0x000fe40007810000 */
[----:B------:R-:W-:Y:S02]  /*c2c0*/  ISETP.NE.AND P0, PT, R6, RZ, PT ;  /* 0x000000ff0600720c */ /* 0x000fe40003f05270 */
[----:B------:R-:W-:Y:S02]  /*c2d0*/  FSEL R5, R5, RZ, P2 ;  /* 0x000000ff05057208 */ /* 0x000fe40001000000 */
[----:B------:R-:W-:-:S02]  /*c2e0*/  FMNMX.FTZ R3, R71, R14, !PT ;  /* 0x0000000e47037209 */ /* 0x000fc40007810000 */
[----:B------:R-:W-:Y:S02]  /*c2f0*/  FSEL R75, R75, -INF , P0 ;  /* 0xff8000004b4b7808 */ /* 0x000fe40000000000 */
[----:B------:R-:W-:Y:S01]  /*c300*/  ISETP.NE.AND P0, PT, R4, RZ, PT ;  /* 0x000000ff0400720c */ /* 0x000fe20003f05270 */
[----:B------:R-:W-:Y:S01]  /*c310*/  FFMA.FTZ R4, R24, UR41, -R5 ;  /* 0x0000002918047c23 */ /* 0x000fe20008010805 */
[----:B------:R-:W-:Y:S02]  /*c320*/  ISETP.NE.AND P1, PT, R7, RZ, PT ;  /* 0x000000ff0700720c */ /* 0x000fe40003f25270 */
[----:B------:R-:W-:Y:S02]  /*c330*/  FMNMX.FTZ R24, R74, R3, !PT ;  /* 0x000000034a187209 */ /* 0x000fe40007810000 */
[----:B------:R-:W-:Y:S02]  /*c340*/  ISETP.NE.AND P2, PT, R9, RZ, PT ;  /* 0x000000ff0900720c */ /* 0x000fe40003f45270 */
[----:B------:R-:W-:-:S02]  /*c350*/  FSEL R78, R78, -INF , P1 ;  /* 0xff8000004e4e7808 */ /* 0x000fc40000800000 */
[----:B------:R-:W-:Y:S01]  /*c360*/  FMNMX.FTZ R3, R75, R24, !PT ;  /* 0x000000184b037209 */ /* 0x000fe20007810000 */
[----:B------:R-:W-:Y:S01]  /*c370*/  FFMA.FTZ R11, R36, UR41, -R5 ;  /* 0x00000029240b7c23 */ /* 0x000fe20008010805 */
[----:B------:R-:W-:Y:S02]  /*c380*/  FSEL R79, R79, -INF , P2 ;  /* 0xff8000004f4f7808 */ /* 0x000fe40001000000 */
[----:B------:R-:W-:Y:S02]  /*c390*/  FMNMX.FTZ R36, R78, R3, !PT ;  /* 0x000000034e247209 */ /* 0x000fe40007810000 */
[----:B------:R-:W-:Y:S02]  /*c3a0*/  FSEL R82, R82, -INF , P3 ;  /* 0xff80000052527808 */ /* 0x000fe40001800000 */
[----:B------:R-:W-:Y:S02]  /*c3b0*/  FMNMX.FTZ R3, R79, R36, !PT ;  /* 0x000000244f037209 */ /* 0x000fe40007810000 */
[----:B------:R-:W-:-:S02]  /*c3c0*/  FSEL R83, R83, -INF , P4 ;  /* 0xff80000053537808 */ /* 0x000fc40002000000 */
[----:B------:R-:W-:Y:S02]  /*c3d0*/  FMNMX.FTZ R36, R82, R3, !PT ;  /* 0x0000000352247209 */ /* 0x000fe40007810000 */
[----:B------:R-:W-:Y:S02]  /*c3e0*/  FSEL R86, R86, -INF , P5 ;  /* 0xff80000056567808 */ /* 0x000fe40002800000 */
[----:B------:R-:W-:Y:S02]  /*c3f0*/  FMNMX.FTZ R3, R83, R36, !PT ;  /* 0x0000002453037209 */ /* 0x000fe40007810000 */
[----:B------:R-:W-:Y:S02]  /*c400*/  FSEL R87, R87, -INF , P6 ;  /* 0xff80000057577808 */ /* 0x000fe40003000000 */
[----:B------:R-:W-:Y:S01]  /*c410*/  FMNMX.FTZ R36, R86, R3, !PT ;  /* 0x0000000356247209 */ /* 0x000fe20007810000 */
[----:B------:R-:W-:-:S03]  /*c420*/  FFMA.FTZ R7, R28, UR41, -R5 ;  /* 0x000000291c077c23 */ /* 0x000fc60008010805 */
[----:B------:R-:W-:Y:S01]  /*c430*/  FMNMX.FTZ R3, R87, R36, !PT ;  /* 0x0000002457037209 */ /* 0x000fe20007810000 */
[----:B------:R-:W-:-:S04]  /*c440*/  FFMA.FTZ R28, R44, UR41, -R5 ;  /* 0x000000292c1c7c23 */ /* 0x000fc80008010805 */
[----:B------:R-:W0:Y:S01]  /*c450*/  SHFL.BFLY PT, R44, R3, 0x2, 0x1f ;  /* 0x0c401f00032c7f89 */ /* 0x000e2200000e0000 */
[--C-:B------:R-:W-:Y:S01]  /*c460*/  FFMA.FTZ R21, R29, UR41, -R5.reuse ;  /* 0x000000291d157c23 */ /* 0x100fe20008010805 */
[----:B------:R-:W-:-:S04]  /*c470*/  FFMA.FTZ R52, R52, UR41, -R5 ;  /* 0x0000002934347c23 */ /* 0x000fc80008010805 */
[----:B------:R1:W-:Y:S02]  /*c480*/  MUFU.EX2 R14, R52 ;  /* 0x00000034000e7308 */ /* 0x0003e40000000800 */
[----:B-1----:R-:W-:Y:S01]  /*c490*/  FFMA.FTZ R52, R60, UR41, -R5 ;  /* 0x000000293c347c23 */ /* 0x002fe20008010805 */
[----:B0-----:R-:W-:-:S05]  /*c4a0*/  FMNMX.FTZ R29, R3, R44, !PT ;  /* 0x0000002c031d7209 */ /* 0x001fca0007810000 */
[----:B------:R-:W0:Y:S01]  /*c4b0*/  SHFL.BFLY PT, R60, R29, 0x1, 0x1f ;  /* 0x0c201f001d3c7f89 */ /* 0x000e2200000e0000 */
[--C-:B------:R-:W-:Y:S01]  /*c4c0*/  FFMA.FTZ R33, R33, UR41, -R5.reuse ;  /* 0x0000002921217c23 */ /* 0x100fe20008010805 */
[----:B------:R-:W-:-:S03]  /*c4d0*/  FFMA.FTZ R6, R25, UR41, -R5 ;  /* 0x0000002919067c23 */ /* 0x000fc60008010805 */
[----:B------:R1:W-:Y:S01]  /*c4e0*/  MUFU.EX2 R10, R33 ;  /* 0x00000021000a7308 */ /* 0x0003e20000000800 */
[--C-:B------:R-:W-:Y:S01]  /*c4f0*/  FFMA.FTZ R48, R48, UR41, -R5.reuse ;  /* 0x0000002930307c23 */ /* 0x100fe20008010805 */
[--C-:B------:R-:W-:Y:S01]  /*c500*/  FFMA.FTZ R53, R53, UR41, -R5.reuse ;  /* 0x0000002935357c23 */ /* 0x100fe20008010805 */
[--C-:B-1----:R-:W-:Y:S01]  /*c510*/  FFMA.FTZ R33, R56, UR41, -R5.reuse ;  /* 0x0000002938217c23 */ /* 0x102fe20008010805 */
[----:B------:R-:W-:Y:S01]  /*c520*/  FFMA.FTZ R56, R61, UR41, -R5 ;  /* 0x000000293d387c23 */ /* 0x000fe20008010805 */
[----:B0-----:R-:W-:-:S04]  /*c530*/  FMNMX.FTZ R3, R29, R60, !PT ;  /* 0x0000003c1d037209 */ /* 0x001fc80007810000 */
[C---:B------:R-:W-:Y:S01]  /*c540*/  FSETP.NEU.FTZ.AND P1, PT, R3.reuse, -INF , PT ;  /* 0xff8000000300780b */ /* 0x040fe20003f3d000 */
[----:B------:R-:W-:Y:S01]  /*c550*/  FMUL.FTZ R61, R3, UR41 ;  /* 0x00000029033d7c20 */ /* 0x000fe20008410000 */
[----:B------:R-:W-:Y:S01]  /*c560*/  MUFU.EX2 R4, R4 ;  /* 0x0000000400047308 */ /* 0x000fe20000000800 */
[----:B------:R-:W-:-:S03]  /*c570*/  FFMA.FTZ R9, R32, UR41, -R5 ;  /* 0x0000002920097c23 */ /* 0x000fc60008010805 */
[----:B------:R-:W-:Y:S01]  /*c580*/  FSEL R61, R61, RZ, P1 ;  /* 0x000000ff3d3d7208 */ /* 0x000fe20000800000 */
[----:B------:R-:W-:-:S03]  /*c590*/  FFMA.FTZ R15, R37, UR41, -R5 ;  /* 0x00000029250f7c23 */ /* 0x000fc60008010805 */
[----:B------:R-:W0:Y:S01]  /*c5a0*/  MUFU.EX2 R6, R6 ;  /* 0x0000000600067308 */ /* 0x000e220000000800 */
[--C-:B------:R-:W-:Y:S01]  /*c5b0*/  FFMA.FTZ R20, R40, UR41, -R5.reuse ;  /* 0x0000002928147c23 */ /* 0x100fe20008010805 */
[--C-:B------:R-:W-:Y:S01]  /*c5c0*/  FFMA.FTZ R25, R41, UR41, -R5.reuse ;  /* 0x0000002929197c23 */ /* 0x100fe20008010805 */
[--C-:B------:R-:W-:Y:S01]  /*c5d0*/  FFMA.FTZ R32, R45, UR41, -R5.reuse ;  /* 0x000000292d207c23 */ /* 0x100fe20008010805 */
[--C-:B------:R-:W-:Y:S01]  /*c5e0*/  FFMA.FTZ R13, R49, UR41, -R5.reuse ;  /* 0x00000029310d7c23 */ /* 0x100fe20008010805 */
[--C-:B------:R-:W-:Y:S01]  /*c5f0*/  FFMA.FTZ R36, R64, UR41, -R5.reuse ;  /* 0x0000002940247c23 */ /* 0x100fe20008010805 */
[--C-:B------:R-:W-:Y:S02]  /*c600*/  FFMA.FTZ R40, R65, UR41, -R5.reuse ;  /* 0x0000002941287c23 */ /* 0x100fe40008010805 */
[----:B------:R1:W-:Y:S01]  /*c610*/  MUFU.EX2 R12, R48 ;  /* 0x00000030000c7308 */ /* 0x0003e20000000800 */
[--C-:B------:R-:W-:Y:S01]  /*c620*/  FFMA.FTZ R37, R68, UR41, -R5.reuse ;  /* 0x0000002944257c23 */ /* 0x100fe20008010805 */
[--C-:B------:R-:W-:Y:S01]  /*c630*/  FFMA.FTZ R41, R69, UR41, -R5.reuse ;  /* 0x0000002945297c23 */ /* 0x100fe20008010805 */
[--C-:B------:R-:W-:Y:S01]  /*c640*/  FFMA.FTZ R44, R72, UR41, -R5.reuse ;  /* 0x00000029482c7c23 */ /* 0x100fe20008010805 */
[--C-:B------:R-:W-:Y:S01]  /*c650*/  FFMA.FTZ R45, R73, UR41, -R5.reuse ;  /* 0x00000029492d7c23 */ /* 0x100fe20008010805 */
[--C-:B------:R-:W-:Y:S01]  /*c660*/  FFMA.FTZ R49, R76, UR41, -R5.reuse ;  /* 0x000000294c317c23 */ /* 0x100fe20008010805 */
[--C-:B------:R-:W-:Y:S01]  /*c670*/  FFMA.FTZ R81, R81, UR41, -R5.reuse ;  /* 0x0000002951517c23 */ /* 0x100fe20008010805 */
[--C-:B------:R-:W-:Y:S01]  /*c680*/  FFMA.FTZ R29, R84, UR41, -R5.reuse ;  /* 0x00000029541d7c23 */ /* 0x100fe20008010805 */
[----:B------:R2:W-:Y:S01]  /*c690*/  MUFU.EX2 R24, R53 ;  /* 0x0000003500187308 */ /* 0x0005e20000000800 */
[--C-:B-1----:R-:W-:Y:S01]  /*c6a0*/  FFMA.FTZ R48, R57, UR41, -R5.reuse ;  /* 0x0000002939307c23 */ /* 0x102fe20008010805 */
[--C-:B------:R-:W-:Y:S01]  /*c6b0*/  FFMA.FTZ R57, R80, UR41, -R5.reuse ;  /* 0x0000002950397c23 */ /* 0x100fe20008010805 */
[----:B------:R-:W-:Y:S01]  /*c6c0*/  FFMA.FTZ R142, R85, UR41, -R5 ;  /* 0x00000029558e7c23 */ /* 0x000fe20008010805 */
[----:B------:R-:W-:-:S04]  /*c6d0*/  FFMA.FTZ R64, R27, UR41, -R61 ;  /* 0x000000291b407c23 */ /* 0x000fc8000801083d */
[----:B------:R-:W1:Y:S01]  /*c6e0*/  MUFU.EX2 R7, R7 ;  /* 0x0000000700077308 */ /* 0x000e620000000800 */
[----:B--2---:R-:W-:Y:S01]  /*c6f0*/  FFMA.FTZ R53, R77, UR41, -R5 ;  /* 0x000000294d357c23 */ /* 0x004fe20008010805 */
[--C-:B------:R-:W-:Y:S01]  /*c700*/  FFMA.FTZ R5, R26, UR41, -R61.reuse ;  /* 0x000000291a057c23 */ /* 0x100fe2000801083d */
[----:B------:R-:W-:-:S05]  /*c710*/  FFMA.FTZ R65, R30, UR41, -R61 ;  /* 0x000000291e417c23 */ /* 0x000fca000801083d */
[----:B------:R-:W2:Y:S01]  /*c720*/  MUFU.EX2 R21, R21 ;  /* 0x0000001500157308 */ /* 0x000ea20000000800 */
[--C-:B------:R-:W-:Y:S01]  /*c730*/  FFMA.FTZ R72, R31, UR41, -R61.reuse ;  /* 0x000000291f487c23 */ /* 0x100fe2000801083d */
[----:B------:R-:W-:-:S06]  /*c740*/  FFMA.FTZ R31, R54, UR41, -R61 ;  /* 0x00000029361f7c23 */ /* 0x000fcc000801083d */
[----:B------:R-:W-:Y:S01]  /*c750*/  MUFU.EX2 R5, R5 ;  /* 0x0000000500057308 */ /* 0x000fe20000000800 */
[----:B------:R-:W-:Y:S01]  /*c760*/  FFMA.FTZ R30, R51, UR41, -R61 ;  /* 0x00000029331e7c23 */ /* 0x000fe2000801083d */
[----:B0-----:R-:W-:-:S06]  /*c770*/  FADD.FTZ R54, R4, R6 ;  /* 0x0000000604367221 */ /* 0x001fcc0000010000 */
[----:B------:R-:W0:Y:S01]  /*c780*/  MUFU.EX2 R64, R64 ;  /* 0x0000004000407308 */ /* 0x000e220000000800 */
[----:B------:R-:W-:-:S07]  /*c790*/  IMAD.U32 R51, RZ, RZ, UR39 ;  /* 0x00000027ff337e24 */ /* 0x000fce000f8e00ff */
[----:B------:R-:W3:Y:S01]  /*c7a0*/  MUFU.EX2 R9, R9 ;  /* 0x0000000900097308 */ /* 0x000ee20000000800 */
[----:B-1----:R-:W-:-:S07]  /*c7b0*/  FADD.FTZ R54, R7, R54 ;  /* 0x0000003607367221 */ /* 0x002fce0000010000 */
[----:B------:R-:W1:Y:S01]  /*c7c0*/  MUFU.EX2 R65, R65 ;  /* 0x0000004100417308 */ /* 0x000e620000000800 */
[----:B------:R-:W-:Y:S01]  /*c7d0*/  PRMT R8, R51, 0x654, R8 ;  /* 0x0000065433087816 */ /* 0x000fe20000000008 */
[----:B--2---:R-:W-:-:S06]  /*c7e0*/  FADD.FTZ R54, R21, R54 ;  /* 0x0000003615367221 */ /* 0x004fcc0000010000 */
[----:B------:R-:W2:Y:S01]  /*c7f0*/  MUFU.EX2 R11, R11 ;  /* 0x0000000b000b7308 */ /* 0x000ea20000000800 */
[--C-:B------:R-:W-:Y:S01]  /*c800*/  FFMA.FTZ R69, R47, UR41, -R61.reuse ;  /* 0x000000292f457c23 */ /* 0x100fe2000801083d */
[----:B------:R0:W-:Y:S06]  /*c810*/  SYNCS.ARRIVE.TRANS64.RED.A1T0 RZ, [R8+URZ], RZ ;  /* 0x000000ff08ff79a7 */ /* 0x0001ec000810043f */
[----:B------:R-:W4:Y:S01]  /*c820*/  MUFU.EX2 R72, R72 ;  /* 0x0000004800487308 */ /* 0x000f220000000800 */
[----:B------:R-:W-:Y:S01]  /*c830*/  FFMA.FTZ R47, R59, UR41, -R61 ;  /* 0x000000293b2f7c23 */ /* 0x000fe2000801083d */
[----:B0-----:R-:W-:Y:S01]  /*c840*/  FADD.FTZ R8, R5, R64 ;  /* 0x0000004005087221 */ /* 0x001fe20000010000 */
[----:B---3--:R-:W-:-:S05]  /*c850*/  FADD.FTZ R59, R9, R54 ;  /* 0x00000036093b7221 */ /* 0x008fca0000010000 */
[----:B------:R-:W0:Y:S01]  /*c860*/  MUFU.EX2 R15, R15 ;  /* 0x0000000f000f7308 */ /* 0x000e220000000800 */
[----:B------:R-:W-:Y:S02]  /*c870*/  F2FP.BF16.F32.PACK_AB R4, R6, R4 ;  /* 0x000000040604723e */ /* 0x000fe400000010ff */
[----:B------:R-:W-:Y:S01]  /*c880*/  F2FP.BF16.F32.PACK_AB R6, R21, R7 ;  /* 0x000000071506723e */ /* 0x000fe200000010ff */
[----:B-1----:R-:W-:-:S04]  /*c890*/  FADD.FTZ R7, R65, R8 ;  /* 0x0000000841077221 */ /* 0x002fc80000010000 */
[----:B------:R-:W1:Y:S01]  /*c8a0*/  MUFU.EX2 R20, R20 ;  /* 0x0000001400147308 */ /* 0x000e620000000800 */
[----:B------:R-:W-:Y:S01]  /*c8b0*/  FFMA.FTZ R26, R34, UR41, -R61 ;  /* 0x00000029221a7c23 */ /* 0x000fe2000801083d */
[----:B------:R-:W-:Y:S01]  /*c8c0*/  FADD.FTZ R8, R10, R59 ;  /* 0x0000003b0a087221 */ /* 0x000fe20000010000 */
[--C-:B------:R-:W-:Y:S01]  /*c8d0*/  FFMA.FTZ R34, R35, UR41, -R61.reuse ;  /* 0x0000002923227c23 */ /* 0x100fe2000801083d */
[--C-:B------:R-:W-:Y:S01]  /*c8e0*/  FFMA.FTZ R35, R38, UR41, -R61.reuse ;  /* 0x0000002926237c23 */ /* 0x100fe2000801083d */
[----:B------:R-:W-:-:S03]  /*c8f0*/  FFMA.FTZ R27, R50, UR41, -R61 ;  /* 0x00000029321b7c23 */ /* 0x000fc6000801083d */
[----:B------:R-:W3:Y:S01]  /*c900*/  MUFU.EX2 R25, R25 ;  /* 0x0000001900197308 */ /* 0x000ee20000000800 */
[--C-:B------:R-:W-:Y:S01]  /*c910*/  FFMA.FTZ R38, R39, UR41, -R61.reuse ;  /* 0x0000002927267c23 */ /* 0x100fe2000801083d */
[--C-:B------:R-:W-:Y:S01]  /*c920*/  FFMA.FTZ R50, R62, UR41, -R61.reuse ;  /* 0x000000293e327c23 */ /* 0x100fe2000801083d */
[--C-:B------:R-:W-:Y:S01]  /*c930*/  FFMA.FTZ R39, R42, UR41, -R61.reuse ;  /* 0x000000292a277c23 */ /* 0x100fe2000801083d */
[----:B--2---:R-:W-:Y:S01]  /*c940*/  FADD.FTZ R62, R11, R8 ;  /* 0x000000080b3e7221 */ /* 0x004fe20000010000 */
[----:B------:R-:W-:-:S03]  /*c950*/  FFMA.FTZ R42, R55, UR41, -R61 ;  /* 0x00000029372a7c23 */ /* 0x000fc6000801083d */
[----:B------:R-:W2:Y:S01]  /*c960*/  MUFU.EX2 R28, R28 ;  /* 0x0000001c001c7308 */ /* 0x000ea20000000800 */
[C---:B----4-:R-:W-:Y:S01]  /*c970*/  FADD.FTZ R55, R72.reuse, R7 ;  /* 0x0000000748377221 */ /* 0x050fe20000010000 */
[----:B------:R-:W-:Y:S01]  /*c980*/  F2FP.BF16.F32.PACK_AB R7, R72, R65 ;  /* 0x000000414807723e */ /* 0x000fe200000010ff */
[----:B0-----:R-:W-:-:S05]  /*c990*/  FADD.FTZ R65, R15, R62 ;  /* 0x0000003e0f417221 */ /* 0x001fca0000010000 */
[----:B------:R-:W0:Y:S01]  /*c9a0*/  MUFU.EX2 R32, R32 ;  /* 0x0000002000207308 */ /* 0x000e220000000800 */
[----:B-1----:R-:W-:Y:S01]  /*c9b0*/  FADD.FTZ R62, R20, R65 ;  /* 0x00000041143e7221 */ /* 0x002fe20000010000 */
[----:B------:R-:W-:-:S03]  /*c9c0*/  F2FP.BF16.F32.PACK_AB R5, R64, R5 ;  /* 0x000000054005723e */ /* 0x000fc600000010ff */
[----:B---3--:R-:W-:Y:S02]  /*c9d0*/  FADD.FTZ R65, R25, R62 ;  /* 0x0000003e19417221 */ /* 0x008fe40000010000 */
[----:B------:R1:W-:Y:S02]  /*c9e0*/  STSM.16.M88.4 [R90+0x21800], R4 ;  /* 0x021800045a007844 */ /* 0x0003e40000000200 */
[----:B--2---:R-:W-:Y:S01]  /*c9f0*/  FADD.FTZ R65, R28, R65 ;  /* 0x000000411c417221 */ /* 0x004fe20000010000 */
[----:B-1----:R-:W-:Y:S02]  /*ca00*/  F2FP.BF16.F32.PACK_AB R4, R10, R9 ;  /* 0x000000090a04723e */ /* 0x002fe400000010ff */
[----:B0-----:R-:W-:Y:S02]  /*ca10*/  F2FP.BF16.F32.PACK_AB R10, R32, R28 ;  /* 0x0000001c200a723e */ /* 0x001fe400000010ff */
[----:B------:R-:W2:Y:S01]  /*ca20*/  LDL R28, [R1+0x50] ;  /* 0x00005000011c7983 */ /* 0x000ea20000100800 */
[----:B------:R-:W0:Y:S08]  /*ca30*/  MUFU.EX2 R26, R26 ;  /* 0x0000001a001a7308 */ /* 0x000e300000000800 */
[----:B------:R-:W1:Y:S01]  /*ca40*/  MUFU.EX2 R34, R34 ;  /* 0x0000002200227308 */ /* 0x000e620000000800 */
[----:B------:R-:W-:-:S07]  /*ca50*/  FFMA.FTZ R68, R43, UR41, -R61 ;  /* 0x000000292b447c23 */ /* 0x000fce000801083d */
[----:B------:R-:W3:Y:S01]  /*ca60*/  MUFU.EX2 R35, R35 ;  /* 0x0000002300237308 */ /* 0x000ee20000000800 */
[----:B0-----:R-:W-:Y:S01]  /*ca70*/  FADD.FTZ R59, R26, R55 ;  /* 0x000000371a3b7221 */ /* 0x001fe20000010000 */
[----:B------:R-:W-:-:S06]  /*ca80*/  FFMA.FTZ R46, R46, UR41, -R61 ;  /* 0x000000292e2e7c23 */ /* 0x000fcc000801083d */
[----:B------:R-:W0:Y:S01]  /*ca90*/  MUFU.EX2 R38, R38 ;  /* 0x0000002600267308 */ /* 0x000e220000000800 */
[----:B-1----:R-:W-:-:S07]  /*caa0*/  FADD.FTZ R8, R34, R59 ;  /* 0x0000003b22087221 */ /* 0x002fce0000010000 */
[----:B------:R-:W1:Y:S01]  /*cab0*/  MUFU.EX2 R39, R39 ;  /* 0x0000002700277308 */ /* 0x000e620000000800 */
[----:B------:R-:W-:Y:S01]  /*cac0*/  FFMA.FTZ R51, R63, UR41, -R61 ;  /* 0x000000293f337c23 */ /* 0x000fe2000801083d */
[----:B---3--:R-:W-:-:S06]  /*cad0*/  FADD.FTZ R63, R35, R8 ;  /* 0x00000008233f7221 */ /* 0x008fcc0000010000 */
[----:B------:R-:W3:Y:S01]  /*cae0*/  MUFU.EX2 R68, R68 ;  /* 0x0000004400447308 */ /* 0x000ee20000000800 */
[----:B0-----:R-:W-:-:S07]  /*caf0*/  FADD.FTZ R8, R38, R63 ;  /* 0x0000003f26087221 */ /* 0x001fce0000010000 */
[----:B------:R-:W0:Y:S01]  /*cb00*/  MUFU.EX2 R46, R46 ;  /* 0x0000002e002e7308 */ /* 0x000e220000000800 */
[----:B-1----:R-:W-:-:S07]  /*cb10*/  FADD.FTZ R63, R39, R8 ;  /* 0x00000008273f7221 */ /* 0x002fce0000010000 */
[----:B------:R-:W1:Y:S01]  /*cb20*/  MUFU.EX2 R69, R69 ;  /* 0x0000004500457308 */ /* 0x000e620000000800 */
[----:B---3--:R-:W-:-:S07]  /*cb30*/  FADD.FTZ R63, R68, R63 ;  /* 0x0000003f443f7221 */ /* 0x008fce0000010000 */
[----:B------:R-:W3:Y:S01]  /*cb40*/  MUFU.EX2 R27, R27 ;  /* 0x0000001b001b7308 */ /* 0x000ee20000000800 */
[----:B0-----:R-:W-:-:S07]  /*cb50*/  FADD.FTZ R8, R46, R63 ;  /* 0x0000003f2e087221 */ /* 0x001fce0000010000 */
[----:B------:R-:W0:Y:S01]  /*cb60*/  MUFU.EX2 R13, R13 ;  /* 0x0000000d000d7308 */ /* 0x000e220000000800 */
[----:B------:R-:W-:-:S07]  /*cb70*/  FFMA.FTZ R43, R58, UR41, -R61 ;  /* 0x000000293a2b7c23 */ /* 0x000fce000801083d */
[----:B------:R-:W4:Y:S01]  /*cb80*/  MUFU.EX2 R30, R30 ;  /* 0x0000001e001e7308 */ /* 0x000f220000000800 */
[----:B------:R-:W-:Y:S01]  /*cb90*/  FADD.FTZ R65, R32, R65 ;  /* 0x0000004120417221 */ /* 0x000fe20000010000 */
[----:B-1----:R-:W-:-:S06]  /*cba0*/  FADD.FTZ R8, R69, R8 ;  /* 0x0000000845087221 */ /* 0x002fcc0000010000 */
[----:B------:R-:W1:Y:S01]  /*cbb0*/  MUFU.EX2 R31, R31 ;  /* 0x0000001f001f7308 */ /* 0x000e620000000800 */
[----:B------:R-:W-:Y:S01]  /*cbc0*/  FADD.FTZ R62, R12, R65 ;  /* 0x000000410c3e7221 */ /* 0x000fe20000010000 */
[----:B---3--:R-:W-:-:S06]  /*cbd0*/  FADD.FTZ R9, R27, R8 ;  /* 0x000000081b097221 */ /* 0x008fcc0000010000 */
[----:B------:R-:W3:Y:S01]  /*cbe0*/  MUFU.EX2 R42, R42 ;  /* 0x0000002a002a7308 */ /* 0x000ee20000000800 */
[----:B0-----:R-:W-:Y:S01]  /*cbf0*/  FADD.FTZ R63, R13, R62 ;  /* 0x0000003e0d3f7221 */ /* 0x001fe20000010000 */
[----:B----4-:R-:W-:-:S06]  /*cc00*/  FADD.FTZ R62, R30, R9 ;  /* 0x000000091e3e7221 */ /* 0x010fcc0000010000 */
[----:B------:R-:W0:Y:S08]  /*cc10*/  MUFU.EX2 R33, R33 ;  /* 0x0000002100217308 */ /* 0x000e300000000800 */
[----:B------:R-:W4:Y:S01]  /*cc20*/  MUFU.EX2 R43, R43 ;  /* 0x0000002b002b7308 */ /* 0x000f220000000800 */
[----:B------:R-:W-:Y:S01]  /*cc30*/  FADD.FTZ R63, R14, R63 ;  /* 0x0000003f0e3f7221 */ /* 0x000fe20000010000 */
[----:B-1----:R-:W-:-:S06]  /*cc40*/  FADD.FTZ R9, R31, R62 ;  /* 0x0000003e1f097221 */ /* 0x002fcc0000010000 */
[----:B------:R-:W1:Y:S01]  /*cc50*/  MUFU.EX2 R48, R48 ;  /* 0x0000003000307308 */ /* 0x000e620000000800 */
[----:B------:R-:W-:-:S07]  /*cc60*/  FFMA.FTZ R21, R66, UR41, -R61 ;  /* 0x0000002942157c23 */ /* 0x000fce000801083d */
[----:B------:R-:W1:Y:S01]  /*cc70*/  MUFU.EX2 R47, R47 ;  /* 0x0000002f002f7308 */ /* 0x000e620000000800 */
[----:B------:R-:W-:Y:S01]  /*cc80*/  FADD.FTZ R64, R24, R63 ;  /* 0x0000003f18407221 */ /* 0x000fe20000010000 */
[----:B------:R-:W-:-:S06]  /*cc90*/  F2FP.BF16.F32.PACK_AB R5, R34, R26 ;  /* 0x0000001a2205723e */ /* 0x000fcc00000010ff */
[----:B------:R-:W1:Y:S01]  /*cca0*/  MUFU.EX2 R52, R52 ;  /* 0x0000003400347308 */ /* 0x000e620000000800 */
[----:B---3--:R-:W-:Y:S01]  /*ccb0*/  FADD.FTZ R26, R42, R9 ;  /* 0x000000092a1a7221 */ /* 0x008fe20000010000 */
[----:B------:R-:W-:-:S06]  /*ccc0*/  FFMA.FTZ R54, R67, UR41, -R61 ;  /* 0x0000002943367c23 */ /* 0x000fcc000801083d */
[----:B------:R-:W3:Y:S01]  /*ccd0*/  MUFU.EX2 R50, R50 ;  /* 0x0000003200327308 */ /* 0x000ee20000000800 */
[----:B------:R-:W-:Y:S01]  /*cce0*/  F2FP.BF16.F32.PACK_AB R6, R15, R11 ;  /* 0x0000000b0f06723e */ /* 0x000fe200000010ff */
[----:B0-----:R-:W-:-:S06]  /*ccf0*/  FADD.FTZ R11, R33, R64 ;  /* 0x00000040210b7221 */ /* 0x001fcc0000010000 */
[----:B------:R-:W0:Y:S01]  /*cd00*/  MUFU.EX2 R56, R56 ;  /* 0x0000003800387308 */ /* 0x000e220000000800 */
[----:B----4-:R-:W-:Y:S01]  /*cd10*/  FADD.FTZ R26, R43, R26 ;  /* 0x0000001a2b1a7221 */ /* 0x010fe20000010000 */
[----:B------:R-:W-:-:S06]  /*cd20*/  FFMA.FTZ R55, R70, UR41, -R61 ;  /* 0x0000002946377c23 */ /* 0x000fcc000801083d */
[----:B------:R-:W4:Y:S01]  /*cd30*/  MUFU.EX2 R51, R51 ;  /* 0x0000003300337308 */ /* 0x000f220000000800 */
[----:B-1----:R-:W-:Y:S01]  /*cd40*/  FADD.FTZ R11, R48, R11 ;  /* 0x0000000b300b7221 */ /* 0x002fe20000010000 */
[----:B------:R-:W-:-:S06]  /*cd50*/  FADD.FTZ R15, R47, R26 ;  /* 0x0000001a2f0f7221 */ /* 0x000fcc0000010000 */
[----:B------:R-:W1:Y:S01]  /*cd60*/  MUFU.EX2 R36, R36 ;  /* 0x0000002400247308 */ /* 0x000e620000000800 */
[----:B------:R-:W-:-:S07]  /*cd70*/  FFMA.FTZ R58, R71, UR41, -R61 ;  /* 0x00000029473a7c23 */ /* 0x000fce000801083d */
[----:B------:R-:W1:Y:S01]  /*cd80*/  MUFU.EX2 R21, R21 ;  /* 0x0000001500157308 */ /* 0x000e620000000800 */
[----:B------:R-:W-:Y:S01]  /*cd90*/  F2FP.BF16.F32.PACK_AB R8, R25, R20 ;  /* 0x000000141908723e */ /* 0x000fe200000010ff */
[----:B------:R-:W-:-:S06]  /*cda0*/  FADD.FTZ R25, R52, R11 ;  /* 0x0000000b34197221 */ /* 0x000fcc0000010000 */
[----:B------:R-:W1:Y:S01]  /*cdb0*/  MUFU.EX2 R40, R40 ;  /* 0x0000002800287308 */ /* 0x000e620000000800 */
[----:B---3--:R-:W-:Y:S01]  /*cdc0*/  FADD.FTZ R26, R50, R15 ;  /* 0x0000000f321a7221 */ /* 0x008fe20000010000 */
[----:B------:R-:W-:-:S06]  /*cdd0*/  FFMA.FTZ R59, R74, UR41, -R61 ;  /* 0x000000294a3b7c23 */ /* 0x000fcc000801083d */
[----:B------:R-:W3:Y:S01]  /*cde0*/  MUFU.EX2 R54, R54 ;  /* 0x0000003600367308 */ /* 0x000ee20000000800 */
[----:B------:R-:W-:Y:S01]  /*cdf0*/  F2FP.BF16.F32.PACK_AB R7, R38, R35 ;  /* 0x000000232607723e */ /* 0x000fe200000010ff */
[----:B0-----:R-:W-:-:S06]  /*ce00*/  FADD.FTZ R25, R56, R25 ;  /* 0x0000001938197221 */ /* 0x001fcc0000010000 */
[----:B------:R-:W0:Y:S01]  /*ce10*/  MUFU.EX2 R37, R37 ;  /* 0x0000002500257308 */ /* 0x000e220000000800 */
[----:B----4-:R-:W-:-:S07]  /*ce20*/  FADD.FTZ R26, R51, R26 ;  /* 0x0000001a331a7221 */ /* 0x010fce0000010000 */
[----:B------:R-:W4:Y:S01]  /*ce30*/  MUFU.EX2 R55, R55 ;  /* 0x0000003700377308 */ /* 0x000f220000000800 */
[----:B------:R-:W-:Y:S01]  /*ce40*/  F2FP.BF16.F32.PACK_AB R9, R68, R39 ;  /* 0x000000274409723e */ /* 0x000fe200000010ff */
[----:B------:R-:W-:Y:S01]  /*ce50*/  FFMA.FTZ R75, R75, UR41, -R61 ;  /* 0x000000294b4b7c23 */ /* 0x000fe2000801083d */
[----:B------:R-:W-:-:S05]  /*ce60*/  F2FP.BF16.F32.PACK_AB R11, R69, R46 ;  /* 0x0000002e450b723e */ /* 0x000fca00000010ff */
[----:B------:R-:W4:Y:S01]  /*ce70*/  MUFU.EX2 R41, R41 ;  /* 0x0000002900297308 */ /* 0x000f220000000800 */
[----:B------:R3:W-:Y:S01]  /*ce80*/  STSM.16.M88.4 [R91], R4 ;  /* 0x000000045b007844 */ /* 0x0007e20000000200 */
[----:B-1----:R-:W-:-:S06]  /*ce90*/  FADD.FTZ R25, R36, R25 ;  /* 0x0000001924197221 */ /* 0x002fcc0000010000 */
[----:B------:R-:W1:Y:S01]  /*cea0*/  MUFU.EX2 R58, R58 ;  /* 0x0000003a003a7308 */ /* 0x000e620000000800 */
[----:B------:R-:W-:Y:S01]  /*ceb0*/  FFMA.FTZ R78, R78, UR41, -R61 ;  /* 0x000000294e4e7c23 */ /* 0x000fe2000801083d */
[----:B------:R-:W-:Y:S01]  /*cec0*/  F2FP.BF16.F32.PACK_AB R14, R24, R14 ;  /* 0x0000000e180e723e */ /* 0x000fe200000010ff */
[----:B------:R0:W-:Y:S05]  /*ced0*/  STSM.16.M88.4 [R89], R8 ;  /* 0x0000000859007844 */ /* 0x0001ea0000000200 */
[----:B------:R-:W1:Y:S01]  /*cee0*/  MUFU.EX2 R44, R44 ;  /* 0x0000002c002c7308 */ /* 0x000e620000000800 */
[----:B---3--:R-:W-:Y:S01]  /*cef0*/  FADD.FTZ R5, R21, R26 ;  /* 0x0000001a15057221 */ /* 0x008fe20000010000 */
[----:B------:R-:W-:-:S06]  /*cf00*/  FADD.FTZ R24, R40, R25 ;  /* 0x0000001928187221 */ /* 0x000fcc0000010000 */
[----:B------:R-:W3:Y:S01]  /*cf10*/  MUFU.EX2 R59, R59 ;  /* 0x0000003b003b7308 */ /* 0x000ee20000000800 */
[----:B------:R-:W-:Y:S01]  /*cf20*/  FFMA.FTZ R79, R79, UR41, -R61 ;  /* 0x000000294f4f7c23 */ /* 0x000fe2000801083d */
[----:B0-----:R-:W-:-:S06]  /*cf30*/  FADD.FTZ R8, R54, R5 ;  /* 0x0000000536087221 */ /* 0x001fcc0000010000 */
[----:B------:R-:W0:Y:S01]  /*cf40*/  MUFU.EX2 R45, R45 ;  /* 0x0000002d002d7308 */ /* 0x000e220000000800 */
[----:B------:R-:W-:Y:S01]  /*cf50*/  FADD.FTZ R24, R37, R24 ;  /* 0x0000001825187221 */ /* 0x000fe20000010000 */
[----:B----4-:R-:W-:-:S06]  /*cf60*/  FADD.FTZ R9, R55, R8 ;  /* 0x0000000837097221 */ /* 0x010fcc0000010000 */
[----:B------:R-:W4:Y:S01]  /*cf70*/  MUFU.EX2 R20, R75 ;  /* 0x0000004b00147308 */ /* 0x000f220000000800 */
[----:B------:R-:W-:Y:S01]  /*cf80*/  FFMA.FTZ R82, R82, UR41, -R61 ;  /* 0x0000002952527c23 */ /* 0x000fe2000801083d */
[----:B------:R-:W-:-:S06]  /*cf90*/  FADD.FTZ R5, R41, R24 ;  /* 0x0000001829057221 */ /* 0x000fcc0000010000 */
[----:B------:R-:W4:Y:S01]  /*cfa0*/  MUFU.EX2 R49, R49 ;  /* 0x0000003100317308 */ /* 0x000f220000000800 */
[----:B-1----:R-:W-:Y:S01]  /*cfb0*/  FADD.FTZ R8, R58, R9 ;  /* 0x000000093a087221 */ /* 0x002fe20000010000 */
[----:B------:R-:W-:-:S06]  /*cfc0*/  FFMA.FTZ R83, R83, UR41, -R61 ;  /* 0x0000002953537c23 */ /* 0x000fcc000801083d */
[----:B------:R-:W1:Y:S01]  /*cfd0*/  MUFU.EX2 R78, R78 ;  /* 0x0000004e004e7308 */ /* 0x000e620000000800 */
[--C-:B------:R-:W-:Y:S01]  /*cfe0*/  FFMA.FTZ R86, R86, UR41, -R61.reuse ;  /* 0x0000002956567c23 */ /* 0x100fe2000801083d */
[----:B------:R-:W-:Y:S01]  /*cff0*/  FFMA.FTZ R61, R87, UR41, -R61 ;  /* 0x00000029573d7c23 */ /* 0x000fe2000801083d */
[----:B------:R-:W-:-:S05]  /*d000*/  FADD.FTZ R10, R44, R5 ;  /* 0x000000052c0a7221 */ /* 0x000fca0000010000 */
[----:B------:R-:W2:Y:S01]  /*d010*/  MUFU.EX2 R53, R53 ;  /* 0x0000003500357308 */ /* 0x000ea20000000800 */
[----:B---3--:R-:W-:-:S07]  /*d020*/  FADD.FTZ R9, R59, R8 ;  /* 0x000000083b097221 */ /* 0x008fce0000010000 */
[----:B------:R-:W3:Y:S01]  /*d030*/  MUFU.EX2 R79, R79 ;  /* 0x0000004f004f7308 */ /* 0x000ee20000000800 */
[----:B0-----:R-:W-:Y:S01]  /*d040*/  FADD.FTZ R10, R45, R10 ;  /* 0x0000000a2d0a7221 */ /* 0x001fe20000010000 */
[----:B----4-:R-:W-:-:S06]  /*d050*/  FADD.FTZ R9, R20, R9 ;  /* 0x0000000914097221 */ /* 0x010fcc0000010000 */
[----:B------:R-:W0:Y:S08]  /*d060*/  MUFU.EX2 R57, R57 ;  /* 0x0000003900397308 */ /* 0x000e300000000800 */
[----:B------:R-:W-:Y:S01]  /*d070*/  MUFU.EX2 R82, R82 ;  /* 0x0000005200527308 */ /* 0x000fe20000000800 */
[----:B------:R-:W-:Y:S01]  /*d080*/  FADD.FTZ R10, R49, R10 ;  /* 0x0000000a310a7221 */ /* 0x000fe20000010000 */
[----:B-1----:R-:W-:-:S06]  /*d090*/  FADD.FTZ R24, R78, R9 ;  /* 0x000000094e187221 */ /* 0x002fcc0000010000 */
[----:B------:R-:W1:Y:S01]  /*d0a0*/  MUFU.EX2 R60, R81 ;  /* 0x00000051003c7308 */ /* 0x000e620000000800 */
[----:B------:R-:W-:-:S07]  /*d0b0*/  F2FP.BF16.F32.PACK_AB R12, R13, R12 ;  /* 0x0000000c0d0c723e */ /* 0x000fce00000010ff */
[----:B------:R-:W4:Y:S01]  /*d0c0*/  MUFU.EX2 R83, R83 ;  /* 0x0000005300537308 */ /* 0x000f220000000800 */
[----:B------:R-:W-:-:S07]  /*d0d0*/  F2FP.BF16.F32.PACK_AB R13, R30, R27 ;  /* 0x0000001b1e0d723e */ /* 0x000fce00000010ff */
[----:B------:R-:W-:Y:S01]  /*d0e0*/  MUFU.EX2 R29, R29 ;  /* 0x0000001d001d7308 */ /* 0x000fe20000000800 */
[----:B------:R-:W-:-:S07]  /*d0f0*/  F2FP.BF16.F32.PACK_AB R15, R42, R31 ;  /* 0x0000001f2a0f723e */ /* 0x000fce00000010ff */
[----:B------:R-:W4:Y:S01]  /*d100*/  MUFU.EX2 R142, R142 ;  /* 0x0000008e008e7308 */ /* 0x000f220000000800 */
[----:B--2---:R-:W-:-:S07]  /*d110*/  FADD.FTZ R10, R53, R10 ;  /* 0x0000000a350a7221 */ /* 0x004fce0000010000 */
[----:B------:R-:W-:Y:S08]  /*d120*/  MUFU.EX2 R86, R86 ;  /* 0x0000005600567308 */ /* 0x000ff00000000800 */
[----:B------:R-:W2:Y:S01]  /*d130*/  MUFU.EX2 R61, R61 ;  /* 0x0000003d003d7308 */ /* 0x000ea20000000800 */
[----:B---3--:R-:W-:Y:S01]  /*d140*/  FADD.FTZ R9, R79, R24 ;  /* 0x000000184f097221 */ /* 0x008fe20000010000 */
[----:B------:R-:W-:-:S02]  /*d150*/  F2FP.BF16.F32.PACK_AB R4, R48, R33 ;  /* 0x000000213004723e */ /* 0x000fc400000010ff */
[----:B------:R-:W-:Y:S02]  /*d160*/  F2FP.BF16.F32.PACK_AB R6, R56, R52 ;  /* 0x000000343806723e */ /* 0x000fe400000010ff */
[----:B------:R-:W-:Y:S02]  /*d170*/  F2FP.BF16.F32.PACK_AB R5, R47, R43 ;  /* 0x0000002b2f05723e */ /* 0x000fe400000010ff */
[----:B------:R-:W-:Y:S01]  /*d180*/  F2FP.BF16.F32.PACK_AB R7, R51, R50 ;  /* 0x000000323307723e */ /* 0x000fe200000010ff */
[----:B------:R3:W-:Y:S01]  /*d190*/  STSM.16.M88.4 [R88], R12 ;  /* 0x0000000c58007844 */ /* 0x0007e20000000200 */
[----:B0-----:R-:W-:Y:S01]  /*d1a0*/  FADD.FTZ R11, R57, R10 ;  /* 0x0000000a390b7221 */ /* 0x001fe20000010000 */
[----:B------:R-:W-:Y:S02]  /*d1b0*/  F2FP.BF16.F32.PACK_AB R8, R45, R44 ;  /* 0x0000002c2d08723e */ /* 0x000fe400000010ff */
[----:B------:R0:W-:Y:S01]  /*d1c0*/  STSM.16.M88.4 [R90+0x27800], R4 ;  /* 0x027800045a007844 */ /* 0x0001e20000000200 */
[----:B-1----:R-:W-:Y:S01]  /*d1d0*/  FADD.FTZ R24, R60, R11 ;  /* 0x0000000b3c187221 */ /* 0x002fe20000010000 */
[----:B------:R-:W-:-:S02]  /*d1e0*/  F2FP.BF16.F32.PACK_AB R10, R53, R49 ;  /* 0x00000031350a723e */ /* 0x000fc400000010ff */
[----:B------:R-:W-:Y:S01]  /*d1f0*/  F2FP.BF16.F32.PACK_AB R11, R79, R78 ;  /* 0x0000004e4f0b723e */ /* 0x000fe200000010ff */
[----:B---3--:R-:W-:Y:S01]  /*d200*/  FADD.FTZ R14, R82, R9 ;  /* 0x00000009520e7221 */ /* 0x008fe20000010000 */
[----:B------:R-:W-:Y:S02]  /*d210*/  F2FP.BF16.F32.PACK_AB R9, R20, R59 ;  /* 0x0000003b1409723e */ /* 0x000fe400000010ff */
[----:B0-----:R-:W-:Y:S02]  /*d220*/  F2FP.BF16.F32.PACK_AB R4, R40, R36 ;  /* 0x000000242804723e */ /* 0x001fe400000010ff */
[----:B------:R-:W-:Y:S02]  /*d230*/  F2FP.BF16.F32.PACK_AB R6, R41, R37 ;  /* 0x000000252906723e */ /* 0x000fe400000010ff */
[----:B------:R-:W-:Y:S01]  /*d240*/  F2FP.BF16.F32.PACK_AB R5, R54, R21 ;  /* 0x000000153605723e */ /* 0x000fe200000010ff */
[----:B----4-:R-:W-:Y:S01]  /*d250*/  FADD.FTZ R21, R83, R14 ;  /* 0x0000000e53157221 */ /* 0x010fe20000010000 */
[----:B------:R-:W-:-:S02]  /*d260*/  F2FP.BF16.F32.PACK_AB R7, R58, R55 ;  /* 0x000000373a07723e */ /* 0x000fc400000010ff */
[----:B------:R-:W-:Y:S02]  /*d270*/  F2FP.BF16.F32.PACK_AB R12, R60, R57 ;  /* 0x000000393c0c723e */ /* 0x000fe400000010ff */
[----:B------:R-:W-:Y:S02]  /*d280*/  F2FP.BF16.F32.PACK_AB R13, R83, R82 ;  /* 0x00000052530d723e */ /* 0x000fe400000010ff */
[----:B------:R-:W-:Y:S02]  /*d290*/  F2FP.BF16.F32.PACK_AB R14, R142, R29 ;  /* 0x0000001d8e0e723e */ /* 0x000fe400000010ff */
[----:B--2---:R-:W-:Y:S01]  /*d2a0*/  F2FP.BF16.F32.PACK_AB R15, R61, R86 ;  /* 0x000000563d0f723e */ /* 0x004fe200000010ff */
[----:B------:R-:W-:Y:S04]  /*d2b0*/  STSM.16.M88.4 [R28], R4 ;  /* 0x000000041c007844 */ /* 0x000fe80000000200 */
[----:B------:R0:W-:Y:S04]  /*d2c0*/  STSM.16.M88.4 [R89+0x6000], R8 ;  /* 0x0060000859007844 */ /* 0x0001e80000000200 */
[----:B------:R1:W-:Y:S01]  /*d2d0*/  STSM.16.M88.4 [R88+0x6000], R12 ;  /* 0x0060000c58007844 */ /* 0x0003e20000000200 */
[----:B------:R2:W-:Y:S06]  /*d2e0*/  MEMBAR.ALL.CTA ;  /* 0x0000000000007992 */ /* 0x0005ec0000008000 */
[----:B--2---:R-:W2:Y:S01]  /*d2f0*/  FENCE.VIEW.ASYNC.S ;  /* 0x00000000000073c6 */ /* 0x004ea20000000000 */
[----:B------:R-:W-:Y:S01]  /*d300*/  ISETP.GE.AND P1, PT, R101, 0x81, PT ;  /* 0x000000816500780c */ /* 0x000fe20003f26270 */
[----:B------:R-:W-:Y:S01]  /*d310*/  FADD.FTZ R29, R29, R24 ;  /* 0x000000181d1d7221 */ /* 0x000fe20000010000 */
[----:B------:R-:W-:Y:S01]  /*d320*/  FADD.FTZ R86, R86, R21 ;  /* 0x0000001556567221 */ /* 0x000fe20000010000 */
[----:B------:R-:W-:-:S02]  /*d330*/  IMAD.MOV.U32 R134, RZ, RZ, R135 ;  /* 0x000000ffff867224 */ /* 0x000fc400078e0087 */
[----:B------:R-:W-:Y:S01]  /*d340*/  FADD.FTZ R142, R142, R29 ;  /* 0x0000001d8e8e7221 */ /* 0x000fe20000010000 */
[----:B------:R-:W-:Y:S01]  /*d350*/  FADD.FTZ R21, R61, R86 ;  /* 0x000000563d157221 */ /* 0x000fe20000010000 */
[--C-:B------:R-:W-:Y:S02]  /*d360*/  IMAD.MOV.U32 R133, RZ, RZ, R135.reuse ;  /* 0x000000ffff857224 */ /* 0x100fe400078e0087 */
[--C-:B------:R-:W-:Y:S02]  /*d370*/  IMAD.MOV.U32 R132, RZ, RZ, R135.reuse ;  /* 0x000000ffff847224 */ /* 0x100fe400078e0087 */
[--C-:B------:R-:W-:Y:S02]  /*d380*/  IMAD.MOV.U32 R131, RZ, RZ, R135.reuse ;  /* 0x000000ffff837224 */ /* 0x100fe400078e0087 */
[--C-:B------:R-:W-:Y:S02]  /*d390*/  IMAD.MOV.U32 R130, RZ, RZ, R135.reuse ;  /* 0x000000ffff827224 */ /* 0x100fe400078e0087 */
[----:B------:R-:W-:-:S02]  /*d3a0*/  IMAD.MOV.U32 R129, RZ, RZ, R135 ;  /* 0x000000ffff817224 */ /* 0x000fc400078e0087 */
[--C-:B------:R-:W-:Y:S02]  /*d3b0*/  IMAD.MOV.U32 R128, RZ, RZ, R135.reuse ;  /* 0x000000ffff807224 */ /* 0x100fe400078e0087 */
        /* <DEDUP_REMOVED lines=30> */
[--C-:B-----5:R-:W-:Y:S02]  /*d5a0*/  IMAD.MOV.U32 R97, RZ, RZ, R135.reuse ;  /* 0x000000ffff617224 */ /* 0x120fe400078e0087 */
[--C-:B------:R-:W-:Y:S02]  /*d5b0*/  IMAD.MOV.U32 R96, RZ, RZ, R135.reuse ;  /* 0x000000ffff607224 */ /* 0x100fe400078e0087 */
[--C-:B------:R-:W-:Y:S02]  /*d5c0*/  IMAD.MOV.U32 R95, RZ, RZ, R135.reuse ;  /* 0x000000ffff5f7224 */ /* 0x100fe400078e0087 */
[--C-:B------:R-:W-:Y:S02]  /*d5d0*/  IMAD.MOV.U32 R94, RZ, RZ, R135.reuse ;  /* 0x000000ffff5e7224 */ /* 0x100fe400078e0087 */
[----:B------:R-:W-:-:S02]  /*d5e0*/  IMAD.MOV.U32 R93, RZ, RZ, R135 ;  /* 0x000000ffff5d7224 */ /* 0x000fc400078e0087 */
[--C-:B------:R-:W-:Y:S02]  /*d5f0*/  IMAD.MOV.U32 R92, RZ, RZ, R135.reuse ;  /* 0x000000ffff5c7224 */ /* 0x100fe400078e0087 */
[--C-:B------:R-:W-:Y:S02]  /*d600*/  IMAD.MOV.U32 R91, RZ, RZ, R135.reuse ;  /* 0x000000ffff5b7224 */ /* 0x100fe400078e0087 */
[--C-:B------:R-:W-:Y:S02]  /*d610*/  IMAD.MOV.U32 R90, RZ, RZ, R135.reuse ;  /* 0x000000ffff5a7224 */ /* 0x100fe400078e0087 */
[--C-:B0-----:R-:W-:Y:S02]  /*d620*/  IMAD.MOV.U32 R89, RZ, RZ, R135.reuse ;  /* 0x000000ffff597224 */ /* 0x101fe400078e0087 */
[----:B-1----:R-:W-:Y:S01]  /*d630*/  IMAD.MOV.U32 R88, RZ, RZ, R135 ;  /* 0x000000ffff587224 */ /* 0x002fe200078e0087 */
[----:B--2---:R-:W-:Y:S01]  /*d640*/  NOP ;  /* 0x0000000000007918 */ /* 0x004fe20000000000 */
[----:B------:R-:W-:Y:S05]  /*d650*/  @!P1 BRA `(.L_x_505) ;  /* 0x00000024009c9947 */ /* 0x000fea0003800000 */
[----:B------:R-:W2:Y:S01]  /*d660*/  LDL.LU R73, [R1+0x68] ;  /* 0x0000680001497983 */ /* 0x000ea20000300800 */
[----:B------:R-:W-:Y:S01]  /*d670*/  IMAD.MOV.U32 R7, RZ, RZ, R3 ;  /* 0x000000ffff077224 */ /* 0x000fe200078e0003 */
[----:B------:R-:W-:Y:S01]  /*d680*/  CS2R R134, SRZ ;  /* 0x0000000000867805 */ /* 0x000fe2000001ff00 */
[----:B------:R-:W-:Y:S01]  /*d690*/  IMAD.MOV.U32 R8, RZ, RZ, R0 ;  /* 0x000000ffff087224 */ /* 0x000fe200078e0000 */
[----:B------:R-:W-:Y:S01]  /*d6a0*/  CS2R R132, SRZ ;  /* 0x0000000000847805 */ /* 0x000fe2000001ff00 */
[----:B------:R-:W-:Y:S01]  /*d6b0*/  IMAD.MOV.U32 R6, RZ, RZ, R150 ;  /* 0x000000ffff067224 */ /* 0x000fe200078e0096 */
[----:B------:R-:W-:Y:S01]  /*d6c0*/  CS2R R130, SRZ ;  /* 0x0000000000827805 */ /* 0x000fe2000001ff00 */
[----:B------:R-:W-:Y:S01]  /*d6d0*/  IMAD.MOV.U32 R5, RZ, RZ, R139 ;  /* 0x000000ffff057224 */ /* 0x000fe200078e008b */
        /* <DEDUP_REMOVED lines=21> */
[----:B--2---:R-:W-:-:S07]  /*d830*/  VIADD R4, R73, 0xfffffffe ;  /* 0xfffffffe49047836 */ /* 0x004fce0000000000 */
.L_x_517:
[----:B------:R-:W2:Y:S01]  /*d840*/  LDL R0, [R1+0x38] ;  /* 0x0000380001007983 */ /* 0x000ea20000100800 */
[----:B------:R-:W-:Y:S01]  /*d850*/  ISETP.NE.AND P1, PT, R5, 0x1, PT ;  /* 0x000000010500780c */ /* 0x000fe20003f25270 */
[----:B------:R-:W-:Y:S05]  /*d860*/  YIELD ;  /* 0x0000000000007946 */ /* 0x000fea0003800000 */
[----:B------:R-:W-:-:S04]  /*d870*/  SEL R3, RZ, 0x1, P1 ;  /* 0x00000001ff037807 */ /* 0x000fc80000800000 */
[----:B------:R-:W-:Y:S02]  /*d880*/  LOP3.LUT R150, R6, R3, RZ, 0x3c, !PT ;  /* 0x0000000306967212 */ /* 0x000fe400078e3cff */
[----:B--2---:R-:W-:-:S13]  /*d890*/  ISETP.NE.AND P1, PT, R0, RZ, PT ;  /* 0x000000ff0000720c */ /* 0x004fda0003f25270 */
[----:B0-----:R-:W-:Y:S05]  /*d8a0*/  @P1 BRA `(.L_x_506) ;  /* 0x00000000003c1947 */ /* 0x001fea0003800000 */
[----:B------:R-:W-:Y:S05]  /*d8b0*/  @!P0 BRA `(.L_x_507) ;  /* 0x0000000000048947 */ /* 0x000fea0003800000 */
[----:B------:R-:W-:Y:S01]  /*d8c0*/  BPT.TRAP 0x1 ;  /* 0x000000040000795c */ /* 0x000fe20000300000 */
.L_x_507:
[----:B------:R-:W-:-:S05]  /*d8d0*/  VIADD R0, R5, 0x1 ;  /* 0x0000000105007836 */ /* 0x000fca0000000000 */
[----:B------:R-:W-:-:S04]  /*d8e0*/  ISETP.NE.AND P2, PT, R0, 0x2, PT ;  /* 0x000000020000780c */ /* 0x000fc80003f45270 */
[----:B------:R-:W-:Y:S02]  /*d8f0*/  SEL R3, R0, RZ, P2 ;  /* 0x000000ff00037207 */ /* 0x000fe40001000000 */
[----:B------:R-:W-:-:S03]  /*d900*/  SHF.L.U32 R0, R150, 0x1f, RZ ;  /* 0x0000001f96007819 */ /* 0x000fc600000006ff */
[----:B------:R-:W-:-:S04]  /*d910*/  IMAD R3, R3, 0x8, R2 ;  /* 0x0000000803037824 */ /* 0x000fc800078e0202 */
[----:B------:R0:W1:Y:S01]  /*d920*/  SYNCS.PHASECHK.TRANS64.TRYWAIT P2, [R3+URZ+0x2d830], R0 ;  /* 0x02d83000030075a7 */ /* 0x000062000804017f */
[----:B------:R-:W-:Y:S05]  /*d930*/  @!P0 BRA `(.L_x_508) ;  /* 0x0000000000048947 */ /* 0x000fea0003800000 */
[----:B------:R-:W-:Y:S01]  /*d940*/  BPT.TRAP 0x1 ;  /* 0x000000040000795c */ /* 0x000fe20000300000 */
.L_x_508:
[----:B------:R-:W-:Y:S04]  /*d950*/  BSSY B0, `(.L_x_506) ;  /* 0x0000004000007945 */ /* 0x000fe80003800000 */
[----:B-1----:R-:W-:Y:S05]  /*d960*/  @P2 BRA `(.L_x_509) ;  /* 0x0000000000082947 */ /* 0x002fea0003800000 */
[----:B------:R-:W1:Y:S02]  /*d970*/  SYNCS.PHASECHK.TRANS64.TRYWAIT P2, [R3+URZ+0x2d830], R0 ;  /* 0x02d83000030075a7 */ /* 0x000e64000804017f */
[----:B-1----:R-:W-:Y:S05]  /*d980*/  @!P2 BRA `(.L_x_510) ;  /* 0x000000c00020a947 */ /* 0x002fea0003800000 */
.L_x_509:
[----:B------:R-:W-:Y:S05]  /*d990*/  BSYNC B0 ;  /* 0x0000000000007941 */ /* 0x000fea0003800000 */
.L_x_506:
[----:B01----:R-:W2:Y:S01]  /*d9a0*/  LDL R3, [R1+0x3c] ;  /* 0x00003c0001037983 */ /* 0x003ea20000100800 */
[----:B------:R-:W-:Y:S01]  /*d9b0*/  VIADD R139, R5, 0x1 ;  /* 0x00000001058b7836 */ /* 0x000fe20000000000 */
[----:B------:R-:W0:Y:S04]  /*d9c0*/  S2R R0, SR_TID.X ;  /* 0x0000000000007919 */ /* 0x000e280000002100 */
[----:B------:R-:W-:-:S04]  /*d9d0*/  ISETP.NE.AND P2, PT, R139, 0x2, PT ;  /* 0x000000028b00780c */ /* 0x000fc80003f45270 */
[----:B------:R-:W-:Y:S01]  /*d9e0*/  SEL R139, R139, RZ, P2 ;  /* 0x000000ff8b8b7207 */ /* 0x000fe20001000000 */
[----:B------:R-:W-:Y:S05]  /*d9f0*/  WARPSYNC.ALL ;  /* 0x0000000000007948 */ /* 0x000fea0003800000 */
[----:B------:R-:W-:-:S05]  /*da00*/  IMAD.MOV.U32 R11, RZ, RZ, -0x7fffffe0 ;  /* 0x80000020ff0b7424 */ /* 0x000fca00078e00ff */
[C---:B------:R-:W-:Y:S02]  /*da10*/  R2UR UR7, R11.reuse ;  /* 0x000000000b0772ca */ /* 0x040fe400000e0000 */
[----:B------:R-:W-:Y:S01]  /*da20*/  R2UR UR27, R11 ;  /* 0x000000000b1b72ca */ /* 0x000fe200000e0000 */
[----:B------:R-:W-:-:S05]  /*da30*/  IMAD.MOV.U32 R15, RZ, RZ, -0x7fffffe0 ;  /* 0x80000020ff0f7424 */ /* 0x000fca00078e00ff */
[C---:B------:R-:W-:Y:S02]  /*da40*/  R2UR UR11, R15.reuse ;  /* 0x000000000f0b72ca */ /* 0x040fe400000e0000 */
[----:B------:R-:W-:Y:S02]  /*da50*/  R2UR UR19, R15 ;  /* 0x000000000f1372ca */ /* 0x000fe400000e0000 */
[----:B0-----:R-:W-:-:S05]  /*da60*/  SHF.R.U32.HI R0, RZ, 0x7, R0 ;  /* 0x00000007ff007819 */ /* 0x001fca0000011600 */
[----:B------:R-:W-:Y:S01]  /*da70*/  VIADD R0, R0, 0x8 ;  /* 0x0000000800007836 */ /* 0x000fe20000000000 */
[----:B------:R-:W-:Y:S01]  /*da80*/  R2UR UR4, R146 ;  /* 0x00000000920472ca */ /* 0x000fe200000e0000 */
[----:B------:R-:W-:Y:S01]  /*da90*/  IMAD.MOV.U32 R25, RZ, RZ, -0x7fffffe0 ;  /* 0x80000020ff197424 */ /* 0x000fe200078e00ff */
[----:B------:R-:W-:-:S04]  /*daa0*/  R2UR UR5, R147 ;  /* 0x00000000930572ca */ /* 0x000fc800000e0000 */
[----:B------:R-:W-:Y:S01]  /*dab0*/  R2UR UR23, R25 ;  /* 0x00000000191772ca */ /* 0x000fe200000e0000 */
[----:B------:R-:W-:-:S05]  /*dac0*/  IMAD.MOV.U32 R13, RZ, RZ, -0x7fffffe0 ;  /* 0x80000020ff0d7424 */ /* 0x000fca00078e00ff */
[----:B------:R-:W-:Y:S01]  /*dad0*/  R2UR UR15, R13 ;  /* 0x000000000d0f72ca */ /* 0x000fe200000e0000 */
[----:B------:R0:W-:Y:S01]  /*dae0*/  BAR.SYNC.DEFER_BLOCKING R0, 0x100 ;  /* 0x000400000000751d */ /* 0x0001e20000010000 */
[----:B--2---:R-:W-:-:S04]  /*daf0*/  IMAD R10, R139, 0x600, R3 ;  /* 0x000006008b0a7824 */ /* 0x004fc800078e0203 */
[C---:B------:R-:W-:Y:S01]  /*db00*/  VIADD R14, R10.reuse, 0x2 ;  /* 0x000000020a0e7836 */ /* 0x040fe20000000000 */
[C---:B------:R-:W-:Y:S01]  /*db10*/  R2UR UR6, R10.reuse ;  /* 0x000000000a0672ca */ /* 0x040fe200000e0000 */
[C---:B------:R-:W-:Y:S02]  /*db20*/  VIADD R12, R10.reuse, 0x200 ;  /* 0x000002000a0c7836 */ /* 0x040fe40000000000 */
[----:B------:R-:W-:Y:S01]  /*db30*/  VIADD R24, R10, 0x400 ;  /* 0x000004000a187836 */ /* 0x000fe20000000000 */
[----:B------:R-:W-:Y:S01]  /*db40*/  R2UR UR10, R14 ;  /* 0x000000000e0a72ca */ /* 0x000fe200000e0000 */
[C---:B------:R-:W-:Y:S02]  /*db50*/  VIADD R14, R10.reuse, 0x202 ;  /* 0x000002020a0e7836 */ /* 0x040fe40000000000 */
[----:B------:R-:W-:-:S05]  /*db60*/  VIADD R10, R10, 0x402 ;  /* 0x000004020a0a7836 */ /* 0x000fca0000000000 */
[----:B------:R-:W-:Y:S02]  /*db70*/  R2UR UR26, R10 ;  /* 0x000000000a1a72ca */ /* 0x000fe400000e0000 */
[----:B------:R-:W2:Y:S01]  /*db80*/  LDL.64 R10, [R1+0x10] ;  /* 0x00001000010a7983 */ /* 0x000ea20000100a00 */
[----:B------:R-:W-:-:S03]  /*db90*/  R2UR UR18, R14 ;  /* 0x000000000e1272ca */ /* 0x000fc600000e0000 */
[----:B------:R-:W3:Y:S01]  /*dba0*/  LDL.64 R14, [R1+0x8] ;  /* 0x00000800010e7983 */ /* 0x000ee20000100a00 */
[----:B------:R-:W-:Y:S02]  /*dbb0*/  R2UR UR22, R24 ;  /* 0x00000000181672ca */ /* 0x000fe400000e0000 */
[----:B------:R-:W-:-:S06]  /*dbc0*/  WARPGROUP.ARRIVE ;  /* 0x00000000000079c5 */ /* 0x000fcc0000000000 */
[----:B------:R-:W-:Y:S01]  /*dbd0*/  HGMMA.64x128x16.F32.BF16 R24, gdesc[UR4], RZ, !UPT, gsb0 ;  /* 0x01e00000041879f0 */ /* 0x000fe2000c0018ff */
[----:B------:R-:W-:Y:S02]  /*dbe0*/  R2UR UR14, R12 ;  /* 0x000000000c0e72ca */ /* 0x000fe400000e0000 */
[----:B------:R-:W4:Y:S01]  /*dbf0*/  LDL.64 R12, [R1] ;  /* 0x00000000010c7983 */ /* 0x000f220000100a00 */
[----:B------:R-:W-:Y:S02]  /*dc00*/  WARPGROUP.DEPBAR.LE gsb0, 0x0 ;  /* 0x00008000000079c5 */ /* 0x000fe40000010000 */
[----:B------:R-:W-:Y:S01]  /*dc10*/  WARPGROUP.ARRIVE ;  /* 0x00000000000079c5 */ /* 0x000fe20000000000 */
[----:B--2---:R-:W-:Y:S02]  /*dc20*/  R2UR UR8, R10 ;  /* 0x000000000a0872ca */ /* 0x004fe400000e0000 */
[----:B------:R-:W-:-:S13]  /*dc30*/  R2UR UR9, R11 ;  /* 0x000000000b0972ca */ /* 0x000fda00000e0000 */
[----:B------:R-:W-:Y:S01]  /*dc40*/  HGMMA.64x128x16.F32.BF16 R24, gdesc[UR8], R24, gsb0 ;  /* 0x01e00000081879f0 */ /* 0x000fe20008001818 */
[----:B---3--:R-:W-:Y:S02]  /*dc50*/  R2UR UR12, R14 ;  /* 0x000000000e0c72ca */ /* 0x008fe400000e0000 */
[----:B------:R-:W-:Y:S02]  /*dc60*/  R2UR UR13, R15 ;  /* 0x000000000f0d72ca */ /* 0x000fe400000e0000 */
[----:B----4-:R-:W-:Y:S02]  /*dc70*/  R2UR UR16, R12 ;  /* 0x000000000c1072ca */ /* 0x010fe400000e0000 */
[----:B------:R-:W-:Y:S01]  /*dc80*/  R2UR UR17, R13 ;  /* 0x000000000d1172ca */ /* 0x000fe200000e0000 */
[----:B------:R-:W-:Y:S02]  /*dc90*/  WARPGROUP.DEPBAR.LE gsb0, 0x0 ;  /* 0x00008000000079c5 */ /* 0x000fe40000010000 */
[----:B------:R-:W-:-:S06]  /*dca0*/  WARPGROUP.ARRIVE ;  /* 0x00000000000079c5 */ /* 0x000fcc0000000000 */
[----:B------:R-:W-:Y:S01]  /*dcb0*/  HGMMA.64x128x16.F32.BF16 R24, gdesc[UR12], R24, gsb0 ;  /* 0x01e000000c1879f0 */ /* 0x000fe20008001818 */
[----:B------:R-:W-:Y:S02]  /*dcc0*/  R2UR UR20, R156 ;  /* 0x000000009c1472ca */ /* 0x000fe400000e0000 */
        /* <DEDUP_REMOVED lines=16> */
.L_x_512:
[----:B------:R-:W-:Y:S01]  /*ddd0*/  SHF.L.U32 R0, R6, 0x1f, RZ ;  /* 0x0000001f06007819 */ /* 0x000fe200000006ff */
[----:B------:R-:W-:-:S04]  /*dde0*/  IMAD R3, R5, 0x8, R2 ;  /* 0x0000000805037824 */ /* 0x000fc800078e0202 */
[----:B------:R0:W1:Y:S01]  /*ddf0*/  SYNCS.PHASECHK.TRANS64.TRYWAIT P1, [R3+URZ+0x2d850], R0 ;  /* 0x02d85000030075a7 */ /* 0x000062000802017f */
[----:B------:R-:W-:Y:S05]  /*de00*/  @!P0 BRA `(.L_x_513) ;  /* 0x0000000000048947 */ /* 0x000fea0003800000 */
[----:B------:R-:W-:Y:S01]  /*de10*/  BPT.TRAP 0x1 ;  /* 0x000000040000795c */ /* 0x000fe20000300000 */
.L_x_513:
[----:B-1----:R-:W-:Y:S05]  /*de20*/  @P1 BRA `(.L_x_511) ;  /* 0x0000000000081947 */ /* 0x002fea0003800000 */
[----:B------:R-:W1:Y:S02]  /*de30*/  SYNCS.PHASECHK.TRANS64.TRYWAIT P1, [R3+URZ+0x2d850], R0 ;  /* 0x02d85000030075a7 */ /* 0x000e64000802017f */
[----:B-1----:R-:W-:Y:S05]  /*de40*/  @!P1 BRA `(.L_x_514) ;  /* 0x000000bc00049947 */ /* 0x002fea0003800000 */
.L_x_511:
[----:B------:R-:W2:Y:S01]  /*de50*/  LDL R6, [R1+0x40] ;  /* 0x0000400001067983 */ /* 0x000ea20000100800 */
[----:B01----:R-:W-:Y:S01]  /*de60*/  VIADD R0, R2, 0x400 ;  /* 0x0000040002007836 */ /* 0x003fe20000000000 */
[----:B------:R-:W-:Y:S05]  /*de70*/  WARPSYNC.ALL ;  /* 0x0000000000007948 */ /* 0x000fea0003800000 */
[----:B------:R-:W-:Y:S01]  /*de80*/  SHF.R.U32.HI R0, RZ, 0x4, R0 ;  /* 0x00000004ff007819 */ /* 0x000fe20000011600 */
[----:B------:R-:W-:Y:S01]  /*de90*/  IMAD.MOV.U32 R11, RZ, RZ, -0x7fffffe0 ;  /* 0x80000020ff0b7424 */ /* 0x000fe200078e00ff */
[----:B------:R-:W-:Y:S01]  /*dea0*/  WARPGROUP.ARRIVE ;  /* 0x00000000000079c5 */ /* 0x000fe20000000000 */
[----:B------:R-:W-:Y:S01]  /*deb0*/  IMAD.MOV.U32 R13, RZ, RZ, -0x7fffffe0 ;  /* 0x80000020ff0d7424 */ /* 0x000fe200078e00ff */
[----:B------:R-:W-:-:S02]  /*dec0*/  LOP3.LUT R0, R0, 0x3fff, RZ, 0xc0, !PT ;  /* 0x00003fff00007812 */ /* 0x000fc400078ec0ff */
[C---:B------:R-:W-:Y:S02]  /*ded0*/  R2UR UR7, R11.reuse ;  /* 0x000000000b0772ca */ /* 0x040fe400000e0000 */
[----:B------:R-:W-:Y:S02]  /*dee0*/  LOP3.LUT R0, R0, 0x2000000, RZ, 0xfc, !PT ;  /* 0x0200000000007812 */ /* 0x000fe400078efcff */
[----:B------:R-:W-:Y:S01]  /*def0*/  R2UR UR35, R11 ;  /* 0x000000000b2372ca */ /* 0x000fe200000e0000 */
[----:B------:R-:W-:Y:S01]  /*df00*/  IMAD.MOV.U32 R11, RZ, RZ, 0x40000040 ;  /* 0x40000040ff0b7424 */ /* 0x000fe200078e00ff */
[----:B------:R-:W-:Y:S01]  /*df10*/  R2UR UR11, R13 ;  /* 0x000000000d0b72ca */ /* 0x000fe200000e0000 */
[----:B------:R-:W-:Y:S01]  /*df20*/  IMAD R10, R5, 0x600, R0 ;  /* 0x00000600050a7824 */ /* 0x000fe200078e0200 */
[----:B------:R-:W-:Y:S02]  /*df30*/  R2UR UR15, R13 ;  /* 0x000000000d0f72ca */ /* 0x000fe400000e0000 */
[----:B------:R-:W-:Y:S01]  /*df40*/  R2UR UR5, R11 ;  /* 0x000000000b0572ca */ /* 0x000fe200000e0000 */
[C---:B------:R-:W-:Y:S01]  /*df50*/  VIADD R12, R10.reuse, 0x40 ;  /* 0x000000400a0c7836 */ /* 0x040fe20000000000 */
[----:B------:R-:W-:Y:S01]  /*df60*/  R2UR UR6, R10 ;  /* 0x000000000a0672ca */ /* 0x000fe200000e0000 */
[----:B------:R-:W-:Y:S01]  /*df70*/  IMAD.MOV.U32 R11, RZ, RZ, 0x40000040 ;  /* 0x40000040ff0b7424 */ /* 0x000fe200078e00ff */
[----:B------:R-:W-:-:S02]  /*df80*/  R2UR UR19, R13 ;  /* 0x000000000d1372ca */ /* 0x000fc400000e0000 */
[----:B------:R-:W-:Y:S01]  /*df90*/  R2UR UR10, R12 ;  /* 0x000000000c0a72ca */ /* 0x000fe200000e0000 */
[----:B------:R-:W-:Y:S01]  /*dfa0*/  VIADD R12, R10, 0x80 ;  /* 0x000000800a0c7836 */ /* 0x000fe20000000000 */
[C---:B------:R-:W-:Y:S02]  /*dfb0*/  R2UR UR23, R13.reuse ;  /* 0x000000000d1772ca */ /* 0x040fe400000e0000 */
[C---:B------:R-:W-:Y:S02]  /*dfc0*/  R2UR UR27, R13.reuse ;  /* 0x000000000d1b72ca */ /* 0x040fe400000e0000 */
[----:B------:R-:W-:Y:S01]  /*dfd0*/  R2UR UR14, R12 ;  /* 0x000000000c0e72ca */ /* 0x000fe200000e0000 */
[----:B------:R-:W-:Y:S01]  /*dfe0*/  VIADD R12, R10, 0xc0 ;  /* 0x000000c00a0c7836 */ /* 0x000fe20000000000 */
[----:B------:R-:W-:Y:S01]  /*dff0*/  R2UR UR31, R13 ;  /* 0x000000000d1f72ca */ /* 0x000fe200000e0000 */
[----:B------:R-:W-:Y:S01]  /*e000*/  IMAD.MOV.U32 R13, RZ, RZ, 0x40000040 ;  /* 0x40000040ff0d7424 */ /* 0x000fe200078e00ff */
[----:B------:R-:W-:-:S02]  /*e010*/  R2UR UR33, R11 ;  /* 0x000000000b2172ca */ /* 0x000fc400000e0000 */
[----:B------:R-:W-:Y:S01]  /*e020*/  R2UR UR18, R12 ;  /* 0x000000000c1272ca */ /* 0x000fe200000e0000 */
[----:B------:R-:W-:Y:S01]  /*e030*/  VIADD R12, R10, 0x100 ;  /* 0x000001000a0c7836 */ /* 0x000fe20000000000 */
[----:B------:R-:W-:Y:S01]  /*e040*/  R2UR UR9, R13 ;  /* 0x000000000d0972ca */ /* 0x000fe200000e0000 */
[----:B------:R-:W-:-:S03]  /*e050*/  IMAD.MOV.U32 R13, RZ, RZ, 0x40000040 ;  /* 0x40000040ff0d7424 */ /* 0x000fc600078e00ff */
[----:B------:R-:W-:Y:S01]  /*e060*/  R2UR UR22, R12 ;  /* 0x000000000c1672ca */ /* 0x000fe200000e0000 */
[----:B------:R-:W-:Y:S01]  /*e070*/  VIADD R12, R10, 0x140 ;  /* 0x000001400a0c7836 */ /* 0x000fe20000000000 */
[----:B------:R-:W-:Y:S01]  /*e080*/  R2UR UR13, R13 ;  /* 0x000000000d0d72ca */ /* 0x000fe200000e0000 */
[----:B------:R-:W-:-:S03]  /*e090*/  IMAD.MOV.U32 R13, RZ, RZ, 0x40000040 ;  /* 0x40000040ff0d7424 */ /* 0x000fc600078e00ff */
[----:B------:R-:W-:Y:S01]  /*e0a0*/  R2UR UR26, R12 ;  /* 0x000000000c1a72ca */ /* 0x000fe200000e0000 */
[C---:B------:R-:W-:Y:S01]  /*e0b0*/  VIADD R12, R10.reuse, 0x180 ;  /* 0x000001800a0c7836 */ /* 0x040fe20000000000 */
[----:B------:R-:W-:Y:S01]  /*e0c0*/  R2UR UR17, R13 ;  /* 0x000000000d1172ca */ /* 0x000fe200000e0000 */
[----:B------:R-:W-:Y:S02]  /*e0d0*/  VIADD R10, R10, 0x1c0 ;  /* 0x000001c00a0a7836 */ /* 0x000fe40000000000 */
[----:B------:R-:W-:Y:S01]  /*e0e0*/  IMAD.MOV.U32 R13, RZ, RZ, 0x40000040 ;  /* 0x40000040ff0d7424 */ /* 0x000fe200078e00ff */
[----:B------:R-:W-:Y:S02]  /*e0f0*/  R2UR UR30, R12 ;  /* 0x000000000c1e72ca */ /* 0x000fe400000e0000 */
[----:B------:R-:W-:Y:S02]  /*e100*/  R2UR UR34, R10 ;  /* 0x000000000a2272ca */ /* 0x000fe400000e0000 */
[----:B------:R-:W-:Y:S01]  /*e110*/  R2UR UR21, R13 ;  /* 0x000000000d1572ca */ /* 0x000fe200000e0000 */
[----:B------:R-:W-:-:S05]  /*e120*/  IMAD.MOV.U32 R13, RZ, RZ, 0x40000040 ;  /* 0x40000040ff0d7424 */ /* 0x000fca00078e00ff */
[----:B------:R-:W-:Y:S01]  /*e130*/  R2UR UR25, R13 ;  /* 0x000000000d1972ca */ /* 0x000fe200000e0000 */
[----:B------:R-:W-:-:S05]  /*e140*/  IMAD.MOV.U32 R13, RZ, RZ, 0x40000040 ;  /* 0x40000040ff0d7424 */ /* 0x000fca00078e00ff */
[----:B------:R-:W-:Y:S02]  /*e150*/  R2UR UR29, R13 ;  /* 0x000000000d1d72ca */ /* 0x000fe400000e0000 */
[----:B--2---:R-:W-:Y:S02]  /*e160*/  LOP3.LUT R10, R6, 0x10000, RZ, 0xfc, !PT ;  /* 0x00010000060a7812 */ /* 0x004fe400078efcff */
[----:B------:R-:W0:Y:S02]  /*e170*/  S2R R6, SR_TID.X ;  /* 0x0000000000067919 */ /* 0x000e240000002100 */
[C---:B------:R-:W-:Y:S01]  /*e180*/  R2UR UR4, R10.reuse ;  /* 0x000000000a0472ca */ /* 0x040fe200000e0000 */
[----:B------:R-:W-:-:S05]  /*e190*/  VIADD R12, R10, 0x2 ;  /* 0x000000020a0c7836 */ /* 0x000fca0000000000 */
[----:B------:R-:W-:Y:S01]  /*e1a0*/  R2UR UR8, R12 ;  /* 0x000000000c0872ca */ /* 0x000fe200000e0000 */
[----:B------:R-:W-:-:S05]  /*e1b0*/  VIADD R12, R10, 0x4 ;  /* 0x000000040a0c7836 */ /* 0x000fca0000000000 */
[----:B------:R-:W-:Y:S01]  /*e1c0*/  R2UR UR12, R12 ;  /* 0x000000000c0c72ca */ /* 0x000fe200000e0000 */
[----:B------:R-:W-:Y:S01]  /*e1d0*/  HGMMA.64x96x16.F32.BF16 R88, gdesc[UR4].tnspB, R88, gsb0 ;  /* 0x41600000045879f0 */ /* 0x000fe20008001858 */
[----:B------:R-:W-:-:S05]  /*e1e0*/  VIADD R12, R10, 0x6 ;  /* 0x000000060a0c7836 */ /* 0x000fca0000000000 */
[----:B------:R-:W-:Y:S01]  /*e1f0*/  R2UR UR16, R12 ;  /* 0x000000000c1072ca */ /* 0x000fe200000e0000 */
[----:B------:R-:W-:-:S05]  /*e200*/  VIADD R12, R10, 0x600 ;  /* 0x000006000a0c7836 */ /* 0x000fca0000000000 */
[----:B------:R-:W-:Y:S01]  /*e210*/  R2UR UR20, R12 ;  /* 0x000000000c1472ca */ /* 0x000fe200000e0000 */
[----:B------:R-:W-:Y:S01]  /*e220*/  VIADD R12, R10, 0x602 ;  /* 0x000006020a0c7836 */ /* 0x000fe20000000000 */
[----:B0-----:R-:W-:-:S04]  /*e230*/  SHF.R.U32.HI R0, RZ, 0x7, R6 ;  /* 0x00000007ff007819 */ /* 0x001fc80000011606 */
[----:B------:R-:W-:Y:S01]  /*e240*/  R2UR UR24, R12 ;  /* 0x000000000c1872ca */ /* 0x000fe200000e0000 */
[----:B------:R-:W-:Y:S01]  /*e250*/  VIADD R12, R10, 0x604 ;  /* 0x000006040a0c7836 */ /* 0x000fe20000000000 */
[----:B------:R-:W-:Y:S01]  /*e260*/  ISETP.GE.U32.AND P1, PT, R6, 0x180, PT ;  /* 0x000001800600780c */ /* 0x000fe20003f26070 */
[----:B------:R-:W-:Y:S02]  /*e270*/  VIADD R10, R10, 0x606 ;  /* 0x000006060a0a7836 */ /* 0x000fe40000000000 */
[----:B------:R-:W-:Y:S01]  /*e280*/  VIADD R0, R0, 0x9 ;  /* 0x0000000900007836 */ /* 0x000fe20000000000 */
[----:B------:R-:W-:Y:S02]  /*e290*/  R2UR UR28, R12 ;  /* 0x000000000c1c72ca */ /* 0x000fe400000e0000 */
[----:B------:R-:W-:Y:S02]  /*e2a0*/  R2UR UR32, R10 ;  /* 0x000000000a2072ca */ /* 0x000fe400000e0000 */
[----:B------:R-:W-:Y:S01]  /*e2b0*/  SEL R0, R0, 0x9, !P1 ;  /* 0x0000000900007807 */ /* 0x000fe20004800000 */
[----:B------:R-:W-:-:S02]  /*e2c0*/  WARPGROUP.DEPBAR.LE gsb0, 0x0 ;  /* 0x00008000000079c5 */ /* 0x000fc40000010000 */
[----:B------:R-:W-:-:S06]  /*e2d0*/  WARPGROUP.ARRIVE ;  /* 0x00000000000079c5 */ /* 0x000fcc0000000000 */
[----:B------:R-:W-:Y:S03]  /*e2e0*/  HGMMA.64x96x16.F32.BF16 R88, gdesc[UR8].tnspB, R88, gsb0 ;  /* 0x41600000085879f0 */ /* 0x000fe60008001858 */
[----:B------:R-:W-:Y:S02]  /*e2f0*/  WARPGROUP.DEPBAR.LE gsb0, 0x0 ;  /* 0x00008000000079c5 */ /* 0x000fe40000010000 */
        /* <DEDUP_REMOVED lines=18> */
[----:B------:R0:W-:Y:S06]  /*e420*/  BAR.ARV R0, 0x100 ;  /* 0x000400000000751d */ /* 0x0001ec0000002000 */
[----:B------:R-:W-:Y:S05]  /*e430*/  @!P0 BRA `(.L_x_515) ;  /* 0x0000000000048947 */ /* 0x000fea0003800000 */
[----:B------:R-:W-:Y:S01]  /*e440*/  BPT.TRAP 0x1 ;  /* 0x000000040000795c */ /* 0x000fe20000300000 */
.L_x_515:
[----:B0-----:R-:W-:Y:S01]  /*e450*/  IMAD R0, R139, 0x8, R2 ;  /* 0x000000088b007824 */ /* 0x001fe200078e0202 */
[----:B------:R-:W-:Y:S01]  /*e460*/  UMOV UR41, UR44 ;  /* 0x0000002c00297c82 */ /* 0x000fe20008000000 */
[----:B------:R-:W-:Y:S02]  /*e470*/  IMAD.U32 R3, RZ, RZ, UR39 ;  /* 0x00000027ff037e24 */ /* 0x000fe4000f8e00ff */
[----:B------:R-:W-:-:S05]  /*e480*/  VIADD R0, R0, 0x2d840 ;  /* 0x0002d84000007836 */ /* 0x000fca0000000000 */
[----:B------:R-:W-:-:S04]  /*e490*/  PRMT R0, R3, 0x654, R0 ;  /* 0x0000065403007816 */ /* 0x000fc80000000000 */
[----:B------:R0:W-:Y:S02]  /*e4a0*/  SYNCS.ARRIVE.TRANS64.RED.A1T0 RZ, [R0+URZ], RZ ;  /* 0x000000ff00ff79a7 */ /* 0x0001e4000810043f */
[----:B0-----:R-:W-:-:S04]  /*e4b0*/  FMNMX.FTZ R0, R24, R8, !PT ;  /* 0x0000000818007209 */ /* 0x001fc80007810000 */
        /* <DEDUP_REMOVED lines=30> */
[----:B------:R-:W-:-:S05]  /*e6a0*/  FMNMX.FTZ R0, R85, R0, !PT ;  /* 0x0000000055007209 */ /* 0x000fca0007810000 */
[----:B------:R-:W0:Y:S02]  /*e6b0*/  SHFL.BFLY PT, R3, R0, 0x2, 0x1f ;  /* 0x0c401f0000037f89 */ /* 0x000e2400000e0000 */
[----:B0-----:R-:W-:-:S05]  /*e6c0*/  FMNMX.FTZ R0, R0, R3, !PT ;  /* 0x0000000300007209 */ /* 0x001fca0007810000 */
[----:B------:R-:W0:Y:S02]  /*e6d0*/  SHFL.BFLY PT, R3, R0, 0x1, 0x1f ;  /* 0x0c201f0000037f89 */ /* 0x000e2400000e0000 */
[----:B0-----:R-:W-:Y:S02]  /*e6e0*/  FMNMX.FTZ R0, R0, R3, !PT ;  /* 0x0000000300007209 */ /* 0x001fe40007810000 */
[----:B------:R-:W-:-:S03]  /*e6f0*/  FMNMX.FTZ R3, R26, R7, !PT ;  /* 0x000000071a037209 */ /* 0x000fc60007810000 */
[----:B------:R-:W-:Y:S01]  /*e700*/  FADD.FTZ R9, -R0, R8 ;  /* 0x0000000800097221 */ /* 0x000fe20000010100 */
        /* <DEDUP_REMOVED lines=34> */
[----:B0-----:R-:W-:Y:S01]  /*e930*/  FMNMX.FTZ R3, R3, R6, !PT ;  /* 0x0000000603037209 */ /* 0x001fe20007810000 */
[----:B------:R-:W-:-:S04]  /*e940*/  FMUL.FTZ R6, R0, UR41 ;  /* 0x0000002900067c20 */ /* 0x000fc80008410000 */
[----:B------:R-:W-:Y:S01]  /*e950*/  FADD.FTZ R8, -R3, R7 ;  /* 0x0000000703087221 */ /* 0x000fe20000010100 */
[----:B------:R-:W-:Y:S01]  /*e960*/  FMUL.FTZ R7, R9, UR41 ;  /* 0x0000002909077c20 */ /* 0x000fe20008410000 */
[----:B------:R-:W-:Y:S01]  /*e970*/  FMUL.FTZ R9, R3, UR41 ;  /* 0x0000002903097c20 */ /* 0x000fe20008410000 */
[--C-:B------:R-:W-:Y:S01]  /*e980*/  FFMA.FTZ R24, R24, UR41, -R6.reuse ;  /* 0x0000002918187c23 */ /* 0x100fe20008010806 */
[----:B------:R-:W-:Y:S01]  /*e990*/  FMUL.FTZ R8, R8, UR41 ;  /* 0x0000002908087c20 */ /* 0x000fe20008410000 */
        /* <DEDUP_REMOVED lines=24> */
[----:B------:R-:W-:Y:S01]  /*eb20*/  FFMA.FTZ R45, R45, UR41, -R6 ;  /* 0x000000292d2d7c23 */ /* 0x000fe20008010806 */
        /* <DEDUP_REMOVED lines=16> */
[----:B------:R-:W-:Y:S01]  /*ec30*/  FFMA.FTZ R60, R60, UR41, -R6 ;  /* 0x000000293c3c7c23 */ /* 0x000fe20008010806 */
[----:B------:R-:W2:Y:S01]  /*ec40*/  MUFU.EX2 R20, R27 ;  /* 0x0000001b00147308 */ /* 0x000ea20000000800 */
[----:B-1----:R-:W-:Y:S01]  /*ec50*/  FFMA.FTZ R21, R8, R21, R26 ;  /* 0x0000001508157223 */ /* 0x002fe2000001001a */
[--C-:B------:R-:W-:Y:S01]  /*ec60*/  FFMA.FTZ R62, R62, UR41, -R9.reuse ;  /* 0x000000293e3e7c23 */ /* 0x100fe20008010809 */
[--C-:B------:R-:W-:Y:S01]  /*ec70*/  FFMA.FTZ R61, R61, UR41, -R6.reuse ;  /* 0x000000293d3d7c23 */ /* 0x100fe20008010806 */
[--C-:B------:R-:W-:Y:S01]  /*ec80*/  FFMA.FTZ R63, R63, UR41, -R9.reuse ;  /* 0x000000293f3f7c23 */ /* 0x100fe20008010809 */
[--C-:B------:R-:W-:Y:S01]  /*ec90*/  FFMA.FTZ R64, R64, UR41, -R6.reuse ;  /* 0x0000002940407c23 */ /* 0x100fe20008010806 */
[--C-:B------:R-:W-:Y:S01]  /*eca0*/  FFMA.FTZ R66, R66, UR41, -R9.reuse ;  /* 0x0000002942427c23 */ /* 0x100fe20008010809 */
[----:B------:R-:W-:Y:S01]  /*ecb0*/  FFMA.FTZ R65, R65, UR41, -R6 ;  /* 0x0000002941417c23 */ /* 0x000fe20008010806 */
[----:B------:R-:W1:Y:S01]  /*ecc0*/  MUFU.EX2 R28, R28 ;  /* 0x0000001c001c7308 */ /* 0x000e620000000800 */
[----:B0-----:R-:W-:Y:S01]  /*ecd0*/  FADD.FTZ R10, R25, R142 ;  /* 0x0000008e190a7221 */ /* 0x001fe20000010000 */
[--C-:B------:R-:W-:Y:S01]  /*ece0*/  FFMA.FTZ R67, R67, UR41, -R9.reuse ;  /* 0x0000002943437c23 */ /* 0x100fe20008010809 */
[--C-:B------:R-:W-:Y:S01]  /*ecf0*/  FFMA.FTZ R68, R68, UR41, -R6.reuse ;  /* 0x0000002944447c23 */ /* 0x100fe20008010806 */
[--C-:B------:R-:W-:Y:S01]  /*ed00*/  FFMA.FTZ R70, R70, UR41, -R9.reuse ;  /* 0x0000002946467c23 */ /* 0x100fe20008010809 */
[--C-:B------:R-:W-:Y:S01]  /*ed10*/  FFMA.FTZ R69, R69, UR41, -R6.reuse ;  /* 0x0000002945457c23 */ /* 0x100fe20008010806 */
[----:B------:R-:W-:Y:S01]  /*ed20*/  FFMA.FTZ R71, R71, UR41, -R9 ;  /* 0x0000002947477c23 */ /* 0x000fe20008010809 */
[--C-:B------:R-:W-:Y:S01]  /*ed30*/  FFMA.FTZ R72, R72, UR41, -R6.reuse ;  /* 0x0000002948487c23 */ /* 0x100fe20008010806 */
[----:B------:R-:W0:Y:S01]  /*ed40*/  MUFU.EX2 R27, R30 ;  /* 0x0000001e001b7308 */ /* 0x000e220000000800 */
[----:B--2---:R-:W-:Y:S01]  /*ed50*/  FADD.FTZ R11, R20, R21 ;  /* 0x00000015140b7221 */ /* 0x004fe20000010000 */
[--C-:B------:R-:W-:Y:S01]  /*ed60*/  FFMA.FTZ R74, R74, UR41, -R9.reuse ;  /* 0x000000294a4a7c23 */ /* 0x100fe20008010809 */
[--C-:B------:R-:W-:Y:S01]  /*ed70*/  FFMA.FTZ R73, R73, UR41, -R6.reuse ;  /* 0x0000002949497c23 */ /* 0x100fe20008010806 */
[--C-:B------:R-:W-:Y:S01]  /*ed80*/  FFMA.FTZ R75, R75, UR41, -R9.reuse ;  /* 0x000000294b4b7c23 */ /* 0x100fe20008010809 */
[--C-:B------:R-:W-:Y:S01]  /*ed90*/  FFMA.FTZ R76, R76, UR41, -R6.reuse ;  /* 0x000000294c4c7c23 */ /* 0x100fe20008010806 */
[--C-:B------:R-:W-:Y:S01]  /*eda0*/  FFMA.FTZ R78, R78, UR41, -R9.reuse ;  /* 0x000000294e4e7c23 */ /* 0x100fe20008010809 */
[----:B------:R-:W-:Y:S01]  /*edb0*/  FFMA.FTZ R77, R77, UR41, -R6 ;  /* 0x000000294d4d7c23 */ /* 0x000fe20008010806 */
[----:B------:R-:W2:Y:S01]  /*edc0*/  MUFU.EX2 R29, R29 ;  /* 0x0000001d001d7308 */ /* 0x000ea20000000800 */
[----:B-1----:R-:W-:Y:S01]  /*edd0*/  FADD.FTZ R10, R28, R10 ;  /* 0x0000000a1c0a7221 */ /* 0x002fe20000010000 */
[--C-:B------:R-:W-:Y:S01]  /*ede0*/  FFMA.FTZ R79, R79, UR41, -R9.reuse ;  /* 0x000000294f4f7c23 */ /* 0x100fe20008010809 */
[--C-:B------:R-:W-:Y:S01]  /*edf0*/  FFMA.FTZ R80, R80, UR41, -R6.reuse ;  /* 0x0000002950507c23 */ /* 0x100fe20008010806 */
[--C-:B------:R-:W-:Y:S01]  /*ee00*/  FFMA.FTZ R82, R82, UR41, -R9.reuse ;  /* 0x0000002952527c23 */ /* 0x100fe20008010809 */
[--C-:B------:R-:W-:Y:S01]  /*ee10*/  FFMA.FTZ R81, R81, UR41, -R6.reuse ;  /* 0x0000002951517c23 */ /* 0x100fe20008010806 */
[----:B------:R-:W-:Y:S01]  /*ee20*/  FFMA.FTZ R83, R83, UR41, -R9 ;  /* 0x0000002953537c23 */ /* 0x000fe20008010809 */
[--C-:B------:R-:W-:Y:S01]  /*ee30*/  FFMA.FTZ R84, R84, UR41, -R6.reuse ;  /* 0x0000002954547c23 */ /* 0x100fe20008010806 */
[----:B------:R-:W1:Y:S01]  /*ee40*/  MUFU.EX2 R31, R31 ;  /* 0x0000001f001f7308 */ /* 0x000e620000000800 */
[----:B0-----:R-:W-:Y:S01]  /*ee50*/  FADD.FTZ R11, R27, R11 ;  /* 0x0000000b1b0b7221 */ /* 0x001fe20000010000 */
[--C-:B------:R-:W-:Y:S01]  /*ee60*/  FFMA.FTZ R86, R86, UR41, -R9.reuse ;  /* 0x0000002956567c23 */ /* 0x100fe20008010809 */
[----:B------:R-:W-:Y:S01]  /*ee70*/  FFMA.FTZ R6, R85, UR41, -R6 ;  /* 0x0000002955067c23 */ /* 0x000fe20008010806 */
[----:B------:R-:W-:-:S04]  /*ee80*/  FFMA.FTZ R9, R87, UR41, -R9 ;  /* 0x0000002957097c23 */ /* 0x000fc80008010809 */
        /* <DEDUP_REMOVED lines=116> */
.L_x_516:
[----:B------:R-:W2:Y:S04]  /*f5d0*/  LDL R62, [R1+0x2c] ;  /* 0x00002c00013e7983 */ /* 0x000ea80000100800 */
[----:B------:R-:W3:Y:S04]  /*f5e0*/  LDL R70, [R1+0x4c] ;  /* 0x00004c0001467983 */ /* 0x000ee80000100800 */
[----:B------:R-:W4:Y:S04]  /*f5f0*/  LDL R46, [R1+0x34] ;  /* 0x00003400012e7983 */ /* 0x000f280000100800 */
[----:B------:R-:W5:Y:S04]  /*f600*/  LDL R38, [R1+0x30] ;  /* 0x0000300001267983 */ /* 0x000f680000100800 */
[----:B------:R-:W5:Y:S01]  /*f610*/  LDL R54, [R1+0x50] ;  /* 0x0000500001367983 */ /* 0x000f620000100800 */
[----:B------:R-:W-:-:S02]  /*f620*/  IMAD R5, R5, 0x8, R2 ;  /* 0x0000000805057824 */ /* 0x000fc400078e0202 */
[----:B------:R-:W-:Y:S02]  /*f630*/  IMAD.U32 R30, RZ, RZ, UR39 ;  /* 0x00000027ff1e7e24 */ /* 0x000fe4000f8e00ff */
[----:B------:R-:W-:Y:S01]  /*f640*/  VIADD R5, R5, 0x2d860 ;  /* 0x0002d86005057836 */ /* 0x000fe20000000000 */
[----:B------:R-:W-:Y:S02]  /*f650*/  F2FP.BF16.F32.PACK_AB R24, R25, R24 ;  /* 0x000000181918723e */ /* 0x000fe400000010ff */
[----:B------:R-:W-:Y:S02]  /*f660*/  F2FP.BF16.F32.PACK_AB R25, R20, R26 ;  /* 0x0000001a1419723e */ /* 0x000fe400000010ff */
[----:B------:R-:W-:Y:S02]  /*f670*/  F2FP.BF16.F32.PACK_AB R32, R33, R32 ;  /* 0x000000202120723e */ /* 0x000fe400000010ff */
[----:B------:R-:W-:Y:S02]  /*f680*/  PRMT R5, R30, 0x654, R5 ;  /* 0x000006541e057816 */ /* 0x000fe40000000005 */
[----:B------:R-:W-:-:S02]  /*f690*/  F2FP.BF16.F32.PACK_AB R26, R29, R28 ;  /* 0x0000001c1d1a723e */ /* 0x000fc400000010ff */
[----:B------:R-:W-:Y:S01]  /*f6a0*/  F2FP.BF16.F32.PACK_AB R27, R31, R27 ;  /* 0x0000001b1f1b723e */ /* 0x000fe200000010ff */
[----:B------:R0:W-:Y:S01]  /*f6b0*/  SYNCS.ARRIVE.TRANS64.RED.A1T0 RZ, [R5+URZ], RZ ;  /* 0x000000ff05ff79a7 */ /* 0x0001e2000810043f */
[----:B------:R-:W-:Y:S02]  /*f6c0*/  F2FP.BF16.F32.PACK_AB R33, R15, R34 ;  /* 0x000000220f21723e */ /* 0x000fe400000010ff */
[----:B------:R-:W-:Y:S02]  /*f6d0*/  F2FP.BF16.F32.PACK_AB R40, R41, R40 ;  /* 0x000000282928723e */ /* 0x000fe400000010ff */
[----:B------:R-:W-:Y:S02]  /*f6e0*/  F2FP.BF16.F32.PACK_AB R34, R37, R36 ;  /* 0x000000242522723e */ /* 0x000fe400000010ff */
[----:B------:R-:W-:Y:S02]  /*f6f0*/  F2FP.BF16.F32.PACK_AB R35, R39, R35 ;  /* 0x000000232723723e */ /* 0x000fe400000010ff */
[----:B------:R-:W-:-:S02]  /*f700*/  F2FP.BF16.F32.PACK_AB R41, R14, R42 ;  /* 0x0000002a0e29723e */ /* 0x000fc400000010ff */
[----:B------:R-:W-:Y:S02]  /*f710*/  F2FP.BF16.F32.PACK_AB R48, R49, R48 ;  /* 0x000000303130723e */ /* 0x000fe400000010ff */
        /* <DEDUP_REMOVED lines=21> */
[----:B------:R-:W-:Y:S01]  /*f870*/  ISETP.GT.AND P1, PT, R4, RZ, PT ;  /* 0x000000ff0400720c */ /* 0x000fe20003f24270 */
        /* <DEDUP_REMOVED lines=48> */
[----:B------:R-:W-:-:S02]  /*fb80*/  VIADD R4, R4, 0xffffffff ;  /* 0xffffffff04047836 */ /* 0x000fc40000000000 */
[----:B------:R-:W-:Y:S02]  /*fb90*/  IMAD.MOV.U32 R7, RZ, RZ, R3 ;  /* 0x000000ffff077224 */ /* 0x000fe400078e0003 */
[----:B------:R-:W-:Y:S02]  /*fba0*/  IMAD.MOV.U32 R8, RZ, RZ, R0 ;  /* 0x000000ffff087224 */ /* 0x000fe400078e0000 */
[----:B------:R-:W-:Y:S02]  /*fbb0*/  IMAD.MOV.U32 R6, RZ, RZ, R150 ;  /* 0x000000ffff067224 */ /* 0x000fe400078e0096 */
[----:B0-----:R-:W-:Y:S01]  /*fbc0*/  IMAD.MOV.U32 R5, RZ, RZ, R139 ;  /* 0x000000ffff057224 */ /* 0x001fe200078e008b */
[----:B--2---:R0:W-:Y:S04]  /*fbd0*/  STSM.16.M88.4 [R62+0x21800], R24 ;  /* 0x021800183e007844 */ /* 0x0041e80000000200 */
[----:B---3--:R0:W-:Y:S04]  /*fbe0*/  STSM.16.M88.4 [R70], R32 ;  /* 0x0000002046007844 */ /* 0x0081e80000000200 */
[----:B----4-:R0:W-:Y:S04]  /*fbf0*/  STSM.16.M88.4 [R46], R40 ;  /* 0x000000282e007844 */ /* 0x0101e80000000200 */
[----:B-----5:R0:W-:Y:S04]  /*fc00*/  STSM.16.M88.4 [R38], R48 ;  /* 0x0000003026007844 */ /* 0x0201e80000000200 */
[----:B------:R0:W-:Y:S04]  /*fc10*/  STSM.16.M88.4 [R62+0x27800], R56 ;  /* 0x027800383e007844 */ /* 0x0001e80000000200 */
[----:B------:R0:W-:Y:S04]  /*fc20*/  STSM.16.M88.4 [R54], R64 ;  /* 0x0000004036007844 */ /* 0x0001e80000000200 */
[----:B------:R0:W-:Y:S04]  /*fc30*/  STSM.16.M88.4 [R46+0x6000], R72 ;  /* 0x006000482e007844 */ /* 0x0001e80000000200 */
[----:B------:R0:W-:Y:S01]  /*fc40*/  STSM.16.M88.4 [R38+0x6000], R80 ;  /* 0x0060005026007844 */ /* 0x0001e20000000200 */
[----:B------:R-:W-:Y:S01]  /*fc50*/  @!PT LDS RZ, [RZ] ;  /* 0x00000000fffff984 */ /* 0x000fe20000000800 */
[----:B------:R-:W-:Y:S01]  /*fc60*/  @!PT LDS RZ, [RZ] ;  /* 0x00000000fffff984 */ /* 0x000fe20000000800 */
[----:B------:R-:W-:Y:S01]  /*fc70*/  @!PT LDS RZ, [RZ] ;  /* 0x00000000fffff984 */ /* 0x000fe20000000800 */
[----:B------:R-:W-:Y:S01]  /*fc80*/  @!PT LDS RZ, [RZ] ;  /* 0x00000000fffff984 */ /* 0x000fe20000000800 */
[----:B------:R1:W-:Y:S06]  /*fc90*/  MEMBAR.ALL.CTA ;  /* 0x0000000000007992 */ /* 0x0003ec0000008000 */
[----:B-1----:R-:W1:Y:S02]  /*fca0*/  FENCE.VIEW.ASYNC.S ;  /* 0x00000000000073c6 */ /* 0x002e640000000000 */
[----:B-1----:R-:W-:Y:S01]  /*fcb0*/  NOP ;  /* 0x0000000000007918 */ /* 0x002fe20000000000 */
[----:B------:R-:W-:Y:S05]  /*fcc0*/  @P1 BRA `(.L_x_517) ;  /* 0xffffffd800dc1947 */ /* 0x000fea000383ffff */
.L_x_505:
[----:B------:R-:W-:Y:S05]  /*fcd0*/  WARPSYNC.ALL ;  /* 0x0000000000007948 */ /* 0x000fea0003800000 */
[----:B------:R-:W-:Y:S06]  /*fce0*/  BAR.ARV 0x8, 0x200 ;  /* 0x0208000000007b1d */ /* 0x000fec0000002000 */
[----:B------:R-:W-:Y:S05]  /*fcf0*/  @!P0 BRA `(.L_x_518) ;  /* 0x0000000000048947 */ /* 0x000fea0003800000 */
[----:B------:R-:W-:Y:S01]  /*fd00*/  BPT.TRAP 0x1 ;  /* 0x000000040000795c */ /* 0x000fe20000300000 */
.L_x_518:
[----:B------:R-:W-:Y:S01]  /*fd10*/  IMAD R12, R139, 0x8, R2 ;  /* 0x000000088b0c7824 */ /* 0x000fe200078e0202 */
[----:B------:R-:W-:-:S04]  /*fd20*/  SHF.L.U32 R7, R150, 0x1f, RZ ;  /* 0x0000001f96077819 */ /* 0x000fc800000006ff */
[----:B------:R1:W2:Y:S01]  /*fd30*/  SYNCS.PHASECHK.TRANS64.TRYWAIT P1, [R12+URZ+0x2d850], R7 ;  /* 0x02d850070c0075a7 */ /* 0x0002a2000802017f */
[----:B------:R-:W-:Y:S05]  /*fd40*/  @!P0 BRA `(.L_x_519) ;  /* 0x0000000000048947 */ /* 0x000fea0003800000 */
[----:B------:R-:W-:Y:S01]  /*fd50*/  BPT.TRAP 0x1 ;  /* 0x000000040000795c */ /* 0x000fe20000300000 */
.L_x_519:
[----:B------:R-:W3:Y:S01]  /*fd60*/  LDL.LU R4, [R1+0x40] ;  /* 0x0000400001047983 */ /* 0x000ee20000300800 */
[----:B------:R-:W-:Y:S02]  /*fd70*/  VIADD R2, R2, 0x400 ;  /* 0x0000040002027836 */ /* 0x000fe40000000000 */
[----:B------:R-:W-:-:S03]  /*fd80*/  IMAD.MOV.U32 R5, RZ, RZ, 0x40000040 ;  /* 0x40000040ff057424 */ /* 0x000fc600078e00ff */
[----:B------:R-:W-:-:S04]  /*fd90*/  SHF.R.U32.HI R2, RZ, 0x4, R2 ;  /* 0x00000004ff027819 */ /* 0x000fc80000011602 */
[----:B------:R-:W-:-:S04]  /*fda0*/  LOP3.LUT R2, R2, 0x3fff, RZ, 0xc0, !PT ;  /* 0x00003fff02027812 */ /* 0x000fc800078ec0ff */
[----:B------:R-:W-:Y:S02]  /*fdb0*/  LOP3.LUT R2, R2, 0x2000000, RZ, 0xfc, !PT ;  /* 0x0200000002027812 */ /* 0x000fe400078efcff */
[----:B---3--:R-:W-:Y:S01]  /*fdc0*/  LOP3.LUT R4, R4, 0x10000, RZ, 0xfc, !PT ;  /* 0x0001000004047812 */ /* 0x008fe200078efcff */
[----:B--2---:R-:W-:Y:S06]  /*fdd0*/  @P1 BRA `(.L_x_520) ;  /* 0x0000000000081947 */ /* 0x004fec0003800000 */
[----:B------:R-:W2:Y:S02]  /*fde0*/  SYNCS.PHASECHK.TRANS64.TRYWAIT P1, [R12+URZ+0x2d850], R7 ;  /* 0x02d850070c0075a7 */ /* 0x000ea4000802017f */
[----:B--2---:R-:W-:Y:S05]  /*fdf0*/  @!P1 BRA `(.L_x_521) ;  /* 0x0000009c002c9947 */ /* 0x004fea0003800000 */
.L_x_520:
[----:B------:R-:W-:Y:S01]  /*fe00*/  IMAD R6, R139, 0x600, R2 ;  /* 0x000006008b067824 */ /* 0x000fe200078e0202 */
[----:B------:R-:W-:Y:S05]  /*fe10*/  WARPSYNC.ALL ;  /* 0x0000000000007948 */ /* 0x000fea0003800000 */
[----:B-12---:R-:W-:Y:S01]  /*fe20*/  IMAD.MOV.U32 R7, RZ, RZ, -0x7fffffe0 ;  /* 0x80000020ff077424 */ /* 0x006fe200078e00ff */
[C---:B------:R-:W-:Y:S01]  /*fe30*/  R2UR UR4, R4.reuse ;  /* 0x00000000040472ca */ /* 0x040fe200000e0000 */
[----:B------:R-:W-:Y:S01]  /*fe40*/  WARPGROUP.ARRIVE ;  /* 0x00000000000079c5 */ /* 0x000fe20000000000 */
[----:B------:R-:W-:Y:S01]  /*fe50*/  R2UR UR5, R5 ;  /* 0x00000000050572ca */ /* 0x000fe200000e0000 */
[----:B------:R-:W-:Y:S01]  /*fe60*/  VIADD R8, R4, 0x2 ;  /* 0x0000000204087836 */ /* 0x000fe20000000000 */
[C---:B------:R-:W-:Y:S01]  /*fe70*/  R2UR UR6, R6.reuse ;  /* 0x00000000060672ca */ /* 0x040fe200000e0000 */
[----:B------:R-:W-:Y:S01]  /*fe80*/  VIADD R10, R6, 0x40 ;  /* 0x00000040060a7836 */ /* 0x000fe20000000000 */
[----:B------:R-:W-:Y:S01]  /*fe90*/  R2UR UR7, R7 ;  /* 0x00000000070772ca */ /* 0x000fe200000e0000 */
[----:B------:R-:W-:Y:S01]  /*fea0*/  IMAD.MOV.U32 R9, RZ, RZ, 0x40000040 ;  /* 0x40000040ff097424 */ /* 0x000fe200078e00ff */
[----:B------:R-:W1:Y:S01]  /*feb0*/  SHFL.BFLY PT, R2, R21, 0x2, 0x1f ;  /* 0x0c401f0015027f89 */ /* 0x000e6200000e0000 */
[----:B------:R-:W-:-:S02]  /*fec0*/  IMAD.MOV.U32 R11, RZ, RZ, -0x7fffffe0 ;  /* 0x80000020ff0b7424 */ /* 0x000fc400078e00ff */
[----:B------:R-:W-:Y:S02]  /*fed0*/  IMAD.MOV.U32 R5, RZ, RZ, 0x40000040 ;  /* 0x40000040ff057424 */ /* 0x000fe400078e00ff */
[----:B------:R-:W-:Y:S02]  /*fee0*/  IMAD.MOV.U32 R7, RZ, RZ, -0x7fffffe0 ;  /* 0x80000020ff077424 */ /* 0x000fe400078e00ff */
[----:B------:R-:W-:Y:S02]  /*fef0*/  IMAD.MOV.U32 R39, RZ, RZ, RZ ;  /* 0x000000ffff277224 */ /* 0x000fe400078e00ff */
[----:B0-----:R-:W-:Y:S02]  /*ff00*/  IMAD.MOV.U32 R40, RZ, RZ, -0x800000 ;  /* 0xff800000ff287424 */ /* 0x001fe400078e00ff */
[----:B------:R-:W-:Y:S01]  /*ff10*/  HGMMA.64x96x16.F32.BF16 R88, gdesc[UR4].tnspB, R88, gsb0 ;  /* 0x41600000045879f0 */ /* 0x000fe20008001858 */
[----:B------:R-:W-:Y:S01]  /*ff20*/  R2UR UR4, R8 ;  /* 0x00000000080472ca */ /* 0x000fe200000e0000 */
[----:B------:R-:W-:Y:S01]  /*ff30*/  VIADD R8, R4, 0x4 ;  /* 0x0000000404087836 */ /* 0x000fe20000000000 */
[----:B------:R-:W-:Y:S01]  /*ff40*/  R2UR UR5, R9 ;  /* 0x00000000090572ca */ /* 0x000fe200000e0000 */
[----:B------:R-:W-:Y:S01]  /*ff50*/  IMAD.MOV.U32 R9, RZ, RZ, 0x40000040 ;  /* 0x40000040ff097424 */ /* 0x000fe200078e00ff */
[----:B------:R-:W-:Y:S01]  /*ff60*/  R2UR UR6, R10 ;  /* 0x000000000a0672ca */ /* 0x000fe200000e0000 */
[----:B------:R-:W-:Y:S01]  /*ff70*/  VIADD R10, R6, 0x80 ;  /* 0x00000080060a7836 */ /* 0x000fe20000000000 */
[----:B------:R-:W-:Y:S01]  /*ff80*/  R2UR UR7, R11 ;  /* 0x000000000b0772ca */ /* 0x000fe200000e0000 */
[----:B------:R-:W-:-:S02]  /*ff90*/  IMAD.MOV.U32 R11, RZ, RZ, -0x7fffffe0 ;  /* 0x80000020ff0b7424 */ /* 0x000fc400078e00ff */
[----:B------:R-:W-:Y:S01]  /*ffa0*/  IMAD.MOV.U32 R41, RZ, RZ, -0x800000 ;  /* 0xff800000ff297424 */ /* 0x000fe200078e00ff */
[----:B------:R-:W-:Y:S02]  /*ffb0*/  WARPGROUP.DEPBAR.LE gsb0, 0x0 ;  /* 0x00008000000079c5 */ /* 0x000fe40000010000 */
[----:B------:R-:W-:-:S07]  /*ffc0*/  WARPGROUP.ARRIVE ;  /* 0x00000000000079c5 */ /* 0x000fce0000000000 */
        /* <DEDUP_REMOVED lines=8> */
[----:B------:R-:W-:Y:S01]  /*10050*/  IMAD.MOV.U32 R11, RZ, RZ, -0x7fffffe0 ;  /* 0x80000020ff0b7424 */ /* 0x000fe200078e00ff */
[----:B------:R-:W-:Y:S02]  /*10060*/  WARPGROUP.DEPBAR.LE gsb0, 0x0 ;  /* 0x00008000000079c5 */ /* 0x000fe40000010000 */
[----:B------:R-:W-:-:S09]  /*10070*/  WARPGROUP.ARRIVE ;  /* 0x00000000000079c5 */ /* 0x000fd20000000000 */
        /* <DEDUP_REMOVED lines=30> */
[----:B------:R-:W-:Y:S02]  /*10260*/  IMAD.MOV.U32 R11, RZ, RZ, -0x7fffffe0 ;  /* 0x80000020ff0b7424 */ /* 0x000fe400078e00ff */
[----:B------:R-:W-:-:S02]  /*10270*/  VIADD R4, R4, 0x606 ;  /* 0x0000060604047836 */ /* 0x000fc40000000000 */
[----:B------:R-:W-:Y:S01]  /*10280*/  VIADD R6, R6, 0x1c0 ;  /* 0x000001c006067836 */ /* 0x000fe20000000000 */
[----:B------:R-:W-:Y:S02]  /*10290*/  WARPGROUP.DEPBAR.LE gsb0, 0x0 ;  /* 0x00008000000079c5 */ /* 0x000fe40000010000 */
[----:B------:R-:W-:-:S06]  /*102a0*/  WARPGROUP.ARRIVE ;  /* 0x00000000000079c5 */ /* 0x000fcc0000000000 */
[----:B------:R-:W-:Y:S01]  /*102b0*/  HGMMA.64x96x16.F32.BF16 R88, gdesc[UR4].tnspB, R88, gsb0 ;  /* 0x41600000045879f0 */ /* 0x000fe20008001858 */
[----:B------:R-:W-:Y:S02]  /*102c0*/  R2UR UR4, R8 ;  /* 0x00000000080472ca */ /* 0x000fe400000e0000 */
[----:B------:R-:W-:Y:S02]  /*102d0*/  R2UR UR5, R9 ;  /* 0x00000000090572ca */ /* 0x000fe400000e0000 */
[----:B------:R-:W-:Y:S02]  /*102e0*/  R2UR UR6, R10 ;  /* 0x000000000a0672ca */ /* 0x000fe400000e0000 */
[----:B------:R-:W-:Y:S01]  /*102f0*/  R2UR UR7, R11 ;  /* 0x000000000b0772ca */ /* 0x000fe200000e0000 */
[----:B------:R-:W-:Y:S01]  /*10300*/  IMAD.U32 R11, RZ, RZ, UR41 ;  /* 0x00000029ff0b7e24 */ /* 0x000fe2000f8e00ff */
[----:B------:R-:W-:Y:S02]  /*10310*/  WARPGROUP.DEPBAR.LE gsb0, 0x0 ;  /* 0x00008000000079c5 */ /* 0x000fe40000010000 */
[----:B------:R-:W-:-:S09]  /*10320*/  WARPGROUP.ARRIVE ;  /* 0x00000000000079c5 */ /* 0x000fd20000000000 */
[----:B------:R-:W-:Y:S01]  /*10330*/  HGMMA.64x96x16.F32.BF16 R88, gdesc[UR4].tnspB, R88, gsb0 ;  /* 0x41600000045879f0 */ /* 0x000fe20008001858 */
[----:B------:R-:W-:Y:S01]  /*10340*/  R2UR UR4, R4 ;  /* 0x00000000040472ca */ /* 0x000fe200000e0000 */
[----:B-1----:R-:W-:Y:S01]  /*10350*/  FADD.FTZ R4, R2, R21 ;  /* 0x0000001502047221 */ /* 0x002fe20000010000 */
[----:B------:R-:W-:Y:S02]  /*10360*/  R2UR UR5, R5 ;  /* 0x00000000050572ca */ /* 0x000fe400000e0000 */
[----:B------:R-:W-:Y:S01]  /*10370*/  R2UR UR6, R6 ;  /* 0x00000000060672ca */ /* 0x000fe200000e0000 */
[----:B------:R-:W0:Y:S01]  /*10380*/  SHFL.BFLY PT, R5, R142, 0x2, 0x1f ;  /* 0x0c401f008e057f89 */ /* 0x000e2200000e0000 */
[----:B------:R-:W-:-:S03]  /*10390*/  R2UR UR7, R7 ;  /* 0x00000000070772ca */ /* 0x000fc600000e0000 */
[----:B------:R-:W1:Y:S01]  /*103a0*/  SHFL.BFLY PT, R7, R4, 0x1, 0x1f ;  /* 0x0c201f0004077f89 */ /* 0x000e6200000e0000 */
[----:B0-----:R-:W-:Y:S01]  /*103b0*/  FADD.FTZ R5, R5, R142 ;  /* 0x0000008e05057221 */ /* 0x001fe20000010000 */
[----:B-1----:R-:W-:-:S04]  /*103c0*/  FADD.FTZ R9, R4, R7 ;  /* 0x0000000704097221 */ /* 0x002fc80000010000 */
[----:B------:R-:W0:Y:S01]  /*103d0*/  SHFL.BFLY PT, R2, R5, 0x1, 0x1f ;  /* 0x0c201f0005027f89 */ /* 0x000e2200000e0000 */
[----:B------:R-:W-:-:S13]  /*103e0*/  FSETP.NE.FTZ.AND P2, PT, R9, RZ, PT ;  /* 0x000000ff0900720b */ /* 0x000fda0003f55000 */
[----:B------:R-:W1:Y:S01]  /*103f0*/  @P2 MUFU.LG2 R7, R9 ;  /* 0x0000000900072308 */ /* 0x000e620000000c00 */
[----:B------:R-:W-:Y:S01]  /*10400*/  @P2 FMUL.FTZ R11, R11, 0.69314718246459960938 ;  /* 0x3f3172180b0b2820 */ /* 0x000fe20000410000 */
[----:B0-----:R-:W-:Y:S01]  /*10410*/  FADD.FTZ R8, R5, R2 ;  /* 0x0000000205087221 */ /* 0x001fe20000010000 */
[----:B------:R-:W-:Y:S02]  /*10420*/  IMAD.MOV.U32 R2, RZ, RZ, RZ ;  /* 0x000000ffff027224 */ /* 0x000fe400078e00ff */
[----:B------:R-:W-:Y:S02]  /*10430*/  IMAD.U32 R5, RZ, RZ, UR41 ;  /* 0x00000029ff057e24 */ /* 0x000fe4000f8e00ff */
[----:B------:R-:W-:Y:S02]  /*10440*/  FSETP.NE.FTZ.AND P1, PT, R8, RZ, PT ;  /* 0x000000ff0800720b */ /* 0x000fe40003f35000 */
[----:B------:R-:W-:Y:S01]  /*10450*/  @P2 MUFU.RCP R2, R9 ;  /* 0x0000000900022308 */ /* 0x000fe20000001000 */
[----:B-1----:R-:W-:-:S04]  /*10460*/  @P2 FMUL.FTZ R4, R7, 0.69314718246459960938 ;  /* 0x3f31721807042820 */ /* 0x002fc80000410000 */
[----:B------:R-:W-:-:S06]  /*10470*/  @P2 FFMA.FTZ R41, R11, R3, R4 ;  /* 0x000000030b292223 */ /* 0x000fcc0000010004 */
[----:B------:R-:W0:Y:S01]  /*10480*/  @P1 MUFU.LG2 R6, R8 ;  /* 0x0000000800061308 */ /* 0x000e220000000c00 */
[----:B------:R-:W-:-:S07]  /*10490*/  @P1 FMUL.FTZ R5, R5, 0.69314718246459960938 ;  /* 0x3f31721805051820 */ /* 0x000fce0000410000 */
[----:B------:R1:W2:Y:S01]  /*104a0*/  @P1 MUFU.RCP R39, R8 ;  /* 0x0000000800271308 */ /* 0x0002a20000001000 */
[----:B0-----:R-:W-:-:S04]  /*104b0*/  @P1 FMUL.FTZ R6, R6, 0.69314718246459960938 ;  /* 0x3f31721806061820 */ /* 0x001fc80000410000 */
[----:B------:R-:W-:Y:S01]  /*104c0*/  @P1 FFMA.FTZ R40, R5, R0, R6 ;  /* 0x0000000005281223 */ /* 0x000fe20000010006 */
[----:B------:R-:W-:Y:S02]  /*104d0*/  WARPGROUP.DEPBAR.LE gsb0, 0x0 ;  /* 0x00008000000079c5 */ /* 0x000fe40000010000 */
[----:B------:R-:W-:-:S06]  /*104e0*/  WARPGROUP.ARRIVE ;  /* 0x00000000000079c5 */ /* 0x000fcc0000000000 */
[----:B------:R-:W-:Y:S03]  /*104f0*/  HGMMA.64x96x16.F32.BF16 R88, gdesc[UR4].tnspB, R88, gsb0 ;  /* 0x41600000045879f0 */ /* 0x000fe60008001858 */
[----:B------:R-:W-:Y:S02]  /*10500*/  WARPGROUP.DEPBAR.LE gsb0, 0x0 ;  /* 0x00008000000079c5 */ /* 0x000fe40000010000 */
[----:B-12---:R-:W-:Y:S05]  /*10510*/  @!P0 BRA `(.L_x_522) ;  /* 0x0000000000048947 */ /* 0x006fea0003800000 */
[----:B------:R-:W-:Y:S01]  /*10520*/  BPT.TRAP 0x1 ;  /* 0x000000040000795c */ /* 0x000fe20000300000 */
.L_x_522:
[----:B------:R-:W-:Y:S02]  /*10530*/  VIADD R12, R12, 0x2d860 ;  /* 0x0002d8600c0c7836 */ /* 0x000fe40000000000 */
[-C--:B------:R-:W-:Y:S01]  /*10540*/  FMUL.FTZ R7, R88, R39.reuse ;  /* 0x0000002758077220 */ /* 0x080fe20000410000 */
[----:B------:R-:W-:Y:S02]  /*10550*/  IMAD.U32 R3, RZ, RZ, UR39 ;  /* 0x00000027ff037e24 */ /* 0x000fe4000f8e00ff */
[-C--:B------:R-:W-:Y:S01]  /*10560*/  FMUL.FTZ R50, R89, R39.reuse ;  /* 0x0000002759327220 */ /* 0x080fe20000410000 */
[----:B------:R-:W-:Y:S02]  /*10570*/  VIADD R139, R139, 0x1 ;  /* 0x000000018b8b7836 */ /* 0x000fe40000000000 */
[-C--:B------:R-:W-:Y:S01]  /*10580*/  FMUL.FTZ R6, R92, R39.reuse ;  /* 0x000000275c067220 */ /* 0x080fe20000410000 */
[-C--:B------:R-:W-:Y:S01]  /*10590*/  FMUL.FTZ R51, R93, R39.reuse ;  /* 0x000000275d337220 */ /* 0x080fe20000410000 */
[----:B------:R-:W-:Y:S01]  /*105a0*/  PRMT R12, R3, 0x654, R12 ;  /* 0x00000654030c7816 */ /* 0x000fe2000000000c */
[-C--:B------:R-:W-:Y:S01]  /*105b0*/  FMUL.FTZ R37, R96, R39.reuse ;  /* 0x0000002760257220 */ /* 0x080fe20000410000 */
[----:B------:R-:W-:Y:S01]  /*105c0*/  ISETP.NE.AND P0, PT, R139, 0x2, PT ;  /* 0x000000028b00780c */ /* 0x000fe20003f05270 */
[-C--:B------:R-:W-:Y:S01]  /*105d0*/  FMUL.FTZ R48, R97, R39.reuse ;  /* 0x0000002761307220 */ /* 0x080fe20000410000 */
[----:B------:R0:W-:Y:S01]  /*105e0*/  SYNCS.ARRIVE.TRANS64.RED.A1T0 RZ, [R12+URZ], RZ ;  /* 0x000000ff0cff79a7 */ /* 0x0001e2000810043f */
[-C--:B------:R-:W-:Y:S01]  /*105f0*/  FMUL.FTZ R36, R100, R39.reuse ;  /* 0x0000002764247220 */ /* 0x080fe20000410000 */
[----:B------:R-:W-:Y:S01]  /*10600*/  SEL R5, RZ, 0x1, P0 ;  /* 0x00000001ff057807 */ /* 0x000fe20000000000 */
        /* <DEDUP_REMOVED lines=42> */
[----:B------:R-:W-:Y:S01]  /*108b0*/  LOP3.LUT R150, R150, R5, RZ, 0x3c, !PT ;  /* 0x0000000596967212 */ /* 0x000fe200078e3cff */
[----:B------:R-:W-:Y:S01]  /*108c0*/  UIADD3 UR37, UR37, 0x1, URZ ;  /* 0x0000000125257890 */ /* 0x000fe2000fffe03f */
[----:B0-----:R-:W-:-:S11]  /*108d0*/  SEL R139, R139, RZ, P0 ;  /* 0x000000ff8b8b7207 */ /* 0x001fd60000000000 */
.L_x_463:
[----:B------:R-:W-:Y:S05]  /*108e0*/  WARPSYNC.ALL ;  /* 0x0000000000007948 */ /* 0x000fea0003800000 */
[----:B------:R-:W0:Y:S08]  /*108f0*/  S2UR UR39, SR_CgaCtaId ;  /* 0x00000000002779c3 */ /* 0x000e300000008800 */
[----:B------:R-:W-:Y:S06]  /*10900*/  BAR.SYNC.DEFER_BLOCKING 0x5, 0x200 ;  /* 0x0148000000007b1d */ /* 0x000fec0000010000 */
[----:B------:R-:W-:Y:S01]  /*10910*/  UMOV UR4, 0x400 ;  /* 0x0000040000047882 */ /* 0x000fe20000000000 */
[----:B------:R-:W-:Y:S01]  /*10920*/  BSSY B0, `(.L_x_523) ;  /* 0x00001d1000007945 */ /* 0x000fe20003800000 */
[----:B0-----:R-:W-:-:S06]  /*10930*/  ULEA UR4, UR39, UR4, 0x18 ;  /* 0x0000000427047291 */ /* 0x001fcc000f8ec03f */
[----:B------:R-:W-:-:S05]  /*10940*/  IMAD.U32 R2, RZ, RZ, UR4 ;  /* 0x00000004ff027e24 */ /* 0x000fca000f8e00ff */
[----:B------:R0:W1:Y:S01]  /*10950*/  LDS.128 R32, [R2+0x2d8d0] ;  /* 0x02d8d00002207984 */ /* 0x0000620000000c00 */
[----:B------:R-:W-:Y:S06]  /*10960*/  BAR.ARV 0x4, 0x200 ;  /* 0x0108000000007b1d */ /* 0x000fec0000002000 */
[----:B------:R-:W-:Y:S05]  /*10970*/  @P1 BRA `(.L_x_524) ;  /* 0x0000001000801947 */ /* 0x000fea0003800000 */
[----:B------:R-:W2:Y:S04]  /*10980*/  LDL R4, [R1+0x90] ;  /* 0x0000900001047983 */ /* 0x000ea80000100800 */
[----:B------:R-:W3:Y:S04]  /*10990*/  LDL.LU R82, [R1+0x58] ;  /* 0x0000580001527983 */ /* 0x000ee80000300800 */
[----:B------:R-:W4:Y:S01]  /*109a0*/  LDL.LU R80, [R1+0x5c] ;  /* 0x00005c0001507983 */ /* 0x000f220000300800 */
[----:B------:R-:W0:Y:S01]  /*109b0*/  S2R R5, SR_SWINHI ;  /* 0x0000000000057919 */ /* 0x000e220000002f00 */
[----:B------:R-:W-:Y:S05]  /*109c0*/  WARPSYNC.ALL ;  /* 0x0000000000007948 */ /* 0x000fea0003800000 */
[----:B------:R-:W-:Y:S01]  /*109d0*/  F2FP.BF16.F32.PACK_AB R6, R51, R6 ;  /* 0x000000063306723e */ /* 0x000fe200000010ff */
[----:B------:R-:W-:Y:S01]  /*109e0*/  ULDC.64 UR4, c[0x0][0xc00] ;  /* 0x0003000000047ab9 */ /* 0x000fe20000000a00 */
[----:B------:R-:W-:Y:S01]  /*109f0*/  F2FP.BF16.F32.PACK_AB R26, R47, R26 ;  /* 0x0000001a2f1a723e */ /* 0x000fe200000010ff */
[----:B------:R-:W4:Y:S01]  /*10a00*/  LDL R78, [R1+0x54] ;  /* 0x00005400014e7983 */ /* 0x000f220000100800 */
[----:B------:R-:W-:-:S02]  /*10a10*/  MOV R20, R2 ;  /* 0x0000000200147202 */ /* 0x000fc40000000f00 */
[----:B0-----:R-:W-:Y:S01]  /*10a20*/  MOV R21, R5 ;  /* 0x0000000500157202 */ /* 0x001fe20000000f00 */
[----:B------:R-:W-:Y:S02]  /*10a30*/  BAR.SYNC.DEFER_BLOCKING 0x1, 0x180 ;  /* 0x0046000000007b1d */ /* 0x000fe40000010000 */
[----:B--2---:R-:W-:-:S03]  /*10a40*/  IMAD.WIDE R4, R4, 0x2, R20 ;  /* 0x0000000204047825 */ /* 0x004fc600078e0214 */
[----:B------:R-:W-:-:S04]  /*10a50*/  IADD3 R75, P4, R4, 0x20, RZ ;  /* 0x00000020044b7810 */ /* 0x000fc80007f9e0ff */
[----:B------:R-:W-:Y:S02]  /*10a60*/  LOP3.LUT R8, R75, 0x180, RZ, 0xc0, !PT ;  /* 0x000001804b087812 */ /* 0x000fe400078ec0ff */
[----:B------:R-:W-:Y:S02]  /*10a70*/  IADD3 R77, P3, R4, 0x3000, RZ ;  /* 0x00003000044d7810 */ /* 0x000fe40007f7e0ff */
[----:B------:R-:W-:Y:S02]  /*10a80*/  SHF.R.U64 R8, R8, 0x3, RZ ;  /* 0x0000000308087819 */ /* 0x000fe400000012ff */
[C---:B------:R-:W-:Y:S02]  /*10a90*/  IADD3 R79, P2, R4.reuse, 0x3020, RZ ;  /* 0x00003020044f7810 */ /* 0x040fe40007f5e0ff */
[C---:B------:R-:W-:Y:S02]  /*10aa0*/  IADD3 R81, P1, R4.reuse, 0x6000, RZ ;  /* 0x0000600004517810 */ /* 0x040fe40007f3e0ff */
[----:B------:R-:W-:-:S02]  /*10ab0*/  LOP3.LUT R9, R4, 0x180, RZ, 0xc0, !PT ;  /* 0x0000018004097812 */ /* 0x000fc400078ec0ff */
[----:B------:R-:W-:Y:S02]  /*10ac0*/  LOP3.LUT R12, R8, R75, RZ, 0x3c, !PT ;  /* 0x0000004b080c7212 */ /* 0x000fe400078e3cff */
[----:B------:R-:W-:Y:S02]  /*10ad0*/  LOP3.LUT R8, R77, 0x180, RZ, 0xc0, !PT ;  /* 0x000001804d087812 */ /* 0x000fe400078ec0ff */
[----:B------:R-:W-:Y:S02]  /*10ae0*/  LOP3.LUT R10, R79, 0x180, RZ, 0xc0, !PT ;  /* 0x000001804f0a7812 */ /* 0x000fe400078ec0ff */
[----:B-1----:R-:W-:Y:S02]  /*10af0*/  LOP3.LUT R32, R81, 0x180, RZ, 0xc0, !PT ;  /* 0x0000018051207812 */ /* 0x002fe400078ec0ff */
[----:B------:R-:W-:Y:S02]  /*10b00*/  SHF.R.U64 R9, R9, 0x3, RZ ;  /* 0x0000000309097819 */ /* 0x000fe400000012ff */
[----:B------:R-:W-:-:S02]  /*10b10*/  SHF.R.U64 R8, R8, 0x3, RZ ;  /* 0x0000000308087819 */ /* 0x000fc400000012ff */
[----:B------:R-:W-:Y:S02]  /*10b20*/  IADD3 R76, P0, R4, 0x6020, RZ ;  /* 0x00006020044c7810 */ /* 0x000fe40007f1e0ff */
[----:B------:R-:W-:Y:S02]  /*10b30*/  SHF.R.U64 R10, R10, 0x3, RZ ;  /* 0x000000030a0a7819 */ /* 0x000fe400000012ff */
[----:B------:R-:W-:Y:S02]  /*10b40*/  SHF.R.U64 R32, R32, 0x3, RZ ;  /* 0x0000000320207819 */ /* 0x000fe400000012ff */
[----:B------:R-:W-:Y:S01]  /*10b50*/  LOP3.LUT R4, R9, R4, RZ, 0x3c, !PT ;  /* 0x0000000409047212 */ /* 0x000fe200078e3cff */
[--C-:B------:R-:W-:Y:S01]  /*10b60*/  IMAD.X R13, RZ, RZ, R5.reuse, P4 ;  /* 0x000000ffff0d7224 */ /* 0x100fe200020e0605 */
[----:B------:R-:W-:Y:S01]  /*10b70*/  LOP3.LUT R14, R8, R77, RZ, 0x3c, !PT ;  /* 0x0000004d080e7212 */ /* 0x000fe200078e3cff */
[--C-:B------:R-:W-:Y:S01]  /*10b80*/  IMAD.X R15, RZ, RZ, R5.reuse, P3 ;  /* 0x000000ffff0f7224 */ /* 0x100fe200018e0605 */
[----:B------:R-:W-:Y:S01]  /*10b90*/  LOP3.LUT R24, R10, R79, RZ, 0x3c, !PT ;  /* 0x0000004f0a187212 */ /* 0x000fe200078e3cff */
[----:B------:R-:W-:Y:S01]  /*10ba0*/  IMAD.X R25, RZ, RZ, R5, P2 ;  /* 0x000000ffff197224 */ /* 0x000fe200010e0605 */
[----:B------:R-:W-:-:S02]  /*10bb0*/  LOP3.LUT R8, R32, R81, RZ, 0x3c, !PT ;  /* 0x0000005120087212 */ /* 0x000fc400078e3cff */
[----:B------:R-:W-:Y:S02]  /*10bc0*/  LOP3.LUT R75, R76, 0x180, RZ, 0xc0, !PT ;  /* 0x000001804c4b7812 */ /* 0x000fe400078ec0ff */
[----:B------:R-:W-:Y:S01]  /*10bd0*/  MOV R32, R4 ;  /* 0x0000000400207202 */ /* 0x000fe20000000f00 */
[--C-:B------:R-:W-:Y:S01]  /*10be0*/  IMAD.X R9, RZ, RZ, R5.reuse, P1 ;  /* 0x000000ffff097224 */ /* 0x100fe200008e0605 */
[----:B------:R-:W-:Y:S01]  /*10bf0*/  F2FP.BF16.F32.PACK_AB R4, R50, R7 ;  /* 0x000000073204723e */ /* 0x000fe200000010ff */
[----:B------:R-:W-:Y:S01]  /*10c00*/  IMAD.X R11, RZ, RZ, R5, P0 ;  /* 0x000000ffff0b7224 */ /* 0x000fe200000e0605 */
[----:B------:R-:W-:Y:S02]  /*10c10*/  F2FP.BF16.F32.PACK_AB R7, R66, R63 ;  /* 0x0000003f4207723e */ /* 0x000fe400000010ff */
[----:B------:R-:W-:Y:S02]  /*10c20*/  F2FP.BF16.F32.PACK_AB R5, R73, R64 ;  /* 0x000000404905723e */ /* 0x000fe400000010ff */
[----:B------:R-:W-:-:S02]  /*10c30*/  MOV R63, R12 ;  /* 0x0000000c003f7202 */ /* 0x000fc40000000f00 */
[----:B------:R-:W-:Y:S02]  /*10c40*/  MOV R51, R14 ;  /* 0x0000000e00337202 */ /* 0x000fe40000000f00 */
[----:B------:R-:W-:Y:S02]  /*10c50*/  MOV R50, R24 ;  /* 0x0000001800327202 */ /* 0x000fe40000000f00 */
[----:B------:R-:W-:Y:S02]  /*10c60*/  SHF.R.U64 R75, R75, 0x3, RZ ;  /* 0x000000034b4b7819 */ /* 0x000fe400000012ff */
[----:B------:R-:W-:Y:S02]  /*10c70*/  F2FP.BF16.F32.PACK_AB R12, R48, R37 ;  /* 0x00000025300c723e */ /* 0x000fe400000010ff */
[----:B------:R-:W-:Y:S02]  /*10c80*/  F2FP.BF16.F32.PACK_AB R13, R71, R62 ;  /* 0x0000003e470d723e */ /* 0x000fe400000010ff */
[----:B------:R-:W-:-:S02]  /*10c90*/  F2FP.BF16.F32.PACK_AB R14, R49, R36 ;  /* 0x00000024310e723e */ /* 0x000fc400000010ff */
[----:B------:R-:W-:Y:S02]  /*10ca0*/  F2FP.BF16.F32.PACK_AB R15, R74, R61 ;  /* 0x0000003d4a0f723e */ /* 0x000fe400000010ff */
[----:B------:R-:W-:Y:S02]  /*10cb0*/  F2FP.BF16.F32.PACK_AB R24, R46, R27 ;  /* 0x0000001b2e18723e */ /* 0x000fe400000010ff */
[----:B------:R-:W-:Y:S02]  /*10cc0*/  F2FP.BF16.F32.PACK_AB R25, R69, R60 ;  /* 0x0000003c4519723e */ /* 0x000fe400000010ff */
[----:B------:R-:W-:Y:S01]  /*10cd0*/  F2FP.BF16.F32.PACK_AB R27, R72, R59 ;  /* 0x0000003b481b723e */ /* 0x000fe200000010ff */
[----:B------:R0:W-:Y:S01]  /*10ce0*/  STSM.16.M88.4 [R32], R4 ;  /* 0x0000000420007844 */ /* 0x0001e20000000200 */
[----:B------:R-:W-:-:S03]  /*10cf0*/  LOP3.LUT R10, R75, R76, RZ, 0x3c, !PT ;  /* 0x0000004c4b0a7212 */ /* 0x000fc600078e3cff */
[----:B------:R-:W-:Y:S01]  /*10d00*/  STSM.16.M88.4 [R63], R12 ;  /* 0x0000000c3f007844 */ /* 0x000fe20000000200 */
[----:B------:R-:W-:-:S03]  /*10d10*/  ISETP.NE.U32.AND P0, PT, RZ, UR4, PT ;  /* 0x00000004ff007c0c */ /* 0x000fc6000bf05070 */
[----:B------:R3:W-:Y:S01]  /*10d20*/  STSM.16.M88.4 [R51], R24 ;  /* 0x0000001833007844 */ /* 0x0007e20000000200 */
[----:B------:R-:W-:Y:S02]  /*10d30*/  MOV R36, R8 ;  /* 0x0000000800247202 */ /* 0x000fe40000000f00 */
[----:B------:R-:W-:Y:S02]  /*10d40*/  F2FP.BF16.F32.PACK_AB R8, R42, R29 ;  /* 0x0000001d2a08723e */ /* 0x000fe400000010ff */
[----:B------:R-:W-:Y:S02]  /*10d50*/  F2FP.BF16.F32.PACK_AB R9, R65, R56 ;  /* 0x000000384109723e */ /* 0x000fe400000010ff */
[----:B0-----:R-:W-:Y:S02]  /*10d60*/  MOV R32, R10 ;  /* 0x0000000a00207202 */ /* 0x001fe40000000f00 */
[----:B------:R-:W-:Y:S02]  /*10d70*/  F2FP.BF16.F32.PACK_AB R4, R44, R31 ;  /* 0x0000001f2c04723e */ /* 0x000fe400000010ff */
[----:B------:R-:W-:-:S02]  /*10d80*/  F2FP.BF16.F32.PACK_AB R5, R67, R58 ;  /* 0x0000003a4305723e */ /* 0x000fc400000010ff */
[----:B------:R-:W-:Y:S02]  /*10d90*/  F2FP.BF16.F32.PACK_AB R6, R45, R30 ;  /* 0x0000001e2d06723e */ /* 0x000fe400000010ff */
[----:B---3--:R-:W-:Y:S02]  /*10da0*/  IADD3 R24, P1, R82, UR4, RZ ;  /* 0x0000000452187c10 */ /* 0x008fe4000ff3e0ff */
[----:B------:R-:W-:Y:S02]  /*10db0*/  F2FP.BF16.F32.PACK_AB R7, R70, R57 ;  /* 0x000000394607723e */ /* 0x000fe400000010ff */
[----:B------:R-:W-:Y:S02]  /*10dc0*/  F2FP.BF16.F32.PACK_AB R10, R43, R28 ;  /* 0x0000001c2b0a723e */ /* 0x000fe400000010ff */
[----:B------:R-:W-:Y:S02]  /*10dd0*/  F2FP.BF16.F32.PACK_AB R11, R68, R55 ;  /* 0x00000037440b723e */ /* 0x000fe400000010ff */
[----:B------:R-:W-:-:S02]  /*10de0*/  F2FP.BF16.F32.PACK_AB R12, R38, R3 ;  /* 0x00000003260c723e */ /* 0x000fc400000010ff */
[----:B------:R-:W-:Y:S02]  /*10df0*/  F2FP.BF16.F32.PACK_AB R13, R54, R53 ;  /* 0x00000035360d723e */ /* 0x000fe400000010ff */
[----:B------:R-:W-:Y:S02]  /*10e00*/  F2FP.BF16.F32.PACK_AB R14, R39, R0 ;  /* 0x00000000270e723e */ /* 0x000fe400000010ff */
[----:B------:R-:W-:Y:S02]  /*10e10*/  F2FP.BF16.F32.PACK_AB R15, R135, R52 ;  /* 0x00000034870f723e */ /* 0x000fe400000010ff */
[----:B------:R-:W-:Y:S02]  /*10e20*/  ISETP.NE.AND.EX P0, PT, RZ, UR5, PT, P0 ;  /* 0x00000005ff007c0c */ /* 0x000fe4000bf05300 */
[----:B----4-:R-:W-:Y:S01]  /*10e30*/  IADD3.X R25, R80, UR5, RZ, P1, !PT ;  /* 0x0000000550197c10 */ /* 0x010fe20008ffe4ff */
[----:B------:R-:W-:Y:S01]  /*10e40*/  ULDC.64 UR4, c[0x0][0xc08] ;  /* 0x0003020000047ab9 */ /* 0x000fe20000000a00 */
[----:B------:R0:W-:Y:S01]  /*10e50*/  STSM.16.M88.4 [R50], R4 ;  /* 0x0000000432007844 */ /* 0x0001e20000000200 */
[----:B------:R-:W-:Y:S01]  /*10e60*/  ISETP.NE.U32.AND P2, PT, RZ, UR4, PT ;  /* 0x00000004ff007c0c */ /* 0x000fe2000bf45070 */
[----:B------:R-:W-:Y:S01]  /*10e70*/  IMAD.MOV.U32 R42, RZ, RZ, RZ ;  /* 0x000000ffff2a7224 */ /* 0x000fe200078e00ff */
[----:B------:R-:W1:Y:S01]  /*10e80*/  LDC R3, c[0x0][0xbe8] ;  /* 0x0002fa00ff037b82 */ /* 0x000e620000000800 */
[----:B------:R-:W-:Y:S01]  /*10e90*/  STSM.16.M88.4 [R36], R8 ;  /* 0x0000000824007844 */ /* 0x000fe20000000200 */
[----:B------:R-:W-:-:S03]  /*10ea0*/  ISETP.NE.AND.EX P2, PT, RZ, UR5, PT, P2 ;  /* 0x00000005ff007c0c */ /* 0x000fc6000bf45320 */
[----:B------:R2:W-:Y:S03]  /*10eb0*/  STSM.16.M88.4 [R32], R12 ;  /* 0x0000000c20007844 */ /* 0x0005e60000000200 */
[----:B------:R-:W-:Y:S07]  /*10ec0*/  BAR.SYNC.DEFER_BLOCKING 0x1, 0x180 ;  /* 0x0046000000007b1d */ /* 0x000fee0000010000 */
[----:B0-----:R-:W-:Y:S01]  /*10ed0*/  @P2 IADD3 R4, P3, R82, UR4, RZ ;  /* 0x0000000452042c10 */ /* 0x001fe2000ff7e0ff */
[----:B------:R-:W-:-:S03]  /*10ee0*/  ULDC UR4, c[0x0][0xa88] ;  /* 0x0002a20000047ab9 */ /* 0x000fc60000000800 */
[----:B------:R-:W-:Y:S01]  /*10ef0*/  @P2 IADD3.X R5, R80, UR5, RZ, P3, !PT ;  /* 0x0000000550052c10 */ /* 0x000fe20009ffe4ff */
[----:B--2---:R-:W-:Y:S01]  /*10f00*/  IMAD.U32 R32, RZ, RZ, UR4 ;  /* 0x00000004ff207e24 */ /* 0x004fe2000f8e00ff */
[----:B------:R0:W5:Y:S05]  /*10f10*/  @P0 LDG.E R42, desc[UR42][R24.64] ;  /* 0x0000002a182a0981 */ /* 0x00016a000c1e1900 */
[----:B------:R0:W5:Y:S01]  /*10f20*/  @P2 LDG.E R32, desc[UR42][R4.64] ;  /* 0x0000002a04202981 */ /* 0x000162000c1e1900 */
[----:B-1----:R-:W-:-:S13]  /*10f30*/  ISETP.NE.AND P1, PT, R3, 0x1, PT ;  /* 0x000000010300780c */ /* 0x002fda0003f25270 */
[----:B------:R-:W1:Y:S08]  /*10f40*/  @P1 LDC R6, c[0x0][0xbec] ;  /* 0x0002fb00ff061b82 */ /* 0x000e700000000800 */
[----:B------:R-:W2:Y:S01]  /*10f50*/  @P1 LDC R27, c[0x0][0xbf0] ;  /* 0x0002fc00ff1b1b82 */ /* 0x000ea20000000800 */
[----:B------:R-:W-:Y:S01]  /*10f60*/  SHF.R.S32.HI R49, RZ, 0x1f, R78 ;  /* 0x0000001fff317819 */ /* 0x000fe2000001144e */
[----:B0-----:R-:W-:Y:S06]  /*10f70*/  @P2 BRA `(.L_x_525) ;  /* 0x0000000000102947 */ /* 0x001fec0003800000 */
[----:B------:R-:W-:Y:S05]  /*10f80*/  @!P0 BRA `(.L_x_525) ;  /* 0x00000000000c8947 */ /* 0x000fea0003800000 */
[----:B------:R-:W3:Y:S04]  /*10f90*/  LDG.E R5, desc[UR42][R24.64] ;  /* 0x0000002a18057981 */ /* 0x000ee8000c1e1900 */
[----:B-----5:R-:W3:Y:S02]  /*10fa0*/  LDG.E R32, desc[UR42][R24.64+0x4] ;  /* 0x0000042a18207981 */ /* 0x020ee4000c1e1900 */
[----:B---3--:R-:W-:-:S07]  /*10fb0*/  IMAD.IADD R32, R32, 0x1, -R5 ;  /* 0x0000000120207824 */ /* 0x008fce00078e0a05 */
.L_x_525:
[----:B------:R-:W3:Y:S01]  /*10fc0*/  LDL R5, [R1+0x8c] ;  /* 0x00008c0001057983 */ /* 0x000ee20000100800 */
[----:B------:R-:W-:Y:S01]  /*10fd0*/  ULDC.64 UR4, c[0x0][0xb90] ;  /* 0x0002e40000047ab9 */ /* 0x000fe20000000a00 */
[----:B------:R-:W0:Y:S01]  /*10fe0*/  S2R R4, SR_TID.X ;  /* 0x0000000000047919 */ /* 0x000e220000002100 */
[----:B-----5:R-:W-:Y:S01]  /*10ff0*/  SHF.R.S32.HI R43, RZ, 0x1f, R42 ;  /* 0x0000001fff2b7819 */ /* 0x020fe2000001142a */
[----:B------:R-:W-:Y:S01]  /*11000*/  IMAD R32, R32, R3, RZ ;  /* 0x0000000320207224 */ /* 0x000fe200078e02ff */
[----:B------:R-:W4:Y:S01]  /*11010*/  @P1 LDC R51, c[0x0][0xbec] ;  /* 0x0002fb00ff331b82 */ /* 0x000f220000000800 */
[----:B------:R-:W2:Y:S04]  /*11020*/  LDL.LU R10, [R1+0x6c] ;  /* 0x00006c00010a7983 */ /* 0x000ea80000300800 */
[----:B------:R-:W4:Y:S04]  /*11030*/  LDL.LU R8, [R1+0x60] ;  /* 0x0000600001087983 */ /* 0x000f280000300800 */
[----:B------:R-:W3:Y:S01]  /*11040*/  LDL.LU R52, [R1+0x64] ;  /* 0x0000640001347983 */ /* 0x000ee20000300800 */
[----:B------:R-:W-:-:S04]  /*11050*/  IMAD R0, R49, UR4, RZ ;  /* 0x0000000431007c24 */ /* 0x000fc8000f8e02ff */
[----:B------:R-:W-:Y:S02]  /*11060*/  IMAD R11, R78, UR5, R0 ;  /* 0x000000054e0b7c24 */ /* 0x000fe4000f8e0200 */
[----:B0-----:R-:W-:-:S05]  /*11070*/  VIADD R15, R4, 0xffffff80 ;  /* 0xffffff80040f7836 */ /* 0x001fca0000000000 */
[--C-:B------:R-:W-:Y:S02]  /*11080*/  SHF.R.S32.HI R54, RZ, 0x1f, R15.reuse ;  /* 0x0000001fff367819 */ /* 0x100fe4000001140f */
[----:B------:R-:W-:Y:S02]  /*11090*/  SHF.R.S32.HI R53, RZ, 0x1f, R15 ;  /* 0x0000001fff357819 */ /* 0x000fe4000001140f */
[-C--:B------:R-:W-:Y:S02]  /*110a0*/  LEA.HI R54, R54, R15.reuse, RZ, 0x2 ;  /* 0x0000000f36367211 */ /* 0x080fe400078f10ff */
[----:B------:R-:W-:Y:S02]  /*110b0*/  LEA.HI R53, R53, R15, RZ, 0x2 ;  /* 0x0000000f35357211 */ /* 0x000fe400078f10ff */
[----:B------:R-:W-:Y:S02]  /*110c0*/  LOP3.LUT R54, R54, 0xfffffffc, RZ, 0xc0, !PT ;  /* 0xfffffffc36367812 */ /* 0x000fe400078ec0ff */
[----:B------:R-:W-:-:S03]  /*110d0*/  SHF.R.S32.HI R53, RZ, 0x2, R53 ;  /* 0x00000002ff357819 */ /* 0x000fc60000011435 */
[----:B------:R-:W-:-:S04]  /*110e0*/  IMAD.IADD R54, R15, 0x1, -R54 ;  /* 0x000000010f367824 */ /* 0x000fc800078e0a36 */
[----:B------:R-:W-:-:S04]  /*110f0*/  IMAD.SHL.U32 R0, R54, 0x8, RZ ;  /* 0x0000000836007824 */ /* 0x000fc800078e00ff */
[----:B------:R-:W-:Y:S01]  /*11100*/  IMAD R9, R53, 0x20, R0 ;  /* 0x0000002035097824 */ /* 0x000fe200078e0200 */
[----:B--2---:R-:W-:Y:S02]  /*11110*/  SEL R48, R10, RZ, !P0 ;  /* 0x000000ff0a307207 */ /* 0x004fe40004000000 */
[----:B------:R-:W2:Y:S01]  /*11120*/  LDL R10, [R1+0x84] ;  /* 0x00008400010a7983 */ /* 0x000ea20000100800 */
[----:B----4-:R-:W-:Y:S01]  /*11130*/  SEL R50, R8, RZ, !P0 ;  /* 0x000000ff08327207 */ /* 0x010fe20004000000 */
[----:B---3--:R-:W-:Y:S02]  /*11140*/  IMAD R13, R52, 0xc0, R5 ;  /* 0x000000c0340d7824 */ /* 0x008fe400078e0205 */
[----:B------:R-:W-:Y:S01]  /*11150*/  IMAD.WIDE.U32 R4, R78, UR4, R42 ;  /* 0x000000044e047c25 */ /* 0x000fe2000f8e002a */
[----:B------:R-:W-:-:S03]  /*11160*/  ULDC.64 UR4, c[0x0][0xb98] ;  /* 0x0002e60000047ab9 */ /* 0x000fc60000000a00 */
[----:B-1----:R-:W-:-:S04]  /*11170*/  @P1 IMAD.HI.U32 R6, R13, R6, RZ ;  /* 0x000000060d061227 */ /* 0x002fc800078e00ff */
[----:B------:R-:W-:Y:S01]  /*11180*/  IMAD.MOV.U32 R7, RZ, RZ, R13 ;  /* 0x000000ffff077224 */ /* 0x000fe200078e000d */
[----:B------:R-:W-:Y:S01]  /*11190*/  @P1 SHF.R.U32.HI R7, RZ, R27, R6 ;  /* 0x0000001bff071219 */ /* 0x000fe20000011606 */
[----:B------:R-:W-:-:S04]  /*111a0*/  IMAD.IADD R5, R5, 0x1, R11 ;  /* 0x0000000105057824 */ /* 0x000fc800078e020b */
[----:B------:R-:W-:Y:S02]  /*111b0*/  IMAD.MOV R6, RZ, RZ, -R7 ;  /* 0x000000ffff067224 */ /* 0x000fe400078e0a07 */
[----:B------:R-:W-:-:S04]  /*111c0*/  IMAD.WIDE R20, R9, 0x2, R20 ;  /* 0x0000000209147825 */ /* 0x000fc800078e0214 */
[----:B------:R-:W-:Y:S02]  /*111d0*/  IMAD R11, R48, UR4, RZ ;  /* 0x00000004300b7c24 */ /* 0x000fe4000f8e02ff */
[----:B------:R-:W-:-:S04]  /*111e0*/  IMAD.WIDE.U32 R4, R50, UR4, R4 ;  /* 0x0000000432047c25 */ /* 0x000fc8000f8e0004 */
[----:B------:R-:W-:Y:S01]  /*111f0*/  IMAD R9, R3, R6, R13 ;  /* 0x0000000603097224 */ /* 0x000fe200078e020d */
[----:B------:R-:W-:Y:S01]  /*11200*/  IADD3 R4, P0, R7, R4, RZ ;  /* 0x0000000407047210 */ /* 0x000fe20007f1e0ff */
[----:B------:R-:W-:Y:S01]  /*11210*/  IMAD R8, R50, UR5, R11 ;  /* 0x0000000532087c24 */ /* 0x000fe2000f8e020b */
[----:B------:R-:W-:Y:S01]  /*11220*/  SHF.R.S32.HI R11, RZ, 0x1f, R7 ;  /* 0x0000001fff0b7819 */ /* 0x000fe20000011407 */
[----:B------:R-:W-:Y:S01]  /*11230*/  ULDC.64 UR4, c[0x0][0xb88] ;  /* 0x0002e20000047ab9 */ /* 0x000fe20000000a00 */
[----:B------:R-:W-:Y:S02]  /*11240*/  SHF.R.S32.HI R6, RZ, 0x1f, R9 ;  /* 0x0000001fff067819 */ /* 0x000fe40000011409 */
[----:B------:R-:W-:-:S03]  /*11250*/  IADD3.X R5, R11, R5, R8, P0, !PT ;  /* 0x000000050b057210 */ /* 0x000fc600007fe408 */
[----:B------:R-:W-:Y:S01]  /*11260*/  IMAD R6, R6, UR4, RZ ;  /* 0x0000000406067c24 */ /* 0x000fe2000f8e02ff */
[----:B------:R-:W-:Y:S01]  /*11270*/  SHF.R.S32.HI R14, RZ, 0x1f, R15 ;  /* 0x0000001fff0e7819 */ /* 0x000fe2000001140f */
[----:B------:R-:W-:-:S04]  /*11280*/  IMAD.WIDE.U32 R4, R9, UR4, R4 ;  /* 0x0000000409047c25 */ /* 0x000fc8000f8e0004 */
[----:B------:R-:W-:Y:S01]  /*11290*/  IMAD R11, R9, UR5, R6 ;  /* 0x00000005090b7c24 */ /* 0x000fe2000f8e0206 */
[----:B------:R-:W-:Y:S01]  /*112a0*/  LEA.HI R14, R14, R15, RZ, 0x7 ;  /* 0x0000000f0e0e7211 */ /* 0x000fe200078f38ff */
[----:B------:R-:W-:Y:S02]  /*112b0*/  ULDC.64 UR4, c[0x0][0xb50] ;  /* 0x0002d40000047ab9 */ /* 0x000fe40000000a00 */
[----:B------:R-:W-:Y:S01]  /*112c0*/  IMAD.IADD R5, R5, 0x1, R11 ;  /* 0x0000000105057824 */ /* 0x000fe200078e020b */
[----:B------:R-:W-:Y:S02]  /*112d0*/  LEA R6, P0, R4, UR4, 0x2 ;  /* 0x0000000404067c11 */ /* 0x000fe4000f8010ff */
[----:B------:R-:W-:Y:S02]  /*112e0*/  LOP3.LUT R14, R14, 0xffffff80, RZ, 0xc0, !PT ;  /* 0xffffff800e0e7812 */ /* 0x000fe400078ec0ff */
[----:B------:R-:W-:Y:S01]  /*112f0*/  LEA.HI.X R4, R4, UR5, R5, 0x2, P0 ;  /* 0x0000000504047c11 */ /* 0x000fe200080f1405 */
[----:B------:R-:W-:Y:S01]  /*11300*/  SHFL.IDX PT, R44, R6, RZ, 0x1c1f ;  /* 0x001c1fff062c7589 */ /* 0x000fe200000e0000 */
[C---:B------:R-:W-:Y:S01]  /*11310*/  IADD3 R7, P2, R20.reuse, 0x1800, RZ ;  /* 0x0000180014077810 */ /* 0x040fe20007f5e0ff */
[----:B------:R-:W-:Y:S01]  /*11320*/  IMAD.IADD R14, R15, 0x1, -R14 ;  /* 0x000000010f0e7824 */ /* 0x000fe200078e0a0e */
[C---:B------:R-:W-:Y:S01]  /*11330*/  IADD3 R13, P3, R20.reuse, 0x3000, RZ ;  /* 0x00003000140d7810 */ /* 0x040fe20007f7e0ff */
[----:B------:R-:W0:Y:S01]  /*11340*/  SHFL.IDX PT, R45, R4, RZ, 0x1c1f ;  /* 0x001c1fff042d7589 */ /* 0x000e2200000e0000 */
[----:B------:R-:W-:Y:S01]  /*11350*/  LOP3.LUT R11, R20, 0x180, RZ, 0xc0, !PT ;  /* 0x00000180140b7812 */ /* 0x000fe200078ec0ff */
[----:B------:R-:W-:Y:S01]  /*11360*/  ULDC.64 UR4, c[0x0][0xaa0] ;  /* 0x0002a80000047ab9 */ /* 0x000fe20000000a00 */
[----:B------:R-:W-:Y:S01]  /*11370*/  LOP3.LUT P0, RZ, R14, 0x3, RZ, 0xc0, !PT ;  /* 0x000000030eff7812 */ /* 0x000fe2000780c0ff */
[----:B------:R-:W-:Y:S04]  /*11380*/  SHFL.IDX PT, R46, R6, 0x1, 0x1c1f ;  /* 0x003c1f00062e7f89 */ /* 0x000fe800000e0000 */
[----:B------:R1:W3:Y:S01]  /*11390*/  SHFL.IDX PT, R47, R4, 0x1, 0x1c1f ;  /* 0x003c1f00042f7f89 */ /* 0x0002e200000e0000 */
[----:B------:R-:W-:Y:S01]  /*113a0*/  IMAD.X R9, RZ, RZ, R21, P2 ;  /* 0x000000ffff097224 */ /* 0x000fe200010e0615 */
[----:B------:R-:W-:-:S02]  /*113b0*/  LOP3.LUT R12, R13, 0x180, RZ, 0xc0, !PT ;  /* 0x000001800d0c7812 */ /* 0x000fc400078ec0ff */
[----:B------:R-:W-:Y:S02]  /*113c0*/  LOP3.LUT R8, R7, 0x180, RZ, 0xc0, !PT ;  /* 0x0000018007087812 */ /* 0x000fe400078ec0ff */
[----:B------:R-:W-:Y:S02]  /*113d0*/  SHF.R.U64 R12, R12, 0x3, RZ ;  /* 0x000000030c0c7819 */ /* 0x000fe400000012ff */
[----:B------:R-:W-:Y:S02]  /*113e0*/  SHF.R.U64 R8, R8, 0x3, RZ ;  /* 0x0000000308087819 */ /* 0x000fe400000012ff */
[----:B------:R-:W-:Y:S01]  /*113f0*/  LOP3.LUT R12, R12, R13, RZ, 0x3c, !PT ;  /* 0x0000000d0c0c7212 */ /* 0x000fe200078e3cff */
[----:B------:R-:W-:Y:S01]  /*11400*/  IMAD.X R13, RZ, RZ, R21, P3 ;  /* 0x000000ffff0d7224 */ /* 0x000fe200018e0615 */
[----:B------:R-:W-:Y:S02]  /*11410*/  LOP3.LUT R8, R8, R7, RZ, 0x3c, !PT ;  /* 0x0000000708087212 */ /* 0x000fe400078e3cff */
[----:B------:R-:W-:-:S02]  /*11420*/  IADD3 R7, P3, R20, 0x7800, RZ ;  /* 0x0000780014077810 */ /* 0x000fc40007f7e0ff */
[C---:B------:R-:W-:Y:S02]  /*11430*/  IADD3 R25, P5, R20.reuse, 0x4800, RZ ;  /* 0x0000480014197810 */ /* 0x040fe40007fbe0ff */
[----:B------:R-:W-:Y:S02]  /*11440*/  IADD3 R29, P4, R20, 0x6000, RZ ;  /* 0x00006000141d7810 */ /* 0x000fe40007f9e0ff */
[----:B-1----:R-:W-:Y:S01]  /*11450*/  LOP3.LUT R4, R7, 0x180, RZ, 0xc0, !PT ;  /* 0x0000018007047812 */ /* 0x002fe200078ec0ff */
[----:B------:R-:W-:Y:S01]  /*11460*/  IMAD R43, R43, UR4, RZ ;  /* 0x000000042b2b7c24 */ /* 0x000fe2000f8e02ff */
[----:B------:R-:W-:Y:S02]  /*11470*/  SHF.R.U64 R11, R11, 0x3, RZ ;  /* 0x000000030b0b7819 */ /* 0x000fe400000012ff */
[----:B------:R-:W-:Y:S02]  /*11480*/  LOP3.LUT R24, R25, 0x180, RZ, 0xc0, !PT ;  /* 0x0000018019187812 */ /* 0x000fe400078ec0ff */
[----:B------:R-:W-:-:S02]  /*11490*/  LOP3.LUT R28, R29, 0x180, RZ, 0xc0, !PT ;  /* 0x000001801d1c7812 */ /* 0x000fc400078ec0ff */
[----:B------:R-:W-:Y:S02]  /*114a0*/  SHF.R.U64 R4, R4, 0x3, RZ ;  /* 0x0000000304047819 */ /* 0x000fe400000012ff */
[----:B------:R-:W-:Y:S02]  /*114b0*/  LOP3.LUT R20, R11, R20, RZ, 0x3c, !PT ;  /* 0x000000140b147212 */ /* 0x000fe400078e3cff */
        /* <DEDUP_REMOVED lines=8> */
[----:B------:R-:W-:Y:S01]  /*11540*/  BSSY B1, `(.L_x_526) ;  /* 0x0000050000017945 */ /* 0x000fe20003800000 */
[----:B--2---:R-:W-:-:S05]  /*11550*/  IMAD R5, R52, 0xc0, R10 ;  /* 0x000000c034057824 */ /* 0x004fca00078e020a */
[C---:B------:R-:W-:Y:S01]  /*11560*/  ISETP.GE.OR P2, PT, R5.reuse, R32, P0 ;  /* 0x000000200500720c */ /* 0x040fe20000746670 */
[----:B------:R-:W-:-:S05]  /*11570*/  VIADD R5, R5, 0x8 ;  /* 0x0000000805057836 */ /* 0x000fca0000000000 */
[----:B------:R-:W-:-:S07]  /*11580*/  ISETP.GE.OR P0, PT, R5, R32, P0 ;  /* 0x000000200500720c */ /* 0x000fce0000706670 */
[----:B0-----:R0:W-:Y:S06]  /*11590*/  @!P2 ST.E desc[UR42][R44.64], R40 ;  /* 0x000000282c00a985 */ /* 0x0011ec000c10192a */
[----:B---3--:R1:W-:Y:S04]  /*115a0*/  @!P0 ST.E desc[UR42][R46.64], R41 ;  /* 0x000000292e008985 */ /* 0x0083e8000c10192a */
[----:B------:R2:W5:Y:S01]  /*115b0*/  LD.E.128 R4, desc[UR42][R20.64] ;  /* 0x0000002a14047980 */ /* 0x000562000c101d00 */
[C---:B0-----:R-:W-:Y:S01]  /*115c0*/  IMAD R45, R42.reuse, UR5, R43 ;  /* 0x000000052a2d7c24 */ /* 0x041fe2000f8e022b */
[----:B-1----:R-:W0:Y:S01]  /*115d0*/  @P1 LDC R47, c[0x0][0xbf0] ;  /* 0x0002fc00ff2f1b82 */ /* 0x002e220000000800 */
[----:B------:R-:W-:Y:S01]  /*115e0*/  IMAD.WIDE.U32 R42, R42, UR4, RZ ;  /* 0x000000042a2a7c25 */ /* 0x000fe2000f8e00ff */
[----:B------:R-:W-:Y:S01]  /*115f0*/  ULDC.64 UR4, c[0x0][0xae8] ;  /* 0x0002ba0000047ab9 */ /* 0x000fe20000000a00 */
[----:B------:R-:W5:Y:S02]  /*11600*/  LD.E.128 R8, desc[UR42][R8.64] ;  /* 0x0000002a08087980 */ /* 0x000f64000c101d00 */
[----:B------:R-:W-:-:S02]  /*11610*/  IMAD R40, R54, 0x60, R53 ;  /* 0x0000006036287824 */ /* 0x000fc400078e0235 */
[----:B--2---:R-:W-:Y:S01]  /*11620*/  IMAD.MOV.U32 R20, RZ, RZ, R42 ;  /* 0x000000ffff147224 */ /* 0x004fe200078e002a */
[----:B------:R-:W5:Y:S01]  /*11630*/  LD.E.128 R12, desc[UR42][R12.64] ;  /* 0x0000002a0c0c7980 */ /* 0x000f62000c101d00 */
[----:B------:R-:W-:Y:S02]  /*11640*/  IMAD R42, R52, 0xc0, R40 ;  /* 0x000000c0342a7824 */ /* 0x000fe400078e0228 */
[----:B------:R-:W-:Y:S01]  /*11650*/  IMAD.IADD R21, R43, 0x1, R45 ;  /* 0x000000012b157824 */ /* 0x000fe200078e022d */
[----:B------:R-:W5:Y:S01]  /*11660*/  LD.E.128 R24, desc[UR42][R24.64] ;  /* 0x0000002a18187980 */ /* 0x000f62000c101d00 */
[----:B------:R-:W-:Y:S02]  /*11670*/  IMAD R49, R49, UR4, RZ ;  /* 0x0000000431317c24 */ /* 0x000fe4000f8e02ff */
[----:B------:R-:W-:Y:S01]  /*11680*/  @P1 IMAD.HI.U32 R40, R42, R51, RZ ;  /* 0x000000332a281227 */ /* 0x000fe200078e00ff */
[----:B------:R-:W5:Y:S03]  /*11690*/  LD.E.128 R28, desc[UR42][R28.64] ;  /* 0x0000002a1c1c7980 */ /* 0x000f66000c101d00 */
[C---:B------:R-:W-:Y:S01]  /*116a0*/  IMAD R49, R78.reuse, UR5, R49 ;  /* 0x000000054e317c24 */ /* 0x040fe2000f8e0231 */
[----:B------:R-:W5:Y:S01]  /*116b0*/  LD.E.128 R36, desc[UR42][R36.64] ;  /* 0x0000002a24247980 */ /* 0x000f62000c101d00 */
[----:B------:R-:W-:Y:S01]  /*116c0*/  IMAD.WIDE.U32 R20, R78, UR4, R20 ;  /* 0x000000044e147c25 */ /* 0x000fe2000f8e0014 */
[----:B------:R-:W-:Y:S01]  /*116d0*/  ULDC.64 UR4, c[0x0][0xaf0] ;  /* 0x0002bc0000047ab9 */ /* 0x000fe20000000a00 */
[----:B------:R-:W-:Y:S01]  /*116e0*/  @!PT LDS RZ, [RZ] ;  /* 0x00000000fffff984 */ /* 0x000fe20000000800 */
[----:B------:R-:W-:Y:S01]  /*116f0*/  @!PT LDS RZ, [RZ] ;  /* 0x00000000fffff984 */ /* 0x000fe20000000800 */
[----:B------:R-:W-:Y:S01]  /*11700*/  @!PT LDS RZ, [RZ] ;  /* 0x00000000fffff984 */ /* 0x000fe20000000800 */
[----:B------:R-:W-:Y:S01]  /*11710*/  @!PT LDS RZ, [RZ] ;  /* 0x00000000fffff984 */ /* 0x000fe20000000800 */
[----:B------:R1:W-:Y:S06]  /*11720*/  MEMBAR.ALL.CTA ;  /* 0x0000000000007992 */ /* 0x0003ec0000008000 */
[----:B-1----:R-:W1:Y:S01]  /*11730*/  FENCE.VIEW.ASYNC.S ;  /* 0x00000000000073c6 */ /* 0x002e620000000000 */
[----:B------:R-:W-:Y:S01]  /*11740*/  IMAD.MOV.U32 R41, RZ, RZ, R42 ;  /* 0x000000ffff297224 */ /* 0x000fe200078e002a */
[----:B0-----:R-:W-:Y:S01]  /*11750*/  @P1 SHF.R.U32.HI R41, RZ, R47, R40 ;  /* 0x0000002fff291219 */ /* 0x001fe20000011628 */
[----:B------:R-:W-:-:S02]  /*11760*/  IMAD R43, R48, UR4, RZ ;  /* 0x00000004302b7c24 */ /* 0x000fc4000f8e02ff */
[----:B------:R-:W-:Y:S02]  /*11770*/  IMAD.IADD R21, R21, 0x1, R49 ;  /* 0x0000000115157824 */ /* 0x000fe400078e0231 */
[C---:B------:R-:W-:Y:S02]  /*11780*/  IMAD R43, R50.reuse, UR5, R43 ;  /* 0x00000005322b7c24 */ /* 0x040fe4000f8e022b */
[----:B------:R-:W-:Y:S01]  /*11790*/  IMAD.WIDE.U32 R50, R50, UR4, R20 ;  /* 0x0000000432327c25 */ /* 0x000fe2000f8e0014 */
[--C-:B------:R-:W-:Y:S01]  /*117a0*/  SHF.R.S32.HI R20, RZ, 0x1f, R41.reuse ;  /* 0x0000001fff147819 */ /* 0x100fe20000011429 */
[----:B------:R-:W-:Y:S02]  /*117b0*/  ULDC.64 UR4, c[0x0][0xae0] ;  /* 0x0002b80000047ab9 */ /* 0x000fe40000000a00 */
[----:B------:R-:W-:Y:S02]  /*117c0*/  IMAD.MOV R40, RZ, RZ, -R41 ;  /* 0x000000ffff287224 */ /* 0x000fe400078e0a29 */
[----:B------:R-:W-:-:S02]  /*117d0*/  IMAD R20, R20, UR4, RZ ;  /* 0x0000000414147c24 */ /* 0x000fc4000f8e02ff */
[----:B------:R-:W-:Y:S02]  /*117e0*/  IMAD R3, R3, R40, R42 ;  /* 0x0000002803037224 */ /* 0x000fe400078e022a */
[----:B------:R-:W-:Y:S02]  /*117f0*/  IMAD.IADD R51, R51, 0x1, R43 ;  /* 0x0000000133337824 */ /* 0x000fe400078e022b */
[C---:B------:R-:W-:Y:S01]  /*11800*/  IMAD R43, R41.reuse, UR5, R20 ;  /* 0x00000005292b7c24 */ /* 0x040fe2000f8e0214 */
[----:B------:R-:W-:Y:S01]  /*11810*/  SHF.R.S32.HI R40, RZ, 0x1f, R3 ;  /* 0x0000001fff287819 */ /* 0x000fe20000011403 */
[----:B------:R-:W-:Y:S01]  /*11820*/  IMAD.WIDE.U32 R20, R41, UR4, R50 ;  /* 0x0000000429147c25 */ /* 0x000fe2000f8e0032 */
[----:B------:R-:W-:-:S03]  /*11830*/  ULDC.64 UR4, c[0x0][0xad8] ;  /* 0x0002b60000047ab9 */ /* 0x000fc60000000a00 */
[----:B------:R-:W-:Y:S02]  /*11840*/  IMAD.IADD R21, R21, 0x1, R43 ;  /* 0x0000000115157824 */ /* 0x000fe400078e022b */
[----:B------:R-:W-:Y:S02]  /*11850*/  IMAD R40, R40, UR4, RZ ;  /* 0x0000000428287c24 */ /* 0x000fe4000f8e02ff */
[----:B------:R-:W-:-:S04]  /*11860*/  IMAD.WIDE.U32 R20, R3, UR4, R20 ;  /* 0x0000000403147c25 */ /* 0x000fc8000f8e0014 */
[----:B------:R-:W-:Y:S01]  /*11870*/  IMAD R41, R3, UR5, R40 ;  /* 0x0000000503297c24 */ /* 0x000fe2000f8e0228 */
[----:B------:R-:W-:Y:S01]  /*11880*/  ULDC.64 UR4, c[0x0][0xa80] ;  /* 0x0002a00000047ab9 */ /* 0x000fe20000000a00 */
[----:B------:R-:W-:Y:S01]  /*11890*/  IMAD R49, R52, 0xc0, R53 ;  /* 0x000000c034317824 */ /* 0x000fe200078e0235 */
[----:B------:R-:W-:Y:S01]  /*118a0*/  LEA R46, P0, R20, UR4, 0x1 ;  /* 0x00000004142e7c11 */ /* 0x000fe2000f8008ff */
[----:B------:R-:W-:-:S05]  /*118b0*/  IMAD.IADD R21, R21, 0x1, R41 ;  /* 0x0000000115157824 */ /* 0x000fca00078e0229 */
[----:B------:R-:W-:Y:S02]  /*118c0*/  LEA.HI.X R47, R20, UR5, R21, 0x1, P0 ;  /* 0x00000005142f7c11 */ /* 0x000fe400080f0c15 */
[----:B------:R-:W-:Y:S01]  /*118d0*/  ISETP.GE.AND P0, PT, R49, R32, PT ;  /* 0x000000203100720c */ /* 0x000fe20003f06270 */
[----:B------:R-:W-:Y:S02]  /*118e0*/  VIADD R3, R2, 0x2d820 ;  /* 0x0002d82002037836 */ /* 0x000fe40000000000 */
[----:B------:R-:W-:-:S03]  /*118f0*/  VIADD R53, R0, 0x40 ;  /* 0x0000004000357836 */ /* 0x000fc60000000000 */
[----:B------:R-:W-:Y:S01]  /*11900*/  PRMT R3, RZ, 0x654, R3 ;  /* 0x00000654ff037816 */ /* 0x000fe20000000003 */
[----:B------:R-:W-:Y:S01]  /*11910*/  VIADD R51, R0, 0x20 ;  /* 0x0000002000337836 */ /* 0x000fe20000000000 */
[----:B-1----:R0:W1:Y:S02]  /*11920*/  SHFL.IDX PT, R40, R46, RZ, 0x1c1f ;  /* 0x001c1fff2e287589 */ /* 0x00206400000e0000 */
[----:B------:R0:W-:Y:S02]  /*11930*/  SYNCS.ARRIVE.TRANS64.RED.A1T0 RZ, [R3+URZ], RZ ;  /* 0x000000ff03ff79a7 */ /* 0x0001e4000810043f */
[----:B------:R0:W2:Y:S01]  /*11940*/  SHFL.IDX PT, R41, R47, RZ, 0x1c1f ;  /* 0x001c1fff2f297589 */ /* 0x0000a200000e0000 */
[----:B------:R-:W-:Y:S02]  /*11950*/  SHF.R.S32.HI R48, RZ, 0x1f, R53 ;  /* 0x0000001fff307819 */ /* 0x000fe40000011435 */
[----:B------:R-:W-:Y:S01]  /*11960*/  SHF.R.S32.HI R50, RZ, 0x1f, R51 ;  /* 0x0000001fff327819 */ /* 0x000fe20000011433 */
[----:B------:R-:W-:Y:S06]  /*11970*/  @P0 BRA `(.L_x_527) ;  /* 0x0000000000300947 */ /* 0x000fec0003800000 */
[----:B------:R-:W-:Y:S02]  /*11980*/  ULDC UR4, c[0x0][0xac8] ;  /* 0x0002b20000047ab9 */ /* 0x000fe40000000800 */
[----:B------:R-:W-:Y:S02]  /*11990*/  ISETP.GE.AND P1, PT, R51, UR4, PT ;  /* 0x0000000433007c0c */ /* 0x000fe4000bf26270 */
[----:B------:R-:W-:Y:S02]  /*119a0*/  ISETP.GE.AND P2, PT, R53, UR4, PT ;  /* 0x0000000435007c0c */ /* 0x000fe4000bf46270 */
[----:B------:R-:W-:-:S09]  /*119b0*/  ISETP.GE.AND P0, PT, R0, UR4, PT ;  /* 0x0000000400007c0c */ /* 0x000fd2000bf06270 */
[-C--:B-1----:R-:W-:Y:S02]  /*119c0*/  @!P1 LEA R42, P3, R51, R40.reuse, 0x1 ;  /* 0x00000028332a9211 */ /* 0x082fe400078608ff */
[----:B------:R-:W-:Y:S02]  /*119d0*/  @!P2 LEA R44, P4, R53, R40, 0x1 ;  /* 0x00000028352ca211 */ /* 0x000fe400078808ff */
[----:B--2---:R-:W-:Y:S01]  /*119e0*/  @!P0 IMAD.WIDE R20, R0, 0x2, R40 ;  /* 0x0000000200148825 */ /* 0x004fe200078e0228 */
[-C--:B------:R-:W-:Y:S02]  /*119f0*/  @!P1 LEA.HI.X R43, R51, R41.reuse, R50, 0x1, P3 ;  /* 0x00000029332b9211 */ /* 0x080fe400018f0c32 */
[----:B------:R-:W-:Y:S02]  /*11a00*/  @!P2 LEA.HI.X R45, R53, R41, R48, 0x1, P4 ;  /* 0x00000029352da211 */ /* 0x000fe400020f0c30 */
[----:B-----5:R3:W-:Y:S04]  /*11a10*/  @!P0 ST.E.128 desc[UR42][R20.64], R4 ;  /* 0x0000000414008985 */ /* 0x0207e8000c101d2a */
[----:B------:R3:W-:Y:S04]  /*11a20*/  @!P1 ST.E.128 desc[UR42][R42.64], R12 ;  /* 0x0000000c2a009985 */ /* 0x0007e8000c101d2a */
[----:B------:R3:W-:Y:S02]  /*11a30*/  @!P2 ST.E.128 desc[UR42][R44.64], R28 ;  /* 0x0000001c2c00a985 */ /* 0x0007e4000c101d2a */
.L_x_527:
[----:B------:R-:W-:Y:S05]  /*11a40*/  BSYNC B1 ;  /* 0x0000000000017941 */ /* 0x000fea0003800000 */
.L_x_526:
[----:B0-----:R-:W-:Y:S01]  /*11a50*/  VIADD R3, R49, 0x60 ;  /* 0x0000006031037836 */ /* 0x001fe20000000000 */
[----:B---3-5:R0:W3:Y:S04]  /*11a60*/  SHFL.IDX PT, R7, R47, 0x1, 0x1c1f ;  /* 0x003c1f002f077f89 */ /* 0x0280e800000e0000 */
[----:B------:R-:W-:Y:S01]  /*11a70*/  ISETP.GE.AND P0, PT, R3, R32, PT ;  /* 0x000000200300720c */ /* 0x000fe20003f06270 */
[----:B------:R0:W4:-:S12]  /*11a80*/  SHFL.IDX PT, R6, R46, 0x1, 0x1c1f ;  /* 0x003c1f002e067f89 */ /* 0x00011800000e0000 */
[----:B0-----:R-:W-:Y:S05]  /*11a90*/  @P0 BRA `(.L_x_528) ;  /* 0x0000000800e40947 */ /* 0x001fea0003800000 */
[----:B------:R-:W-:Y:S02]  /*11aa0*/  ULDC UR4, c[0x0][0xac8] ;  /* 0x0002b20000047ab9 */ /* 0x000fe40000000800 */
[----:B------:R-:W-:Y:S02]  /*11ab0*/  ISETP.GE.AND P2, PT, R51, UR4, PT ;  /* 0x0000000433007c0c */ /* 0x000fe4000bf46270 */
[----:B------:R-:W-:-:S11]  /*11ac0*/  ISETP.GE.AND P1, PT, R0, UR4, PT ;  /* 0x0000000400007c0c */ /* 0x000fd6000bf26270 */
[C---:B----4-:R-:W-:Y:S02]  /*11ad0*/  @!P2 LEA R12, P0, R51.reuse, R6, 0x1 ;  /* 0x00000006330ca211 */ /* 0x050fe400078008ff */
[----:B---3--:R-:W-:Y:S02]  /*11ae0*/  @!P1 IMAD.WIDE R4, R0, 0x2, R6 ;  /* 0x0000000200049825 */ /* 0x008fe400078e0206 */
[----:B------:R-:W-:Y:S02]  /*11af0*/  @!P2 LEA.HI.X R13, R51, R7, R50, 0x1, P0 ;  /* 0x00000007330da211 */ /* 0x000fe400000f0c32 */
[----:B------:R-:W-:Y:S01]  /*11b00*/  ISETP.GE.AND P0, PT, R53, UR4, PT ;  /* 0x0000000435007c0c */ /* 0x000fe2000bf06270 */
[----:B------:R0:W-:Y:S04]  /*11b10*/  @!P1 ST.E.128 desc[UR42][R4.64], R8 ;  /* 0x0000000804009985 */ /* 0x0001e8000c101d2a */
[----:B------:R0:W-:Y:S08]  /*11b20*/  @!P2 ST.E.128 desc[UR42][R12.64], R24 ;  /* 0x000000180c00a985 */ /* 0x0001f0000c101d2a */
[----:B------:R-:W-:Y:S05]  /*11b30*/  @P0 BRA `(.L_x_528) ;  /* 0x0000000800bc0947 */ /* 0x000fea0003800000 */
[----:B0-----:R-:W-:-:S04]  /*11b40*/  LEA R4, P0, R53, R6, 0x1 ;  /* 0x0000000635047211 */ /* 0x001fc800078008ff */
[----:B------:R-:W-:-:S05]  /*11b50*/  LEA.HI.X R5, R53, R7, R48, 0x1, P0 ;  /* 0x0000000735057211 */ /* 0x000fca00000f0c30 */
[----:B------:R0:W-:Y:S01]  /*11b60*/  ST.E.128 desc[UR42][R4.64], R36 ;  /* 0x0000002404007985 */ /* 0x0001e2000c101d2a */
[----:B------:R-:W-:Y:S05]  /*11b70*/  BRA `(.L_x_528) ;  /* 0x0000000800ac7947 */ /* 0x000fea0003800000 */
.L_x_524:
[----:B------:R-:W2:Y:S01]  /*11b80*/  LDL.LU R6, [R1+0x58] ;  /* 0x0000580001067983 */ /* 0x000ea20000300800 */
[----:B------:R-:W-:Y:S01]  /*11b90*/  ULDC.64 UR4, c[0x0][0xc00] ;  /* 0x0003000000047ab9 */ /* 0x000fe20000000a00 */
[----:B------:R-:W-:Y:S01]  /*11ba0*/  IMAD.MOV.U32 R0, RZ, RZ, RZ ;  /* 0x000000ffff007224 */ /* 0x000fe200078e00ff */
[----:B------:R-:W3:Y:S01]  /*11bb0*/  LDC R21, c[0x0][0xbe8] ;  /* 0x0002fa00ff157b82 */ /* 0x000ee20000000800 */
[----:B------:R-:W4:Y:S01]  /*11bc0*/  LDL.LU R3, [R1+0x5c] ;  /* 0x00005c0001037983 */ /* 0x000f220000300800 */
[----:B------:R-:W-:-:S04]  /*11bd0*/  ISETP.NE.U32.AND P0, PT, RZ, UR4, PT ;  /* 0x00000004ff007c0c */ /* 0x000fc8000bf05070 */
[----:B------:R-:W-:Y:S02]  /*11be0*/  ISETP.NE.AND.EX P0, PT, RZ, UR5, PT, P0 ;  /* 0x00000005ff007c0c */ /* 0x000fe4000bf05300 */
[----:B--2---:R-:W-:-:S04]  /*11bf0*/  IADD3 R4, P1, R6, UR4, RZ ;  /* 0x0000000406047c10 */ /* 0x004fc8000ff3e0ff */
[----:B----4-:R-:W-:Y:S01]  /*11c00*/  IADD3.X R5, R3, UR5, RZ, P1, !PT ;  /* 0x0000000503057c10 */ /* 0x010fe20008ffe4ff */
[----:B------:R-:W-:Y:S02]  /*11c10*/  ULDC.64 UR4, c[0x0][0xc08] ;  /* 0x0003020000047ab9 */ /* 0x000fe40000000a00 */
[----:B------:R-:W-:-:S04]  /*11c20*/  ISETP.NE.U32.AND P1, PT, RZ, UR4, PT ;  /* 0x00000004ff007c0c */ /* 0x000fc8000bf25070 */
[----:B------:R2:W5:Y:S01]  /*11c30*/  @P0 LDG.E R0, desc[UR42][R4.64] ;  /* 0x0000002a04000981 */ /* 0x000562000c1e1900 */
[----:B------:R-:W-:Y:S01]  /*11c40*/  ISETP.NE.AND.EX P1, PT, RZ, UR5, PT, P1 ;  /* 0x00000005ff007c0c */ /* 0x000fe2000bf25310 */
[----:B------:R-:W4:-:S12]  /*11c50*/  S2R R9, SR_TID.X ;  /* 0x0000000000097919 */ /* 0x000f180000002100 */
[----:B------:R-:W-:Y:S01]  /*11c60*/  @P1 IADD3 R6, P2, R6, UR4, RZ ;  /* 0x0000000406061c10 */ /* 0x000fe2000ff5e0ff */
[----:B------:R-:W-:Y:S02]  /*11c70*/  ULDC UR4, c[0x0][0xa88] ;  /* 0x0002a20000047ab9 */ /* 0x000fe40000000800 */
[----:B------:R-:W-:Y:S01]  /*11c80*/  IMAD.U32 R8, RZ, RZ, UR4 ;  /* 0x00000004ff087e24 */ /* 0x000fe2000f8e00ff */
[----:B------:R-:W-:-:S05]  /*11c90*/  @P1 IADD3.X R7, R3, UR5, RZ, P2, !PT ;  /* 0x0000000503071c10 */ /* 0x000fca00097fe4ff */
[----:B------:R2:W5:Y:S01]  /*11ca0*/  @P1 LDG.E R8, desc[UR42][R6.64] ;  /* 0x0000002a06081981 */ /* 0x000562000c1e1900 */
[----:B---3--:R-:W-:Y:S01]  /*11cb0*/  ISETP.NE.AND P2, PT, R21, 0x1, PT ;  /* 0x000000011500780c */ /* 0x008fe20003f45270 */
[----:B----4-:R-:W-:-:S12]  /*11cc0*/  VIADD R28, R9, 0xffffff80 ;  /* 0xffffff80091c7836 */ /* 0x010fd80000000000 */
[----:B------:R-:W3:Y:S01]  /*11cd0*/  @P2 LDC R20, c[0x0][0xbec] ;  /* 0x0002fb00ff142b82 */ /* 0x000ee20000000800 */
[----:B------:R-:W-:-:S07]  /*11ce0*/  ISETP.GE.AND P3, PT, R28, 0xc0, PT ;  /* 0x000000c01c00780c */ /* 0x000fce0003f66270 */
[----:B------:R-:W4:Y:S01]  /*11cf0*/  @P2 LDC R25, c[0x0][0xbf0] ;  /* 0x0002fc00ff192b82 */ /* 0x000f220000000800 */
[----:B--2---:R-:W-:Y:S05]  /*11d00*/  @P1 BRA `(.L_x_529) ;  /* 0x0000000000101947 */ /* 0x004fea0003800000 */
[----:B------:R-:W-:Y:S05]  /*11d10*/  @!P0 BRA `(.L_x_529) ;  /* 0x00000000000c8947 */ /* 0x000fea0003800000 */
[----:B------:R-:W2:Y:S04]  /*11d20*/  LDG.E R3, desc[UR42][R4.64] ;  /* 0x0000002a04037981 */ /* 0x000ea8000c1e1900 */
[----:B-----5:R-:W2:Y:S02]  /*11d30*/  LDG.E R8, desc[UR42][R4.64+0x4] ;  /* 0x0000042a04087981 */ /* 0x020ea4000c1e1900 */
[----:B--2---:R-:W-:-:S07]  /*11d40*/  IMAD.IADD R8, R8, 0x1, -R3 ;  /* 0x0000000108087824 */ /* 0x004fce00078e0a03 */
.L_x_529:
[----:B------:R-:W2:Y:S04]  /*11d50*/  LDL.LU R4, [R1+0x60] ;  /* 0x0000600001047983 */ /* 0x000ea80000300800 */
[----:B------:R-:W3:Y:S04]  /*11d60*/  LDL.LU R3, [R1+0x6c] ;  /* 0x00006c0001037983 */ /* 0x000ee80000300800 */
[----:B------:R-:W4:Y:S04]  /*11d70*/  LDL R24, [R1+0x54] ;  /* 0x0000540001187983 */ /* 0x000f280000100800 */
[----:B------:R0:W5:Y:S01]  /*11d80*/  LDL R26, [R1+0x64] ;  /* 0x00006400011a7983 */ /* 0x0001620000100800 */
[----:B------:R-:W-:Y:S01]  /*11d90*/  BSSY B1, `(.L_x_530) ;  /* 0x000002d000017945 */ /* 0x000fe20003800000 */
[----:B-----5:R-:W-:-:S02]  /*11da0*/  SHF.R.S32.HI R11, RZ, 0x1f, R0 ;  /* 0x0000001fff0b7819 */ /* 0x020fc40000011400 */
[----:B--2---:R-:W-:Y:S02]  /*11db0*/  SEL R13, R4, RZ, !P0 ;  /* 0x000000ff040d7207 */ /* 0x004fe40004000000 */
[----:B---3--:R-:W-:Y:S02]  /*11dc0*/  SEL R12, R3, RZ, !P0 ;  /* 0x000000ff030c7207 */ /* 0x008fe40004000000 */
[----:B----4-:R-:W-:Y:S01]  /*11dd0*/  SHF.R.S32.HI R10, RZ, 0x1f, R24 ;  /* 0x0000001fff0a7819 */ /* 0x010fe20000011418 */
[----:B0-----:R-:W-:Y:S06]  /*11de0*/  @P3 BRA `(.L_x_531) ;  /* 0x00000000009c3947 */ /* 0x001fec0003800000 */
[----:B------:R-:W0:Y:S01]  /*11df0*/  LDC R14, c[0x0][0xbe8] ;  /* 0x0002fa00ff0e7b82 */ /* 0x000e220000000800 */
[----:B------:R-:W-:-:S04]  /*11e00*/  IMAD R3, R26, 0xc0, R9 ;  /* 0x000000c01a037824 */ /* 0x000fc800078e0209 */
[----:B------:R-:W-:Y:S02]  /*11e10*/  VIADD R9, R3, 0xffffff80 ;  /* 0xffffff8003097836 */ /* 0x000fe40000000000 */
[----:B0-----:R-:W-:-:S05]  /*11e20*/  IMAD R4, R8, R14, RZ ;  /* 0x0000000e08047224 */ /* 0x001fca00078e02ff */
        /* <DEDUP_REMOVED lines=9> */
[----:B------:R-:W0:Y:S01]  /*11ec0*/  @P0 LDC R6, c[0x0][0xbec] ;  /* 0x0002fb00ff060b82 */ /* 0x000e220000000800 */
[----:B------:R-:W-:Y:S01]  /*11ed0*/  IMAD R7, R24, UR5, R7 ;  /* 0x0000000518077c24 */ /* 0x000fe2000f8e0207 */
[----:B------:R-:W-:-:S03]  /*11ee0*/  ULDC.64 UR4, c[0x0][0xb98] ;  /* 0x0002e60000047ab9 */ /* 0x000fc60000000a00 */
[----:B------:R-:W-:-:S03]  /*11ef0*/  IMAD.IADD R5, R5, 0x1, R7 ;  /* 0x0000000105057824 */ /* 0x000fc600078e0207 */
[----:B------:R-:W2:Y:S01]  /*11f00*/  @P0 LDC R15, c[0x0][0xbf0] ;  /* 0x0002fc00ff0f0b82 */ /* 0x000ea20000000800 */
[----:B------:R-:W-:-:S04]  /*11f10*/  IMAD.WIDE.U32 R4, R13, UR4, R4 ;  /* 0x000000040d047c25 */ /* 0x000fc8000f8e0004 */
[----:B0-----:R-:W-:-:S05]  /*11f20*/  @P0 IMAD.HI.U32 R6, R9, R6, RZ ;  /* 0x0000000609060227 */ /* 0x001fca00078e00ff */
[----:B--2---:R-:W-:Y:S01]  /*11f30*/  @P0 SHF.R.U32.HI R3, RZ, R15, R6 ;  /* 0x0000000fff030219 */ /* 0x004fe20000011606 */
[----:B------:R-:W-:-:S03]  /*11f40*/  IMAD R6, R12, UR4, RZ ;  /* 0x000000040c067c24 */ /* 0x000fc6000f8e02ff */
[----:B------:R-:W-:Y:S01]  /*11f50*/  IADD3 R4, P0, R3, R4, RZ ;  /* 0x0000000403047210 */ /* 0x000fe20007f1e0ff */
[----:B------:R-:W-:Y:S02]  /*11f60*/  IMAD.MOV R7, RZ, RZ, -R3 ;  /* 0x000000ffff077224 */ /* 0x000fe400078e0a03 */
[----:B------:R-:W-:Y:S01]  /*11f70*/  IMAD R6, R13, UR5, R6 ;  /* 0x000000050d067c24 */ /* 0x000fe2000f8e0206 */
[----:B------:R-:W-:Y:S01]  /*11f80*/  ULDC.64 UR4, c[0x0][0xb88] ;  /* 0x0002e20000047ab9 */ /* 0x000fe20000000a00 */
[----:B------:R-:W-:Y:S01]  /*11f90*/  IMAD R7, R14, R7, R9 ;  /* 0x000000070e077224 */ /* 0x000fe200078e0209 */
[----:B------:R-:W-:-:S04]  /*11fa0*/  SHF.R.S32.HI R9, RZ, 0x1f, R3 ;  /* 0x0000001fff097819 */ /* 0x000fc80000011403 */
        /* <DEDUP_REMOVED lines=11> */
.L_x_531:
[----:B------:R-:W-:Y:S05]  /*12060*/  BSYNC B1 ;  /* 0x0000000000017941 */ /* 0x000fea0003800000 */
.L_x_530:
[--C-:B------:R-:W-:Y:S01]  /*12070*/  SHF.R.S32.HI R14, RZ, 0x1f, R28.reuse ;  /* 0x0000001fff0e7819 */ /* 0x100fe2000001141c */
[----:B------:R-:W-:Y:S01]  /*12080*/  ULDC.64 UR4, c[0x0][0xaa0] ;  /* 0x0002a80000047ab9 */ /* 0x000fe20000000a00 */
[----:B------:R-:W-:Y:S01]  /*12090*/  SHF.R.S32.HI R27, RZ, 0x1f, R28 ;  /* 0x0000001fff1b7819 */ /* 0x000fe2000001141c */
[----:B0-----:R-:W-:Y:S01]  /*120a0*/  IMAD R3, R11, UR4, RZ ;  /* 0x000000040b037c24 */ /* 0x001fe2000f8e02ff */
[-C--:B------:R-:W-:Y:S01]  /*120b0*/  LEA.HI R14, R14, R28.reuse, RZ, 0x2 ;  /* 0x0000001c0e0e7211 */ /* 0x080fe200078f10ff */
[----:B------:R-:W-:Y:S01]  /*120c0*/  IMAD.WIDE.U32 R4, R0, UR4, RZ ;  /* 0x0000000400047c25 */ /* 0x000fe2000f8e00ff */
[----:B------:R-:W-:Y:S02]  /*120d0*/  LEA.HI R27, R27, R28, RZ, 0x2 ;  /* 0x0000001c1b1b7211 */ /* 0x000fe400078f10ff */
[----:B------:R-:W-:Y:S01]  /*120e0*/  LOP3.LUT R14, R14, 0xfffffffc, RZ, 0xc0, !PT ;  /* 0xfffffffc0e0e7812 */ /* 0x000fe200078ec0ff */
[----:B------:R-:W-:Y:S01]  /*120f0*/  IMAD R3, R0, UR5, R3 ;  /* 0x0000000500037c24 */ /* 0x000fe2000f8e0203 */
[----:B------:R-:W-:Y:S01]  /*12100*/  SHF.R.S32.HI R27, RZ, 0x2, R27 ;  /* 0x00000002ff1b7819 */ /* 0x000fe2000001141b */
[----:B------:R-:W-:-:S02]  /*12110*/  ULDC.64 UR4, c[0x0][0xae8] ;  /* 0x0002ba0000047ab9 */ /* 0x000fc40000000a00 */
[----:B------:R-:W-:Y:S02]  /*12120*/  IMAD.IADD R14, R28, 0x1, -R14 ;  /* 0x000000011c0e7824 */ /* 0x000fe400078e0a0e */
[----:B------:R-:W-:Y:S02]  /*12130*/  IMAD.IADD R5, R5, 0x1, R3 ;  /* 0x0000000105057824 */ /* 0x000fe400078e0203 */
[----:B------:R-:W-:Y:S02]  /*12140*/  IMAD R0, R14, 0x60, R27 ;  /* 0x000000600e007824 */ /* 0x000fe400078e021b */
[----:B------:R-:W-:Y:S02]  /*12150*/  IMAD R6, R10, UR4, RZ ;  /* 0x000000040a067c24 */ /* 0x000fe4000f8e02ff */
[----:B------:R-:W-:Y:S02]  /*12160*/  IMAD R9, R26, 0xc0, R0 ;  /* 0x000000c01a097824 */ /* 0x000fe400078e0200 */
[----:B------:R-:W-:-:S02]  /*12170*/  IMAD R7, R24, UR5, R6 ;  /* 0x0000000518077c24 */ /* 0x000fc4000f8e0206 */
[----:B------:R-:W-:-:S04]  /*12180*/  @P2 IMAD.HI.U32 R0, R9, R20, RZ ;  /* 0x0000001409002227 */ /* 0x000fc800078e00ff */
[----:B------:R-:W-:Y:S01]  /*12190*/  IMAD.WIDE.U32 R4, R24, UR4, R4 ;  /* 0x0000000418047c25 */ /* 0x000fe2000f8e0004 */
[----:B------:R-:W-:-:S03]  /*121a0*/  ULDC.64 UR4, c[0x0][0xaf0] ;  /* 0x0002bc0000047ab9 */ /* 0x000fc60000000a00 */
[----:B------:R-:W-:Y:S01]  /*121b0*/  IMAD.MOV.U32 R3, RZ, RZ, R9 ;  /* 0x000000ffff037224 */ /* 0x000fe200078e0009 */
[----:B------:R-:W-:Y:S01]  /*121c0*/  @P2 SHF.R.U32.HI R3, RZ, R25, R0 ;  /* 0x00000019ff032219 */ /* 0x000fe20000011600 */
[----:B------:R-:W-:Y:S02]  /*121d0*/  IMAD R6, R12, UR4, RZ ;  /* 0x000000040c067c24 */ /* 0x000fe4000f8e02ff */
[----:B------:R-:W-:Y:S01]  /*121e0*/  IMAD.IADD R5, R5, 0x1, R7 ;  /* 0x0000000105057824 */ /* 0x000fe200078e0207 */
[----:B------:R-:W-:Y:S01]  /*121f0*/  SHF.R.S32.HI R0, RZ, 0x1f, R3 ;  /* 0x0000001fff007819 */ /* 0x000fe20000011403 */
[C---:B------:R-:W-:Y:S02]  /*12200*/  IMAD R7, R13.reuse, UR5, R6 ;  /* 0x000000050d077c24 */ /* 0x040fe4000f8e0206 */
[----:B------:R-:W-:Y:S01]  /*12210*/  IMAD.WIDE.U32 R4, R13, UR4, R4 ;  /* 0x000000040d047c25 */ /* 0x000fe2000f8e0004 */
[----:B------:R-:W-:-:S03]  /*12220*/  ULDC.64 UR4, c[0x0][0xae0] ;  /* 0x0002b80000047ab9 */ /* 0x000fc60000000a00 */
[----:B------:R-:W-:Y:S02]  /*12230*/  IMAD.MOV R6, RZ, RZ, -R3 ;  /* 0x000000ffff067224 */ /* 0x000fe400078e0a03 */
[----:B------:R-:W-:Y:S02]  /*12240*/  IMAD.IADD R5, R5, 0x1, R7 ;  /* 0x0000000105057824 */ /* 0x000fe400078e0207 */
[----:B------:R-:W-:Y:S02]  /*12250*/  IMAD R0, R0, UR4, RZ ;  /* 0x0000000400007c24 */ /* 0x000fe4000f8e02ff */
[----:B------:R-:W-:Y:S02]  /*12260*/  IMAD R7, R21, R6, R9 ;  /* 0x0000000615077224 */ /* 0x000fe400078e0209 */
[C---:B------:R-:W-:Y:S02]  /*12270*/  IMAD R9, R3.reuse, UR5, R0 ;  /* 0x0000000503097c24 */ /* 0x040fe4000f8e0200 */
[----:B------:R-:W-:Y:S01]  /*12280*/  IMAD.WIDE.U32 R4, R3, UR4, R4 ;  /* 0x0000000403047c25 */ /* 0x000fe2000f8e0004 */
[----:B------:R-:W-:Y:S01]  /*12290*/  SHF.R.S32.HI R0, RZ, 0x1f, R7 ;  /* 0x0000001fff007819 */ /* 0x000fe20000011407 */
[----:B------:R-:W-:-:S02]  /*122a0*/  ULDC.64 UR4, c[0x0][0xad8] ;  /* 0x0002b60000047ab9 */ /* 0x000fc40000000a00 */
[----:B------:R-:W-:Y:S02]  /*122b0*/  IMAD.IADD R5, R5, 0x1, R9 ;  /* 0x0000000105057824 */ /* 0x000fe400078e0209 */
[----:B------:R-:W-:Y:S02]  /*122c0*/  IMAD R0, R0, UR4, RZ ;  /* 0x0000000400007c24 */ /* 0x000fe4000f8e02ff */
[----:B------:R-:W-:-:S04]  /*122d0*/  IMAD.WIDE.U32 R4, R7, UR4, R4 ;  /* 0x0000000407047c25 */ /* 0x000fc8000f8e0004 */
[----:B------:R-:W-:Y:S01]  /*122e0*/  IMAD R3, R7, UR5, R0 ;  /* 0x0000000507037c24 */ /* 0x000fe2000f8e0200 */
[----:B------:R-:W-:Y:S01]  /*122f0*/  ULDC.64 UR4, c[0x0][0xa80] ;  /* 0x0002a00000047ab9 */ /* 0x000fe20000000a00 */
[----:B------:R-:W-:Y:S01]  /*12300*/  IMAD.SHL.U32 R9, R14, 0x8, RZ ;  /* 0x000000080e097824 */ /* 0x000fe200078e00ff */
[C---:B------:R-:W-:Y:S01]  /*12310*/  LEA R0, P0, R4.reuse, UR4, 0x1 ;  /* 0x0000000404007c11 */ /* 0x040fe2000f8008ff */
[----:B------:R-:W-:Y:S01]  /*12320*/  IMAD.IADD R3, R5, 0x1, R3 ;  /* 0x0000000105037824 */ /* 0x000fe200078e0203 */
[----:B------:R-:W-:Y:S01]  /*12330*/  UMOV UR4, 0xffffffff ;  /* 0xffffffff00047882 */ /* 0x000fe20000000000 */
[C---:B------:R-:W-:Y:S02]  /*12340*/  VIADD R10, R9.reuse, 0x40 ;  /* 0x00000040090a7836 */ /* 0x040fe40000000000 */
[----:B------:R-:W-:Y:S01]  /*12350*/  VIADD R7, R9, 0x20 ;  /* 0x0000002009077836 */ /* 0x000fe20000000000 */
[----:B------:R-:W-:Y:S02]  /*12360*/  LEA.HI.X R4, R4, UR5, R3, 0x1, P0 ;  /* 0x0000000504047c11 */ /* 0x000fe400080f0c03 */
[----:B------:R-:W-:-:S02]  /*12370*/  SHF.R.S32.HI R20, RZ, 0x1f, R10 ;  /* 0x0000001fff147819 */ /* 0x000fc4000001140a */
[----:B------:R-:W-:Y:S01]  /*12380*/  SHF.R.S32.HI R24, RZ, 0x1f, R7 ;  /* 0x0000001fff187819 */ /* 0x000fe20000011407 */
[----:B------:R-:W-:Y:S06]  /*12390*/  BRA.DIV UR4, `(.L_x_532) ;  /* 0x0000007604d87947 */ /* 0x000fec000b800000 */
[----:B------:R0:W2:Y:S04]  /*123a0*/  SHFL.IDX PT, R3, R4, RZ, 0x1c1f ;  /* 0x001c1fff04037589 */ /* 0x0000a800000e0000 */
[----:B------:R0:W3:Y:S02]  /*123b0*/  SHFL.IDX PT, R14, R0, RZ, 0x1c1f ;  /* 0x001c1fff000e7589 */ /* 0x0000e400000e0000 */
.L_x_694:
[----:B------:R-:W-:Y:S01]  /*123c0*/  IMAD R21, R8, R21, RZ ;  /* 0x0000001508157224 */ /* 0x000fe200078e02ff */
[----:B------:R-:W-:Y:S01]  /*123d0*/  BSSY B1, `(.L_x_533) ;  /* 0x0000011000017945 */ /* 0x000fe20003800000 */
[----:B------:R-:W-:-:S05]  /*123e0*/  IMAD R6, R26, 0xc0, R27 ;  /* 0x000000c01a067824 */ /* 0x000fca00078e021b */
[----:B------:R-:W-:-:S13]  /*123f0*/  ISETP.GE.AND P0, PT, R6, R21, PT ;  /* 0x000000150600720c */ /* 0x000fda0003f06270 */
[----:B------:R-:W-:Y:S05]  /*12400*/  @P0 BRA `(.L_x_534) ;  /* 0x0000000000340947 */ /* 0x000fea0003800000 */
[----:B------:R-:W-:Y:S02]  /*12410*/  ULDC UR4, c[0x0][0xac8] ;  /* 0x0002b20000047ab9 */ /* 0x000fe40000000800 */
[----:B------:R-:W-:Y:S02]  /*12420*/  ISETP.GE.AND P2, PT, R9, UR4, PT ;  /* 0x0000000409007c0c */ /* 0x000fe4000bf46270 */
[----:B------:R-:W-:Y:S02]  /*12430*/  ISETP.GE.AND P3, PT, R7, UR4, PT ;  /* 0x0000000407007c0c */ /* 0x000fe4000bf66270 */
[----:B------:R-:W-:-:S09]  /*12440*/  ISETP.GE.AND P4, PT, R10, UR4, PT ;  /* 0x000000040a007c0c */ /* 0x000fd2000bf86270 */
[----:B--2---:R-:W-:Y:S02]  /*12450*/  @!P2 IMAD.MOV.U32 R15, RZ, RZ, R3 ;  /* 0x000000ffff0fa224 */ /* 0x004fe400078e0003 */
[-C--:B---3--:R-:W-:Y:S02]  /*12460*/  @!P3 LEA R26, P0, R7, R14.reuse, 0x1 ;  /* 0x0000000e071ab211 */ /* 0x088fe400078008ff */
[C---:B------:R-:W-:Y:S01]  /*12470*/  @!P4 LEA R28, P1, R10.reuse, R14, 0x1 ;  /* 0x0000000e0a1cc211 */ /* 0x040fe200078208ff */
[----:B------:R-:W-:Y:S01]  /*12480*/  @!P2 IMAD.WIDE R12, R9, 0x2, R14 ;  /* 0x00000002090ca825 */ /* 0x000fe200078e020e */
[-C--:B------:R-:W-:Y:S02]  /*12490*/  @!P3 LEA.HI.X R27, R7, R3.reuse, R24, 0x1, P0 ;  /* 0x00000003071bb211 */ /* 0x080fe400000f0c18 */
[----:B------:R-:W-:Y:S02]  /*124a0*/  @!P4 LEA.HI.X R29, R10, R3, R20, 0x1, P1 ;  /* 0x000000030a1dc211 */ /* 0x000fe400008f0c14 */
[----:B------:R4:W-:Y:S04]  /*124b0*/  @!P2 ST.E.128 desc[UR42][R12.64], RZ ;  /* 0x000000ff0c00a985 */ /* 0x0009e8000c101d2a */
[----:B------:R4:W-:Y:S04]  /*124c0*/  @!P3 ST.E.128 desc[UR42][R26.64], RZ ;  /* 0x000000ff1a00b985 */ /* 0x0009e8000c101d2a */
[----:B------:R4:W-:Y:S02]  /*124d0*/  @!P4 ST.E.128 desc[UR42][R28.64], RZ ;  /* 0x000000ff1c00c985 */ /* 0x0009e4000c101d2a */
.L_x_534:
[----:B------:R-:W-:Y:S05]  /*124e0*/  BSYNC B1 ;  /* 0x0000000000017941 */ /* 0x000fea0003800000 */
.L_x_533:
[----:B------:R-:W-:-:S03]  /*124f0*/  UMOV UR4, 0xffffffff ;  /* 0xffffffff00047882 */ /* 0x000fc60000000000 */
[----:B------:R-:W-:Y:S05]  /*12500*/  BRA.DIV UR4, `(.L_x_535) ;  /* 0x0000007604b07947 */ /* 0x000fea000b800000 */
[----:B--2---:R2:W0:Y:S04]  /*12510*/  SHFL.IDX PT, R3, R4, 0x1, 0x1c1f ;  /* 0x003c1f0004037f89 */ /* 0x00442800000e0000 */
[----:B---3--:R2:W3:Y:S02]  /*12520*/  SHFL.IDX PT, R14, R0, 0x1, 0x1c1f ;  /* 0x003c1f00000e7f89 */ /* 0x0084e400000e0000 */
.L_x_698:
[----:B0-2---:R-:W-:-:S05]  /*12530*/  VIADD R0, R6, 0x60 ;  /* 0x0000006006007836 */ /* 0x005fca0000000000 */
[----:B------:R-:W-:-:S13]  /*12540*/  ISETP.GE.AND P0, PT, R0, R21, PT ;  /* 0x000000150000720c */ /* 0x000fda0003f06270 */
[----:B------:R-:W-:Y:S05]  /*12550*/  @P0 BRA `(.L_x_528) ;  /* 0x0000000000340947 */ /* 0x000fea0003800000 */
[----:B------:R-:W-:Y:S02]  /*12560*/  ULDC UR4, c[0x0][0xac8] ;  /* 0x0002b20000047ab9 */ /* 0x000fe40000000800 */
[----:B------:R-:W-:Y:S02]  /*12570*/  ISETP.GE.AND P2, PT, R9, UR4, PT ;  /* 0x0000000409007c0c */ /* 0x000fe4000bf46270 */
[----:B------:R-:W-:Y:S02]  /*12580*/  ISETP.GE.AND P3, PT, R7, UR4, PT ;  /* 0x0000000407007c0c */ /* 0x000fe4000bf66270 */
[----:B------:R-:W-:-:S09]  /*12590*/  ISETP.GE.AND P4, PT, R10, UR4, PT ;  /* 0x000000040a007c0c */ /* 0x000fd2000bf86270 */
[----:B------:R-:W-:Y:S02]  /*125a0*/  @!P2 IMAD.MOV.U32 R15, RZ, RZ, R3 ;  /* 0x000000ffff0fa224 */ /* 0x000fe400078e0003 */
        /* <DEDUP_REMOVED lines=8> */
.L_x_528:
[----:B------:R-:W-:Y:S05]  /*12630*/  BSYNC B0 ;  /* 0x0000000000007941 */ /* 0x000fea0003800000 */
.L_x_523:
[----:B------:R-:W-:Y:S02]  /*12640*/  ULDC UR4, c[0x0][0xc3c] ;  /* 0x00030f0000047ab9 */ /* 0x000fe40000000800 */
[----:B-1----:R-:W-:-:S13]  /*12650*/  ISETP.GE.AND P0, PT, R35, UR4, PT ;  /* 0x0000000423007c0c */ /* 0x002fda000bf06270 */
[----:B------:R-:W-:Y:S05]  /*12660*/  @!P0 BRA `(.L_x_536) ;  /* 0xfffffeec00988947 */ /* 0x000fea000383ffff */
[----:B------:R-:W-:Y:S05]  /*12670*/  BRA `(.L_x_394) ;  /* 0x0000006800487947 */ /* 0x000fea0003800000 */
.L_x_392:
        /* <DEDUP_REMOVED lines=16> */
.L_x_537:
        /* <DEDUP_REMOVED lines=37> */
[----:B------:R-:W0:Y:S01]  /*129d0*/  LDC R6, c[0x0][0xc3c] ;  /* 0x00030f00ff067b82 */ /* 0x000e220000000800 */
[----:B------:R-:W-:Y:S01]  /*129e0*/  IMAD.MOV.U32 R4, RZ, RZ, R3 ;  /* 0x000000ffff047224 */ /* 0x000fe200078e0003 */
[----:B------:R-:W-:Y:S01]  /*129f0*/  UMOV UR4, URZ ;  /* 0x0000003f00047c82 */ /* 0x000fe20008000000 */
[----:B------:R-:W-:Y:S01]  /*12a00*/  ULDC UR7, c[0x0][0xc3c] ;  /* 0x00030f0000077ab9 */ /* 0x000fe20000000800 */
[----:B------:R-:W-:-:S05]  /*12a10*/  ULDC UR5, c[0x0][0xc38] ;  /* 0x00030e0000057ab9 */ /* 0x000fca0000000800 */
.L_x_543:
[----:B------:R-:W-:Y:S01]  /*12a20*/  UIADD3 UR4, UR4, 0x1f, URZ ;  /* 0x0000001f04047890 */ /* 0x000fe2000fffe03f */
[----:B------:R-:W-:-:S05]  /*12a30*/  IMAD.U32 R19, RZ, RZ, UR7 ;  /* 0x00000007ff137e24 */ /* 0x000fca000f8e00ff */
        /* <DEDUP_REMOVED lines=10> */
.L_x_542:
[----:B------:R-:W-:Y:S05]  /*12ae0*/  BSYNC B0 ;  /* 0x0000000000007941 */ /* 0x000fea0003800000 */
.L_x_541:
[----:B0----5:R-:W0:Y:S02]  /*12af0*/  SHFL.UP PT, R2, R0, 0x1, RZ ;  /* 0x0420000000027989 */ /* 0x021e2400000e00ff */
        /* <DEDUP_REMOVED lines=20> */
.L_x_539:
        /* <DEDUP_REMOVED lines=15> */
.L_x_544:
[----:B---3--:R-:W-:Y:S01]  /*12d30*/  IMAD R16, R16, UR5, R9 ;  /* 0x0000000510107c24 */ /* 0x008fe2000f8e0209 */
[----:B0-----:R-:W-:Y:S01]  /*12d40*/  IABS R2, R0 ;  /* 0x0000000000027213 */ /* 0x001fe20000000000 */
[----:B-12---:R-:W-:Y:S02]  /*12d50*/  IMAD.MOV R7, RZ, RZ, -R3 ;  /* 0x000000ffff077224 */ /* 0x006fe400078e0a03 */
[----:B------:R-:W-:Y:S01]  /*12d60*/  VIADD R19, R19, UR4 ;  /* 0x0000000413137c36 */ /* 0x000fe20008000000 */
[----:B------:R-:W-:Y:S01]  /*12d70*/  IADD3 R9, -R16, UR6, RZ ;  /* 0x0000000610097c10 */ /* 0x000fe2000fffe1ff */
[----:B------:R-:W-:Y:S02]  /*12d80*/  IMAD.MOV R8, RZ, RZ, -R2 ;  /* 0x000000ffff087224 */ /* 0x000fe400078e0a02 */
[----:B------:R-:W-:Y:S01]  /*12d90*/  IMAD R7, R7, R4, RZ ;  /* 0x0000000407077224 */ /* 0x000fe200078e02ff */
[----:B------:R-:W-:Y:S01]  /*12da0*/  IABS R6, R9 ;  /* 0x0000000900067213 */ /* 0x000fe20000000000 */
[----:B------:R-:W-:-:S04]  /*12db0*/  IMAD.MOV.U32 R2, RZ, RZ, RZ ;  /* 0x000000ffff027224 */ /* 0x000fc800078e00ff */
        /* <DEDUP_REMOVED lines=19> */
.L_x_540:
[----:B------:R-:W-:Y:S02]  /*12ef0*/  IMAD.MOV.U32 R17, RZ, RZ, RZ ;  /* 0x000000ffff117224 */ /* 0x000fe400078e00ff */
[----:B------:R-:W-:Y:S02]  /*12f00*/  IMAD.U32 R16, RZ, RZ, UR6 ;  /* 0x00000006ff107e24 */ /* 0x000fe4000f8e00ff */
[----:B------:R-:W-:-:S07]  /*12f10*/  IMAD.MOV.U32 R18, RZ, RZ, RZ ;  /* 0x000000ffff127224 */ /* 0x000fce00078e00ff */
.L_x_545:
[----:B------:R-:W-:-:S13]  /*12f20*/  ISETP.NE.AND P0, PT, R5, RZ, PT ;  /* 0x000000ff0500720c */ /* 0x000fda0003f05270 */
[----:B------:R-:W0:Y:S01]  /*12f30*/  @!P0 S2R R3, SR_CgaCtaId ;  /* 0x0000000000038919 */ /* 0x000e220000008800 */
[----:B------:R-:W-:-:S04]  /*12f40*/  @!P0 MOV R0, 0x400 ;  /* 0x0000040000008802 */ /* 0x000fc80000000f00 */
[----:B0-----:R-:W-:-:S05]  /*12f50*/  @!P0 LEA R0, R3, R0, 0x18 ;  /* 0x0000000003008211 */ /* 0x001fca00078ec0ff */
[----:B------:R0:W-:Y:S01]  /*12f60*/  @!P0 STS.128 [R0+0x2d8d0], R16 ;  /* 0x02d8d01000008388 */ /* 0x0001e20000000c00 */
[----:B------:R-:W-:Y:S06]  /*12f70*/  BAR.ARV 0x5, 0x200 ;  /* 0x0148000000007b1d */ /* 0x000fec0000002000 */
.L_x_538:
[----:B0-----:R-:W-:Y:S01]  /*12f80*/  IMAD.MOV.U32 R0, RZ, RZ, 0x1 ;  /* 0x00000001ff007424 */ /* 0x001fe200078e00ff */
[----:B------:R0:W-:Y:S01]  /*12f90*/  STL [R1+0x48], RZ ;  /* 0x000048ff01007387 */ /* 0x0001e20000100800 */
[----:B------:R-:W-:Y:S01]  /*12fa0*/  ULDC UR4, c[0x0][0xc3c] ;  /* 0x00030f0000047ab9 */ /* 0x000fe20000000800 */
[----:B------:R-:W-:Y:S01]  /*12fb0*/  IMAD.MOV.U32 R26, RZ, RZ, RZ ;  /* 0x000000ffff1a7224 */ /* 0x000fe200078e00ff */
[----:B-1----:R-:W-:Y:S01]  /*12fc0*/  ISETP.GE.AND P0, PT, R19, UR4, PT ;  /* 0x0000000413007c0c */ /* 0x002fe2000bf06270 */
[----:B------:R0:W-:-:S12]  /*12fd0*/  STL [R1], R0 ;  /* 0x0000000001007387 */ /* 0x0001d80000100800 */
[----:B0-----:R-:W-:Y:S05]  /*12fe0*/  @P0 BRA `(.L_x_546) ;  /* 0x0000005c00080947 */ /* 0x001fea0003800000 */
[----:B------:R-:W0:Y:S01]  /*12ff0*/  S2R R7, SR_TID.X ;  /* 0x0000000000077919 */ /* 0x000e220000002100 */
[----:B------:R-:W1:Y:S01]  /*13000*/  S2UR UR5, SR_CgaCtaId ;  /* 0x00000000000579c3 */ /* 0x000e620000008800 */
[----:B------:R-:W-:Y:S01]  /*13010*/  UMOV UR4, 0x400 ;  /* 0x0000040000047882 */ /* 0x000fe20000000000 */
[----:B------:R-:W-:Y:S01]  /*13020*/  BSSY B8, `(.L_x_546) ;  /* 0x00005be000087945 */ /* 0x000fe20003800000 */
[----:B------:R-:W-:Y:S01]  /*13030*/  IMAD.MOV.U32 R26, RZ, RZ, RZ ;  /* 0x000000ffff1a7224 */ /* 0x000fe200078e00ff */
[----:B------:R-:W-:Y:S01]  /*13040*/  ULDC.64 UR40, c[0x0][0x198] ;  /* 0x0000660000287ab9 */ /* 0x000fe20000000a00 */
[----:B------:R-:W-:Y:S01]  /*13050*/  IMAD.MOV.U32 R28, RZ, RZ, RZ ;  /* 0x000000ffff1c7224 */ /* 0x000fe200078e00ff */
[----:B------:R-:W-:Y:S01]  /*13060*/  ULOP3.LUT UR38, UR36, 0x2, URZ, 0xfc, !UPT ;  /* 0x0000000224267892 */ /* 0x000fe2000f8efc3f */
[----:B------:R-:W-:Y:S01]  /*13070*/  ULDC UR37, c[0x0][0xc] ;  /* 0x0000030000257ab9 */ /* 0x000fe20000000800 */
[----:B-1----:R-:W-:-:S06]  /*13080*/  ULEA UR4, UR5, UR4, 0x18 ;  /* 0x0000000405047291 */ /* 0x002fcc000f8ec03f */
[----:B------:R-:W-:Y:S01]  /*13090*/  IMAD.U32 R22, RZ, RZ, UR4 ;  /* 0x00000004ff167e24 */ /* 0x000fe2000f8e00ff */
[C---:B0-----:R-:W-:Y:S01]  /*130a0*/  LOP3.LUT R6, R7.reuse, 0x7f, RZ, 0xc0, !PT ;  /* 0x0000007f07067812 */ /* 0x041fe200078ec0ff */
[----:B------:R-:W-:-:S04]  /*130b0*/  IMAD.SHL.U32 R0, R7, 0x8, RZ ;  /* 0x0000000807007824 */ /* 0x000fc800078e00ff */
[----:B------:R-:W-:Y:S01]  /*130c0*/  IMAD.SHL.U32 R4, R6, 0x8, RZ ;  /* 0x0000000806047824 */ /* 0x000fe200078e00ff */
[C---:B------:R-:W-:Y:S02]  /*130d0*/  LOP3.LUT R3, R0.reuse, 0x20, RZ, 0xc0, !PT ;  /* 0x0000002000037812 */ /* 0x040fe400078ec0ff */
[----:B------:R-:W-:Y:S02]  /*130e0*/  LOP3.LUT R2, R0, 0xd8, RZ, 0xc0, !PT ;  /* 0x000000d800027812 */ /* 0x000fe400078ec0ff */
[----:B------:R-:W-:Y:S01]  /*130f0*/  LOP3.LUT R3, R3, 0x300, R4, 0xf8, !PT ;  /* 0x0000030003037812 */ /* 0x000fe200078ef804 */
[----:B------:R-:W-:Y:S01]  /*13100*/  IMAD.MOV.U32 R4, RZ, RZ, 0x1 ;  /* 0x00000001ff047424 */ /* 0x000fe200078e00ff */
[----:B------:R-:W-:Y:S02]  /*13110*/  LOP3.LUT R2, R2, 0x18, R7, 0x78, !PT ;  /* 0x0000001802027812 */ /* 0x000fe400078e7807 */
[----:B------:R-:W-:Y:S02]  /*13120*/  LOP3.LUT R0, R0, 0x18, RZ, 0xc0, !PT ;  /* 0x0000001800007812 */ /* 0x000fe400078ec0ff */
[----:B------:R-:W-:Y:S01]  /*13130*/  LOP3.LUT R5, R3, R2, RZ, 0xfc, !PT ;  /* 0x0000000203057212 */ /* 0x000fe200078efcff */
[----:B------:R-:W-:Y:S01]  /*13140*/  IMAD.SHL.U32 R2, R7, 0x20, RZ ;  /* 0x0000002007027824 */ /* 0x000fe200078e00ff */
[----:B------:R-:W-:-:S03]  /*13150*/  SHF.R.U32.HI R3, RZ, 0x2, R6 ;  /* 0x00000002ff037819 */ /* 0x000fc60000011606 */
[----:B------:R-:W-:Y:S01]  /*13160*/  STL [R1+0x14], R5 ;  /* 0x0000140501007387 */ /* 0x000fe20000100800 */
[----:B------:R-:W-:-:S03]  /*13170*/  LOP3.LUT R2, R2, 0x60, RZ, 0xc0, !PT ;  /* 0x0000006002027812 */ /* 0x000fc600078ec0ff */
[----:B------:R-:W-:Y:S04]  /*13180*/  STL [R1], R4 ;  /* 0x0000000401007387 */ /* 0x000fe80000100800 */
[----:B------:R0:W-:Y:S04]  /*13190*/  STL [R1+0x4], R4 ;  /* 0x0000040401007387 */ /* 0x0001e80000100800 */
[----:B------:R1:W-:Y:S01]  /*131a0*/  STL [R1+0x48], RZ ;  /* 0x000048ff01007387 */ /* 0x0003e20000100800 */
[----:B0-----:R-:W-:Y:S02]  /*131b0*/  LOP3.LUT R4, R3, R2, RZ, 0xfc, !PT ;  /* 0x0000000203047212 */ /* 0x001fe400078efcff */
[----:B------:R-:W-:-:S02]  /*131c0*/  LOP3.LUT R3, R0, 0x20, RZ, 0xfc, !PT ;  /* 0x0000002000037812 */ /* 0x000fc400078efcff */
[----:B------:R-:W-:Y:S01]  /*131d0*/  LOP3.LUT R2, R0, 0x40, RZ, 0xfc, !PT ;  /* 0x0000004000027812 */ /* 0x000fe200078efcff */
[----:B------:R-:W-:-:S05]  /*131e0*/  IMAD R0, R5, 0x2, R22 ;  /* 0x0000000205007824 */ /* 0x000fca00078e0216 */
[----:B------:R1:W-:Y:S02]  /*131f0*/  STL [R1+0x30], R0 ;  /* 0x0000300001007387 */ /* 0x0003e40000100800 */
.L_x_647:
[----:B0-----:R-:W0:Y:S02]  /*13200*/  LDC.64 R2, c[0x0][0xc88] ;  /* 0x00032200ff027b82 */ /* 0x001e240000000a00 */
[----:B0-----:R-:W-:-:S05]  /*13210*/  IMAD.WIDE R2, R19, 0x4, R2 ;  /* 0x0000000413027825 */ /* 0x001fca00078e0202 */
[----:B-1----:R-:W1:Y:S01]  /*13220*/  LDG.E R29, desc[UR42][R2.64] ;  /* 0x0000002a021d7981 */ /* 0x002e62000c1e1900 */
[----:B------:R-:W-:Y:S05]  /*13230*/  YIELD ;  /* 0x0000000000007946 */ /* 0x000fea0003800000 */
[----:B------:R-:W-:Y:S01]  /*13240*/  ULDC.64 UR4, c[0x0][0xa28] ;  /* 0x00028a0000047ab9 */ /* 0x000fe20000000a00 */
[----:B------:R-:W-:Y:S01]  /*13250*/  IMAD.MOV.U32 R9, RZ, RZ, RZ ;  /* 0x000000ffff097224 */ /* 0x000fe200078e00ff */
[----:B------:R-:W-:Y:S01]  /*13260*/  ISETP.NE.U32.AND P0, PT, RZ, UR4, PT ;  /* 0x00000004ff007c0c */ /* 0x000fe2000bf05070 */
[----:B------:R-:W-:Y:S01]  /*13270*/  IMAD.MOV.U32 R6, RZ, RZ, RZ ;  /* 0x000000ffff067224 */ /* 0x000fe200078e00ff */
[----:B------:R-:W-:Y:S01]  /*13280*/  ULDC.64 UR8, c[0x0][0xa18] ;  /* 0x0002860000087ab9 */ /* 0x000fe20000000a00 */
[----:B------:R-:W-:Y:S01]  /*13290*/  ULDC.64 UR6, c[0x0][0xa10] ;  /* 0x0002840000067ab9 */ /* 0x000fe20000000a00 */
[----:B------:R-:W-:-:S02]  /*132a0*/  ISETP.NE.AND.EX P0, PT, RZ, UR5, PT, P0 ;  /* 0x00000005ff007c0c */ /* 0x000fc4000bf05300 */
[----:B-1----:R-:W-:-:S11]  /*132b0*/  SHF.R.S32.HI R0, RZ, 0x1f, R29 ;  /* 0x0000001fff007819 */ /* 0x002fd6000001141d */
[C---:B------:R-:W-:Y:S01]  /*132c0*/  @P0 LEA R2, P1, R29.reuse, UR4, 0x2 ;  /* 0x000000041d020c11 */ /* 0x040fe2000f8210ff */
[C---:B------:R-:W-:Y:S01]  /*132d0*/  IMAD.SHL.U32 R24, R29.reuse, 0x4, RZ ;  /* 0x000000041d187824 */ /* 0x040fe200078e00ff */
[C-C-:B------:R-:W-:Y:S01]  /*132e0*/  SHF.L.U64.HI R25, R29.reuse, 0x2, R0.reuse ;  /* 0x000000021d197819 */ /* 0x140fe20000010200 */
[----:B------:R0:W-:Y:S01]  /*132f0*/  STL [R1+0x34], R0 ;  /* 0x0000340001007387 */ /* 0x0001e20000100800 */
[----:B------:R-:W-:Y:S01]  /*13300*/  @P0 LEA.HI.X R3, R29, UR5, R0, 0x2, P1 ;  /* 0x000000051d030c11 */ /* 0x000fe200088f1400 */
[----:B------:R-:W-:-:S04]  /*13310*/  ULDC.64 UR4, c[0x0][0xa00] ;  /* 0x0002800000047ab9 */ /* 0x000fc80000000a00 */
[----:B--2---:R1:W2:Y:S01]  /*13320*/  @P0 LDG.E R9, desc[UR42][R2.64] ;  /* 0x0000002a02090981 */ /* 0x0042a2000c1e1900 */
[----:B------:R-:W-:Y:S02]  /*13330*/  ISETP.NE.U32.AND P0, PT, RZ, UR4, PT ;  /* 0x00000004ff007c0c */ /* 0x000fe4000bf05070 */
[----:B------:R-:W-:Y:S01]  /*13340*/  ISETP.NE.U32.AND P2, PT, RZ, UR8, PT ;  /* 0x00000008ff007c0c */ /* 0x000fe2000bf45070 */
[----:B0-----:R-:W-:Y:S01]  /*13350*/  IMAD.MOV.U32 R0, RZ, RZ, RZ ;  /* 0x000000ffff007224 */ /* 0x001fe200078e00ff */
[----:B------:R-:W-:Y:S02]  /*13360*/  ISETP.NE.AND.EX P0, PT, RZ, UR5, PT, P0 ;  /* 0x00000005ff007c0c */ /* 0x000fe4000bf05300 */
[----:B------:R-:W-:Y:S02]  /*13370*/  ISETP.NE.AND.EX P2, PT, RZ, UR9, PT, P2 ;  /* 0x00000009ff007c0c */ /* 0x000fe4000bf45320 */
[----:B------:R-:W-:Y:S02]  /*13380*/  ISETP.NE.U32.AND P1, PT, RZ, UR6, PT ;  /* 0x00000006ff007c0c */ /* 0x000fe4000bf25070 */
[----:B-1----:R-:W-:-:S02]  /*13390*/  IADD3 R2, P3, R24, UR4, RZ ;  /* 0x0000000418027c10 */ /* 0x002fc4000ff7e0ff */
[----:B------:R-:W-:Y:S02]  /*133a0*/  ISETP.NE.AND.EX P1, PT, RZ, UR7, PT, P1 ;  /* 0x00000007ff007c0c */ /* 0x000fe4000bf25310 */
[----:B------:R-:W-:Y:S02]  /*133b0*/  IADD3.X R3, R25, UR5, RZ, P3, !PT ;  /* 0x0000000519037c10 */ /* 0x000fe40009ffe4ff */
[----:B------:R-:W-:-:S03]  /*133c0*/  IADD3 R4, P4, R24, UR6, RZ ;  /* 0x0000000618047c10 */ /* 0x000fc6000ff9e0ff */
[----:B------:R-:W3:Y:S01]  /*133d0*/  @P0 LDG.E R6, desc[UR42][R2.64] ;  /* 0x0000002a02060981 */ /* 0x000ee2000c1e1900 */
[----:B------:R-:W-:Y:S01]  /*133e0*/  ULDC UR4, c[0x0][0x288] ;  /* 0x0000a20000047ab9 */ /* 0x000fe20000000800 */
[----:B------:R-:W-:Y:S01]  /*133f0*/  IADD3.X R5, R25, UR7, RZ, P4, !PT ;  /* 0x0000000719057c10 */ /* 0x000fe2000a7fe4ff */
[----:B------:R-:W-:Y:S01]  /*13400*/  IMAD.U32 R8, RZ, RZ, UR4 ;  /* 0x00000004ff087e24 */ /* 0x000fe2000f8e00ff */
[----:B------:R-:W-:-:S03]  /*13410*/  ULDC.64 UR4, c[0x0][0x418] ;  /* 0x0001060000047ab9 */ /* 0x000fc60000000a00 */
[----:B------:R-:W5:Y:S04]  /*13420*/  @P1 LDG.E R0, desc[UR42][R4.64] ;  /* 0x0000002a04001981 */ /* 0x000f68000c1e1900 */
[----:B---3--:R0:W-:Y:S02]  /*13430*/  STL [R1+0x8], R6 ;  /* 0x0000080601007387 */ /* 0x0081e40000100800 */
[----:B0-----:R-:W-:-:S04]  /*13440*/  @P2 IADD3 R6, P3, R24, UR8, RZ ;  /* 0x0000000818062c10 */ /* 0x001fc8000ff7e0ff */
[----:B------:R-:W-:-:S05]  /*13450*/  @P2 IADD3.X R7, R25, UR9, RZ, P3, !PT ;  /* 0x0000000919072c10 */ /* 0x000fca0009ffe4ff */
[----:B------:R0:W3:Y:S01]  /*13460*/  @P2 LDG.E R8, desc[UR42][R6.64] ;  /* 0x0000002a06082981 */ /* 0x0000e2000c1e1900 */
[----:B------:R-:W-:-:S03]  /*13470*/  UISETP.NE.U32.AND UP0, UPT, UR4, URZ, UPT ;  /* 0x0000003f0400728c */ /* 0x000fc6000bf05070 */
[----:B--2---:R1:W-:Y:S01]  /*13480*/  STL [R1+0x28], R9 ;  /* 0x0000280901007387 */ /* 0x0043e20000100800 */
[----:B------:R-:W-:Y:S01]  /*13490*/  UISETP.NE.AND.EX UP0, UPT, UR5, URZ, UPT, UP0 ;  /* 0x0000003f0500728c */ /* 0x000fe2000bf05300 */
[----:B------:R-:W-:Y:S02]  /*134a0*/  ULDC UR4, c[0x0][0x424] ;  /* 0x0001090000047ab9 */ /* 0x000fe40000000800 */
[----:B------:R-:W-:Y:S01]  /*134b0*/  ULDC UR5, c[0x0][0x2f0] ;  /* 0x0000bc0000057ab9 */ /* 0x000fe20000000800 */
[----:B------:R-:W-:-:S04]  /*134c0*/  USEL UR4, UR4, 0x1, UP0 ;  /* 0x0000000104047887 */ /* 0x000fc80008000000 */
[----:B------:R-:W-:-:S03]  /*134d0*/  UIMAD UR4, UR4, UR5, URZ ;  /* 0x00000005040472a4 */ /* 0x000fc6000f8e023f */
[----:B------:R-:W-:Y:S02]  /*134e0*/  ULDC UR5, c[0x0][0x348] ;  /* 0x0000d20000057ab9 */ /* 0x000fe40000000800 */
[----:B0-----:R-:W-:Y:S02]  /*134f0*/  IMAD.U32 R6, RZ, RZ, UR5 ;  /* 0x00000005ff067e24 */ /* 0x001fe4000f8e00ff */
[----:B------:R-:W-:Y:S01]  /*13500*/  IMAD.U32 R7, RZ, RZ, UR4 ;  /* 0x00000004ff077e24 */ /* 0x000fe2000f8e00ff */
[----:B---3--:R1:W-:Y:S01]  /*13510*/  STL [R1+0x40], R8 ;  /* 0x0000400801007387 */ /* 0x0083e20000100800 */
[----:B----4-:R-:W-:Y:S05]  /*13520*/  @P2 BRA `(.L_x_547) ;  /* 0x0000000000142947 */ /* 0x010fea0003800000 */
[----:B------:R-:W-:Y:S05]  /*13530*/  @!P0 BRA `(.L_x_547) ;  /* 0x0000000000108947 */ /* 0x000fea0003800000 */
[----:B-1----:R-:W2:Y:S04]  /*13540*/  LDG.E R8, desc[UR42][R2.64] ;  /* 0x0000002a02087981 */ /* 0x002ea8000c1e1900 */
[----:B------:R-:W2:Y:S02]  /*13550*/  LDG.E R2, desc[UR42][R2.64+0x4] ;  /* 0x0000042a02027981 */ /* 0x000ea4000c1e1900 */
[----:B--2---:R-:W-:-:S05]  /*13560*/  IMAD.IADD R2, R2, 0x1, -R8 ;  /* 0x0000000102027824 */ /* 0x004fca00078e0a08 */
[----:B------:R0:W-:Y:S02]  /*13570*/  STL [R1+0x40], R2 ;  /* 0x0000400201007387 */ /* 0x0001e40000100800 */
.L_x_547:
[----:B-1----:R-:W-:Y:S01]  /*13580*/  IMAD.MOV.U32 R8, RZ, RZ, R29 ;  /* 0x000000ffff087224 */ /* 0x002fe200078e001d */
[----:B------:R-:W-:Y:S02]  /*13590*/  ULDC.64 UR4, c[0x0][0xa20] ;  /* 0x0002880000047ab9 */ /* 0x000fe40000000a00 */
[----:B------:R-:W-:Y:S02]  /*135a0*/  ISETP.NE.U32.AND P0, PT, RZ, UR4, PT ;  /* 0x00000004ff007c0c */ /* 0x000fe4000bf05070 */
[----:B------:R1:W-:Y:S02]  /*135b0*/  STL [R1+0x10], R8 ;  /* 0x0000100801007387 */ /* 0x0003e40000100800 */
[----:B------:R-:W-:-:S13]  /*135c0*/  ISETP.NE.AND.EX P0, PT, RZ, UR5, PT, P0 ;  /* 0x00000005ff007c0c */ /* 0x000fda000bf05300 */
[----:B-1----:R-:W-:Y:S05]  /*135d0*/  @!P0 BRA `(.L_x_548) ;  /* 0x0000000000108947 */ /* 0x002fea0003800000 */
[----:B0-----:R-:W-:-:S04]  /*135e0*/  IADD3 R2, P0, R24, UR4, RZ ;  /* 0x0000000418027c10 */ /* 0x001fc8000ff1e0ff */
[----:B------:R-:W-:-:S05]  /*135f0*/  IADD3.X R3, R25, UR5, RZ, P0, !PT ;  /* 0x0000000519037c10 */ /* 0x000fca00087fe4ff */
[----:B------:R0:W5:Y:S01]  /*13600*/  LDG.E R7, desc[UR42][R2.64] ;  /* 0x0000002a02077981 */ /* 0x000162000c1e1900 */
[----:B------:R-:W-:Y:S05]  /*13610*/  BRA `(.L_x_549) ;  /* 0x0000000000247947 */ /* 0x000fea0003800000 */
.L_x_548:
[----:B------:R-:W-:Y:S02]  /*13620*/  ULDC.64 UR4, c[0x0][0xa08] ;  /* 0x0002820000047ab9 */ /* 0x000fe40000000a00 */
[----:B------:R-:W-:-:S04]  /*13630*/  ISETP.NE.U32.AND P0, PT, RZ, UR4, PT ;  /* 0x00000004ff007c0c */ /* 0x000fc8000bf05070 */
[----:B------:R-:W-:-:S13]  /*13640*/  ISETP.NE.AND.EX P0, PT, RZ, UR5, PT, P0 ;  /* 0x00000005ff007c0c */ /* 0x000fda000bf05300 */
[----:B------:R-:W-:Y:S05]  /*13650*/  @!P0 BRA `(.L_x_549) ;  /* 0x0000000000148947 */ /* 0x000fea0003800000 */
[----:B0-----:R-:W0:Y:S02]  /*13660*/  LDC.64 R2, c[0x0][0xa08] ;  /* 0x00028200ff027b82 */ /* 0x001e240000000a00 */
[----:B0-----:R-:W-:-:S05]  /*13670*/  IMAD.WIDE R2, R8, 0x4, R2 ;  /* 0x0000000408027825 */ /* 0x001fca00078e0202 */
[----:B------:R-:W2:Y:S04]  /*13680*/  LDG.E R7, desc[UR42][R2.64] ;  /* 0x0000002a02077981 */ /* 0x000ea8000c1e1900 */
[----:B------:R-:W2:Y:S02]  /*13690*/  LDG.E R2, desc[UR42][R2.64+0x4] ;  /* 0x0000042a02027981 */ /* 0x000ea4000c1e1900 */
[----:B--2---:R-:W-:-:S07]  /*136a0*/  IMAD.IADD R7, R2, 0x1, -R7 ;  /* 0x0000000102077824 */ /* 0x004fce00078e0a07 */
.L_x_549:
[----:B0-----:R-:W2:Y:S04]  /*136b0*/  @P1 LDG.E R2, desc[UR42][R4.64] ;  /* 0x0000002a04021981 */ /* 0x001ea8000c1e1900 */
[----:B------:R-:W2:Y:S01]  /*136c0*/  @P1 LDG.E R4, desc[UR42][R4.64+0x4] ;  /* 0x0000042a04041981 */ /* 0x000ea2000c1e1900 */
[----:B-----5:R-:W-:Y:S01]  /*136d0*/  IMAD.IADD R7, R7, 0x1, -R9 ;  /* 0x0000000107077824 */ /* 0x020fe200078e0a09 */
[----:B------:R-:W-:Y:S01]  /*136e0*/  BSSY B0, `(.L_x_550) ;  /* 0x000015c000007945 */ /* 0x000fe20003800000 */
[----:B--2---:R-:W-:-:S04]  /*136f0*/  @P1 IMAD.IADD R6, R4, 0x1, -R2 ;  /* 0x0000000104061824 */ /* 0x004fc800078e0a02 */
[----:B------:R-:W-:-:S05]  /*13700*/  IMAD.IADD R2, R7, 0x1, R6 ;  /* 0x0000000107027824 */ /* 0x000fca00078e0206 */
[----:B------:R0:W-:Y:S02]  /*13710*/  STL [R1+0x24], R2 ;  /* 0x0000240201007387 */ /* 0x0001e40000100800 */
[----:B0-----:R-:W-:-:S05]  /*13720*/  VIADD R2, R2, 0x7f ;  /* 0x0000007f02027836 */ /* 0x001fca0000000000 */
[----:B------:R-:W-:-:S04]  /*13730*/  SHF.R.S32.HI R3, RZ, 0x1f, R2 ;  /* 0x0000001fff037819 */ /* 0x000fc80000011402 */
[----:B------:R-:W-:Y:S01]  /*13740*/  LEA.HI R4, R3, R2, RZ, 0x7 ;  /* 0x0000000203047211 */ /* 0x000fe200078f38ff */
[----:B------:R-:W-:-:S03]  /*13750*/  IMAD.MOV R3, RZ, RZ, -R7 ;  /* 0x000000ffff037224 */ /* 0x000fc600078e0a07 */
[----:B------:R-:W-:Y:S01]  /*13760*/  LOP3.LUT R2, R4, 0xffffff80, RZ, 0xc0, !PT ;  /* 0xffffff8004027812 */ /* 0x000fe200078ec0ff */
[----:B------:R0:W-:Y:S01]  /*13770*/  STL [R1+0x44], R4 ;  /* 0x0000440401007387 */ /* 0x0001e20000100800 */
[----:B------:R-:W-:Y:S02]  /*13780*/  VIMNMX R3, RZ, R3, !PT ;  /* 0x00000003ff037248 */ /* 0x000fe40007fe0100 */
[----:B------:R-:W-:-:S04]  /*13790*/  VIADDMNMX R2, R2, -R7, R6, PT ;  /* 0x8000000702027246 */ /* 0x000fc80003800106 */
[----:B------:R-:W-:Y:S02]  /*137a0*/  ISETP.GT.AND P0, PT, R2, R3, PT ;  /* 0x000000030200720c */ /* 0x000fe40003f04270 */
[----:B------:R-:W-:-:S11]  /*137b0*/  SHF.R.U32.HI R3, RZ, 0x7, R3 ;  /* 0x00000007ff037819 */ /* 0x000fd60000011603 */
[----:B------:R-:W-:-:S05]  /*137c0*/  @P0 VIADD R2, R2, 0x7f ;  /* 0x0000007f02020836 */ /* 0x000fca0000000000 */
[----:B0-----:R-:W-:-:S04]  /*137d0*/  @P0 SHF.R.S32.HI R4, RZ, 0x1f, R2 ;  /* 0x0000001fff040819 */ /* 0x001fc80000011402 */
[----:B------:R-:W-:Y:S01]  /*137e0*/  @P0 LEA.HI R2, R4, R2, RZ, 0x7 ;  /* 0x0000000204020211 */ /* 0x000fe200078f38ff */
[----:B------:R-:W-:-:S03]  /*137f0*/  IMAD.MOV.U32 R4, RZ, RZ, R3 ;  /* 0x000000ffff047224 */ /* 0x000fc600078e0003 */
[----:B------:R-:W-:Y:S02]  /*13800*/  @P0 SHF.R.S32.HI R4, RZ, 0x7, R2 ;  /* 0x00000007ff040819 */ /* 0x000fe40000011402 */
[----:B------:R-:W-:Y:S02]  /*13810*/  PLOP3.LUT P0, PT, PT, PT, PT, 0x80, 0x0 ;  /* 0x000000000000781c */ /* 0x000fe40003f0f070 */
[----:B------:R-:W-:-:S13]  /*13820*/  ISETP.GT.AND P2, PT, R4, R3, PT ;  /* 0x000000030400720c */ /* 0x000fda0003f44270 */
[----:B------:R-:W-:Y:S05]  /*13830*/  @!P2 BRA `(.L_x_551) ;  /* 0x000000140018a947 */ /* 0x000fea0003800000 */
[----:B------:R-:W-:Y:S01]  /*13840*/  UMOV UR4, 0xffffffff ;  /* 0xffffffff00047882 */ /* 0x000fe20000000000 */
[----:B------:R-:W-:Y:S02]  /*13850*/  SEL R2, R8, RZ, !P1 ;  /* 0x000000ff08027207 */ /* 0x000fe40004800000 */
[----:B------:R-:W-:Y:S05]  /*13860*/  BRA.DIV UR4, `(.L_x_552) ;  /* 0x0000006604207947 */ /* 0x000fea000b800000 */
[----:B------:R-:W0:Y:S02]  /*13870*/  S2R R5, SR_TID.X ;  /* 0x0000000000057919 */ /* 0x000e240000002100 */
[----:B0-----:R-:W-:-:S04]  /*13880*/  SHF.R.U32.HI R5, RZ, 0x5, R5 ;  /* 0x00000005ff057819 */ /* 0x001fc80000011605 */
[----:B------:R-:W-:-:S05]  /*13890*/  LOP3.LUT R5, R5, 0x3, RZ, 0xc0, !PT ;  /* 0x0000000305057812 */ /* 0x000fca00078ec0ff */
[----:B------:R0:W1:Y:S02]  /*138a0*/  SHFL.IDX PT, R14, R5, RZ, 0x1f ;  /* 0x00001fff050e7589 */ /* 0x00006400000e0000 */
.L_x_701:
[----:B-1----:R-:W-:Y:S02]  /*138b0*/  ISETP.NE.AND P0, PT, R14, RZ, PT ;  /* 0x000000ff0e00720c */ /* 0x002fe40003f05270 */
[----:B------:R-:W-:-:S11]  /*138c0*/  PLOP3.LUT P6, PT, PT, PT, PT, 0x8, 0x0 ;  /* 0x000000000000781c */ /* 0x000fd60003fce170 */
[----:B------:R-:W-:Y:S05]  /*138d0*/  @P0 BRA `(.L_x_553) ;  /* 0x00000000000c0947 */ /* 0x000fea0003800000 */
[----:B------:R-:W-:-:S03]  /*138e0*/  UMOV UR4, 0xffffffff ;  /* 0xffffffff00047882 */ /* 0x000fc60000000000 */
[----:B------:R-:W-:Y:S05]  /*138f0*/  BRA.DIV UR4, `(.L_x_554) ;  /* 0x0000006604307947 */ /* 0x000fea000b800000 */
[----:B------:R-:W-:-:S13]  /*13900*/  ELECT P6, URZ, PT ;  /* 0x00000000003f782f */ /* 0x000fda00038c0000 */
.L_x_553:
[----:B0-----:R-:W2:Y:S01]  /*13910*/  LDL R5, [R1+0x48] ;  /* 0x0000480001057983 */ /* 0x001ea20000100800 */
[----:B------:R-:W-:Y:S01]  /*13920*/  BSSY B1, `(.L_x_555) ;  /* 0x0000008000017945 */ /* 0x000fe20003800000 */
[----:B--2---:R-:W-:-:S05]  /*13930*/  VIADD R5, R5, 0x1 ;  /* 0x0000000105057836 */ /* 0x004fca0000000000 */
[----:B------:R-:W-:-:S04]  /*13940*/  LEA.HI R6, R5, R5, RZ, 0x1 ;  /* 0x0000000505067211 */ /* 0x000fc800078f08ff */
[----:B------:R-:W-:-:S05]  /*13950*/  LOP3.LUT R6, R6, 0xfffffffe, RZ, 0xc0, !PT ;  /* 0xfffffffe06067812 */ /* 0x000fca00078ec0ff */
[----:B------:R-:W-:-:S05]  /*13960*/  IMAD.IADD R5, R5, 0x1, -R6 ;  /* 0x0000000105057824 */ /* 0x000fca00078e0a06 */
[----:B------:R-:W-:-:S04]  /*13970*/  SHF.L.U32 R5, R5, 0x1f, RZ ;  /* 0x0000001f05057819 */ /* 0x000fc800000006ff */
[----:B------:R-:W0:Y:S02]  /*13980*/  SYNCS.PHASECHK.TRANS64.TRYWAIT P0, [R22+URZ+0x2d820], R5 ;  /* 0x02d82005160075a7 */ /* 0x000e24000800017f */
[----:B0-----:R-:W-:Y:S05]  /*13990*/  @!P0 BRA `(.L_x_556) ;  /* 0x0000006400288947 */ /* 0x001fea0003800000 */
.L_x_704:
[----:B------:R-:W-:Y:S05]  /*139a0*/  BSYNC B1 ;  /* 0x0000000000017941 */ /* 0x000fea0003800000 */
.L_x_555:
[----:B------:R-:W-:Y:S04]  /*139b0*/  BSSY B1, `(.L_x_557) ;  /* 0x000008c000017945 */ /* 0x000fe80003800000 */
[----:B------:R-:W-:Y:S05]  /*139c0*/  @!P6 BRA `(.L_x_558) ;  /* 0x000000080028e947 */ /* 0x000fea0003800000 */
[----:B------:R-:W2:Y:S01]  /*139d0*/  LDL R7, [R1+0x4] ;  /* 0x0000040001077983 */ /* 0x000ea20000100800 */
[----:B------:R-:W-:Y:S01]  /*139e0*/  IMAD R8, R28, 0x8, R22 ;  /* 0x000000081c087824 */ /* 0x000fe200078e0216 */
[----:B------:R-:W1:Y:S01]  /*139f0*/  S2R R6, SR_TID.X ;  /* 0x0000000000067919 */ /* 0x000e620000002100 */
[----:B------:R-:W-:Y:S01]  /*13a00*/  BSSY B2, `(.L_x_559) ;  /* 0x0000006000027945 */ /* 0x000fe20003800000 */
[----:B-1----:R-:W-:-:S04]  /*13a10*/  LOP3.LUT R6, R6, 0x7f, RZ, 0xc0, !PT ;  /* 0x0000007f06067812 */ /* 0x002fc800078ec0ff */
[----:B------:R-:W-:Y:S02]  /*13a20*/  ISETP.NE.AND P1, PT, R6, RZ, PT ;  /* 0x000000ff0600720c */ /* 0x000fe40003f25270 */
[----:B--2---:R-:W-:-:S04]  /*13a30*/  SHF.L.U32 R10, R7, 0x1f, RZ ;  /* 0x0000001f070a7819 */ /* 0x004fc800000006ff */
[----:B------:R-:W1:Y:S02]  /*13a40*/  SYNCS.PHASECHK.TRANS64.TRYWAIT P0, [R8+URZ+0x2d8a0], R10 ;  /* 0x02d8a00a080075a7 */ /* 0x000e64000800017f */
[----:B-1----:R-:W-:Y:S05]  /*13a50*/  @!P0 BRA `(.L_x_560) ;  /* 0x00000064000c8947 */ /* 0x002fea0003800000 */
.L_x_705:
[----:B------:R-:W-:Y:S05]  /*13a60*/  BSYNC B2 ;  /* 0x0000000000027941 */ /* 0x000fea0003800000 */
.L_x_559:
[----:B------:R-:W-:Y:S04]  /*13a70*/  BSSY B2, `(.L_x_561) ;  /* 0x0000009000027945 */ /* 0x000fe80003800000 */
[----:B------:R-:W-:Y:S05]  /*13a80*/  @P1 BRA `(.L_x_562) ;  /* 0x00000000001c1947 */ /* 0x000fea0003800000 */
[----:B0-----:R-:W0:Y:S02]  /*13a90*/  S2R R5, SR_TID.X ;  /* 0x0000000000057919 */ /* 0x001e240000002100 */
[----:B0-----:R-:W-:Y:S01]  /*13aa0*/  LOP3.LUT R6, R5, 0x1f, RZ, 0xc0, !PT ;  /* 0x0000001f05067812 */ /* 0x001fe200078ec0ff */
[----:B------:R-:W-:-:S03]  /*13ab0*/  IMAD.MOV.U32 R5, RZ, RZ, 0x6000 ;  /* 0x00006000ff057424 */ /* 0x000fc600078e00ff */
[----:B------:R-:W-:Y:S01]  /*13ac0*/  ISETP.NE.AND P0, PT, R6, RZ, PT ;  /* 0x000000ff0600720c */ /* 0x000fe20003f05270 */
[----:B------:R2:W-:-:S12]  /*13ad0*/  SYNCS.ARRIVE.TRANS64 RZ, [R8+URZ+0x2d890], R5 ;  /* 0x02d8900508ff79a7 */ /* 0x0005d8000800003f */
[----:B--2---:R-:W-:Y:S05]  /*13ae0*/  @!P0 BRA `(.L_x_562) ;  /* 0x0000000000048947 */ /* 0x004fea0003800000 */
[----:B------:R-:W-:Y:S01]  /*13af0*/  BPT.TRAP 0x1 ;  /* 0x000000040000795c */ /* 0x000fe20000300000 */
.L_x_562:
[----:B------:R-:W-:Y:S05]  /*13b00*/  BSYNC B2 ;  /* 0x0000000000027941 */ /* 0x000fea0003800000 */
.L_x_561:
[----:B------:R-:W-:Y:S01]  /*13b10*/  IMAD.MOV.U32 R14, RZ, RZ, RZ ;  /* 0x000000ffff0e7224 */ /* 0x000fe200078e00ff */
[----:B------:R-:W-:Y:S01]  /*13b20*/  UIADD3 UR4, UP0, UR40, 0x570, URZ ;  /* 0x0000057028047890 */ /* 0x000fe2000ff1e03f */
[----:B------:R-:W-:Y:S01]  /*13b30*/  IMAD R6, R4, 0x80, R0 ;  /* 0x0000008004067824 */ /* 0x000fe200078e0200 */
[----:B------:R-:W-:Y:S01]  /*13b40*/  PLOP3.LUT P0, PT, PT, PT, PT, 0x80, 0x0 ;  /* 0x000000000000781c */ /* 0x000fe20003f0f070 */
[----:B------:R-:W-:Y:S01]  /*13b50*/  IMAD R7, R28, 0x6000, R22 ;  /* 0x000060001c077824 */ /* 0x000fe200078e0216 */
[----:B------:R-:W-:Y:S01]  /*13b60*/  R2UR UR10, R14 ;  /* 0x000000000e0a72ca */ /* 0x000fe200000e0000 */
[----:B------:R-:W-:Y:S01]  /*13b70*/  VIADD R6, R6, 0xffffff80 ;  /* 0xffffff8006067836 */ /* 0x000fe20000000000 */
[----:B------:R-:W-:Y:S01]  /*13b80*/  UIADD3.X UR5, URZ, UR41, URZ, UP0, !UPT ;  /* 0x000000293f057290 */ /* 0x000fe200087fe43f */
[----:B0-----:R-:W-:Y:S01]  /*13b90*/  VIADD R5, R8, 0x2d890 ;  /* 0x0002d89008057836 */ /* 0x001fe20000000000 */
[----:B------:R-:W-:Y:S01]  /*13ba0*/  UMOV UR6, 0x0 ;  /* 0x0000000000067882 */ /* 0x000fe20000000000 */
[----:B------:R-:W-:Y:S01]  /*13bb0*/  VIADD R9, R7, 0x15400 ;  /* 0x0001540007097836 */ /* 0x000fe20000000000 */
[----:B------:R-:W-:-:S09]  /*13bc0*/  UMOV UR7, 0x12f00000 ;  /* 0x12f0000000077882 */ /* 0x000fd20000000000 */
.L_x_563:
[----:B------:R-:W-:-:S13]  /*13bd0*/  @P0 ELECT P2, URZ, PT ;  /* 0x00000000003f082f */ /* 0x000fda0003840000 */
[----:B------:R-:W-:Y:S02]  /*13be0*/  @P2 R2UR UR13, R2 ;  /* 0x00000000020d22ca */ /* 0x000fe400000e0000 */
[----:B------:R-:W-:Y:S02]  /*13bf0*/  @P2 R2UR UR12, R18 ;  /* 0x00000000120c22ca */ /* 0x000fe400000e0000 */
[----:B------:R-:W-:Y:S02]  /*13c00*/  @P2 R2UR UR11, R6 ;  /* 0x00000000060b22ca */ /* 0x000fe400000e0000 */
[----:B------:R-:W-:Y:S02]  /*13c10*/  @P2 R2UR UR9, R5 ;  /* 0x00000000050922ca */ /* 0x000fe400000e0000 */
[----:B------:R-:W-:Y:S02]  /*13c20*/  @P2 R2UR UR8, R9 ;  /* 0x00000000090822ca */ /* 0x000fe400000e0000 */
[----:B------:R-:W-:-:S02]  /*13c30*/  @P2 PLOP3.LUT P0, PT, P2, PT, PT, 0x8, 0x0 ;  /* 0x000000000000281c */ /* 0x000fc4000170e170 */
[----:B------:R-:W-:-:S09]  /*13c40*/  PLOP3.LUT P2, PT, PT, PT, PT, 0x8, 0x0 ;  /* 0x000000000000781c */ /* 0x000fd20003f4e170 */
[----:B------:R0:W-:Y:S02]  /*13c50*/  UTMALDG.4D [UR8], [UR4], desc[UR6] ;  /* 0x00000608040075b4 */ /* 0x0001e40008019000 */
[----:B0-----:R-:W-:Y:S05]  /*13c60*/  @P0 BRA.U.ANY `(.L_x_563) ;  /* 0xfffffffd00d80947 */ /* 0x001fea000393ffff */
[----:B------:R-:W-:Y:S01]  /*13c70*/  IMAD.MOV.U32 R13, RZ, RZ, 0x20 ;  /* 0x00000020ff0d7424 */ /* 0x000fe200078e00ff */
[----:B------:R-:W-:Y:S01]  /*13c80*/  PLOP3.LUT P0, PT, PT, PT, PT, 0x80, 0x0 ;  /* 0x000000000000781c */ /* 0x000fe20003f0f070 */
[----:B------:R-:W-:Y:S01]  /*13c90*/  VIADD R9, R7, 0x17400 ;  /* 0x0001740007097836 */ /* 0x000fe20000000000 */
[----:B------:R-:W-:Y:S01]  /*13ca0*/  UMOV UR6, 0x0 ;  /* 0x0000000000067882 */ /* 0x000fe20000000000 */
[----:B------:R-:W-:Y:S01]  /*13cb0*/  UMOV UR7, 0x12f00000 ;  /* 0x12f0000000077882 */ /* 0x000fe20000000000 */
[----:B------:R-:W-:-:S15]  /*13cc0*/  R2UR UR10, R13 ;  /* 0x000000000d0a72ca */ /* 0x000fde00000e0000 */
.L_x_564:
        /* <DEDUP_REMOVED lines=16> */
.L_x_565:
        /* <DEDUP_REMOVED lines=10> */
[----:B------:R-:W0:Y:S01]  /*13e70*/  SYNCS.PHASECHK.TRANS64.TRYWAIT P0, [R8+URZ+0x2d8c0], R10 ;  /* 0x02d8c00a080075a7 */ /* 0x000e22000800017f */
[----:B------:R-:W-:Y:S04]  /*13e80*/  BSSY B2, `(.L_x_566) ;  /* 0x0000002000027945 */ /* 0x000fe80003800000 */
[----:B0-----:R-:W-:Y:S05]  /*13e90*/  @!P0 BRA `(.L_x_567) ;  /* 0x0000006000108947 */ /* 0x001fea0003800000 */
.L_x_706:
[----:B------:R-:W-:Y:S05]  /*13ea0*/  BSYNC B2 ;  /* 0x0000000000027941 */ /* 0x000fea0003800000 */
.L_x_566:
[----:B------:R-:W-:Y:S01]  /*13eb0*/  BSSY B2, `(.L_x_568) ;  /* 0x000000b000027945 */ /* 0x000fe20003800000 */
[----:B01----:R-:W-:Y:S02]  /*13ec0*/  IMAD.MOV.U32 R10, RZ, RZ, 0x0 ;  /* 0x00000000ff0a7424 */ /* 0x003fe400078e00ff */
[----:B------:R-:W-:Y:S01]  /*13ed0*/  IMAD.MOV.U32 R11, RZ, RZ, 0x12f00000 ;  /* 0x12f00000ff0b7424 */ /* 0x000fe200078e00ff */
[----:B------:R-:W-:Y:S06]  /*13ee0*/  @P1 BRA `(.L_x_569) ;  /* 0x00000000001c1947 */ /* 0x000fec0003800000 */
[----:B------:R-:W0:Y:S02]  /*13ef0*/  S2R R5, SR_TID.X ;  /* 0x0000000000057919 */ /* 0x000e240000002100 */
[----:B0-----:R-:W-:Y:S01]  /*13f00*/  LOP3.LUT R9, R5, 0x1f, RZ, 0xc0, !PT ;  /* 0x0000001f05097812 */ /* 0x001fe200078ec0ff */
[----:B------:R-:W-:-:S03]  /*13f10*/  IMAD.MOV.U32 R5, RZ, RZ, 0x6000 ;  /* 0x00006000ff057424 */ /* 0x000fc600078e00ff */
[----:B------:R-:W-:Y:S01]  /*13f20*/  ISETP.NE.AND P0, PT, R9, RZ, PT ;  /* 0x000000ff0900720c */ /* 0x000fe20003f05270 */
[----:B------:R0:W-:-:S12]  /*13f30*/  SYNCS.ARRIVE.TRANS64 RZ, [R8+URZ+0x2d8b0], R5 ;  /* 0x02d8b00508ff79a7 */ /* 0x0001d8000800003f */
[----:B0-----:R-:W-:Y:S05]  /*13f40*/  @!P0 BRA `(.L_x_569) ;  /* 0x0000000000048947 */ /* 0x001fea0003800000 */
[----:B------:R-:W-:Y:S01]  /*13f50*/  BPT.TRAP 0x1 ;  /* 0x000000040000795c */ /* 0x000fe20000300000 */
.L_x_569:
[----:B------:R-:W-:Y:S05]  /*13f60*/  BSYNC B2 ;  /* 0x0000000000027941 */ /* 0x000fea0003800000 */
.L_x_568:
[----:B------:R-:W-:Y:S01]  /*13f70*/  R2UR UR10, R14 ;  /* 0x000000000e0a72ca */ /* 0x000fe200000e0000 */
[----:B------:R-:W-:Y:S01]  /*13f80*/  UIADD3 UR4, UP0, UR40, 0x670, URZ ;  /* 0x0000067028047890 */ /* 0x000fe2000ff1e03f */
[----:B------:R-:W-:Y:S01]  /*13f90*/  R2UR UR6, R10 ;  /* 0x000000000a0672ca */ /* 0x000fe200000e0000 */
[----:B------:R-:W-:Y:S01]  /*13fa0*/  VIADD R8, R8, 0x2d8b0 ;  /* 0x0002d8b008087836 */ /* 0x000fe20000000000 */
[----:B------:R-:W-:Y:S01]  /*13fb0*/  R2UR UR7, R11 ;  /* 0x000000000b0772ca */ /* 0x000fe200000e0000 */
[----:B------:R-:W-:Y:S01]  /*13fc0*/  VIADD R5, R7, 0x400 ;  /* 0x0000040007057836 */ /* 0x000fe20000000000 */
[----:B------:R-:W-:Y:S01]  /*13fd0*/  PLOP3.LUT P0, PT, PT, PT, PT, 0x80, 0x0 ;  /* 0x000000000000781c */ /* 0x000fe20003f0f070 */
[----:B------:R-:W-:-:S12]  /*13fe0*/  UIADD3.X UR5, URZ, UR41, URZ, UP0, !UPT ;  /* 0x000000293f057290 */ /* 0x000fd800087fe43f */
.L_x_570:
        /* <DEDUP_REMOVED lines=10> */
[----:B------:R-:W-:Y:S01]  /*14090*/  R2UR UR10, R13 ;  /* 0x000000000d0a72ca */ /* 0x000fe200000e0000 */
[----:B------:R-:W-:Y:S01]  /*140a0*/  VIADD R5, R7, 0x2400 ;  /* 0x0000240007057836 */ /* 0x000fe20000000000 */
[----:B------:R-:W-:Y:S02]  /*140b0*/  R2UR UR6, R10 ;  /* 0x000000000a0672ca */ /* 0x000fe400000e0000 */
[----:B------:R-:W-:Y:S02]  /*140c0*/  R2UR UR7, R11 ;  /* 0x000000000b0772ca */ /* 0x000fe400000e0000 */
[----:B------:R-:W-:-:S13]  /*140d0*/  PLOP3.LUT P0, PT, PT, PT, PT, 0x80, 0x0 ;  /* 0x000000000000781c */ /* 0x000fda0003f0f070 */
.L_x_571:
        /* <DEDUP_REMOVED lines=15> */
.L_x_572:
        /* <DEDUP_REMOVED lines=9> */
[----:B-1----:R-:W-:Y:S05]  /*14260*/  @P0 BRA.U.ANY `(.L_x_572) ;  /* 0xfffffffd00d80947 */ /* 0x002fea000393ffff */
.L_x_558:
[----:B------:R-:W-:Y:S05]  /*14270*/  BSYNC B1 ;  /* 0x0000000000017941 */ /* 0x000fea0003800000 */
.L_x_557:
[----:B0-----:R-:W2:Y:S01]  /*14280*/  LDL.LU R5, [R1+0x4] ;  /* 0x0000040001057983 */ /* 0x001ea20000300800 */
[----:B------:R-:W-:Y:S01]  /*14290*/  VIADD R28, R28, 0x1 ;  /* 0x000000011c1c7836 */ /* 0x000fe20000000000 */
[----:B------:R-:W-:Y:S01]  /*142a0*/  PLOP3.LUT P0, PT, PT, PT, PT, 0x8, 0x0 ;  /* 0x000000000000781c */ /* 0x000fe20003f0e170 */
[----:B------:R-:W-:-:S03]  /*142b0*/  VIADD R9, R4, 0xfffffffe ;  /* 0xfffffffe04097836 */ /* 0x000fc60000000000 */
[C---:B------:R-:W-:Y:S02]  /*142c0*/  ISETP.NE.AND P1, PT, R28.reuse, 0x2, PT ;  /* 0x000000021c00780c */ /* 0x040fe40003f25270 */
[----:B------:R-:W-:Y:S02]  /*142d0*/  ISETP.GE.AND P2, PT, R9, R3, PT ;  /* 0x000000030900720c */ /* 0x000fe40003f46270 */
[----:B------:R-:W-:Y:S02]  /*142e0*/  SEL R4, RZ, 0x1, P1 ;  /* 0x00000001ff047807 */ /* 0x000fe40000800000 */
[----:B------:R-:W-:Y:S02]  /*142f0*/  SEL R28, R28, RZ, P1 ;  /* 0x000000ff1c1c7207 */ /* 0x000fe40000800000 */
[----:B--2---:R-:W-:-:S05]  /*14300*/  LOP3.LUT R5, R5, R4, RZ, 0x3c, !PT ;  /* 0x0000000405057212 */ /* 0x004fca00078e3cff */
[----:B------:R0:W-:Y:S02]  /*14310*/  STL [R1+0x4], R5 ;  /* 0x0000040501007387 */ /* 0x0001e40000100800 */
[----:B------:R-:W-:Y:S05]  /*14320*/  @!P2 BRA `(.L_x_551) ;  /* 0x00000008005ca947 */ /* 0x000fea0003800000 */
.L_x_589:
[----:B------:R-:W-:Y:S05]  /*14330*/  YIELD ;  /* 0x0000000000007946 */ /* 0x000fea0003800000 */
[----:B------:R-:W-:Y:S04]  /*14340*/  BSSY B1, `(.L_x_573) ;  /* 0x000008b000017945 */ /* 0x000fe80003800000 */
[----:B-1----:R-:W-:Y:S05]  /*14350*/  @!P6 BRA `(.L_x_574) ;  /* 0x000000080024e947 */ /* 0x002fea0003800000 */
[----:B0-----:R-:W2:Y:S01]  /*14360*/  LDL R5, [R1+0x4] ;  /* 0x0000040001057983 */ /* 0x001ea20000100800 */
[----:B------:R-:W-:Y:S01]  /*14370*/  IMAD R8, R28, 0x8, R22 ;  /* 0x000000081c087824 */ /* 0x000fe200078e0216 */
[----:B------:R-:W0:Y:S01]  /*14380*/  S2R R4, SR_TID.X ;  /* 0x0000000000047919 */ /* 0x000e220000002100 */
[----:B------:R-:W-:Y:S01]  /*14390*/  BSSY B2, `(.L_x_575) ;  /* 0x0000006000027945 */ /* 0x000fe20003800000 */
[----:B0-----:R-:W-:-:S04]  /*143a0*/  LOP3.LUT R4, R4, 0x7f, RZ, 0xc0, !PT ;  /* 0x0000007f04047812 */ /* 0x001fc800078ec0ff */
[----:B------:R-:W-:Y:S02]  /*143b0*/  ISETP.NE.AND P2, PT, R4, RZ, PT ;  /* 0x000000ff0400720c */ /* 0x000fe40003f45270 */
[----:B--2---:R-:W-:-:S04]  /*143c0*/  SHF.L.U32 R7, R5, 0x1f, RZ ;  /* 0x0000001f05077819 */ /* 0x004fc800000006ff */
[----:B------:R-:W0:Y:S02]  /*143d0*/  SYNCS.PHASECHK.TRANS64.TRYWAIT P1, [R8+URZ+0x2d8a0], R7 ;  /* 0x02d8a007080075a7 */ /* 0x000e24000802017f */
[----:B0-----:R-:W-:Y:S05]  /*143e0*/  @!P1 BRA `(.L_x_576) ;  /* 0x0000005800d09947 */ /* 0x001fea0003800000 */
.L_x_707:
[----:B------:R-:W-:Y:S05]  /*143f0*/  BSYNC B2 ;  /* 0x0000000000027941 */ /* 0x000fea0003800000 */
.L_x_575:
[----:B------:R-:W-:Y:S04]  /*14400*/  BSSY B2, `(.L_x_577) ;  /* 0x0000009000027945 */ /* 0x000fe80003800000 */
[----:B------:R-:W-:Y:S05]  /*14410*/  @P2 BRA `(.L_x_578) ;  /* 0x00000000001c2947 */ /* 0x000fea0003800000 */
[----:B------:R-:W1:Y:S02]  /*14420*/  S2R R4, SR_TID.X ;  /* 0x0000000000047919 */ /* 0x000e640000002100 */
[----:B-1----:R-:W-:Y:S01]  /*14430*/  LOP3.LUT R5, R4, 0x1f, RZ, 0xc0, !PT ;  /* 0x0000001f04057812 */ /* 0x002fe200078ec0ff */
[----:B------:R-:W-:-:S03]  /*14440*/  IMAD.MOV.U32 R4, RZ, RZ, 0x6000 ;  /* 0x00006000ff047424 */ /* 0x000fc600078e00ff */
[----:B------:R-:W-:Y:S01]  /*14450*/  ISETP.NE.AND P1, PT, R5, RZ, PT ;  /* 0x000000ff0500720c */ /* 0x000fe20003f25270 */
[----:B------:R1:W-:-:S12]  /*14460*/  SYNCS.ARRIVE.TRANS64 RZ, [R8+URZ+0x2d890], R4 ;  /* 0x02d8900408ff79a7 */ /* 0x0003d8000800003f */
[----:B-1----:R-:W-:Y:S05]  /*14470*/  @!P1 BRA `(.L_x_578) ;  /* 0x0000000000049947 */ /* 0x002fea0003800000 */
[----:B------:R-:W-:Y:S01]  /*14480*/  BPT.TRAP 0x1 ;  /* 0x000000040000795c */ /* 0x000fe20000300000 */
.L_x_578:
[----:B------:R-:W-:Y:S05]  /*14490*/  BSYNC B2 ;  /* 0x0000000000027941 */ /* 0x000fea0003800000 */
.L_x_577:
        /* <DEDUP_REMOVED lines=8> */
[----:B------:R-:W-:Y:S01]  /*14520*/  VIADD R10, R6, 0x15400 ;  /* 0x00015400060a7836 */ /* 0x000fe20000000000 */
[----:B------:R-:W-:Y:S01]  /*14530*/  UMOV UR6, 0x0 ;  /* 0x0000000000067882 */ /* 0x000fe20000000000 */
[----:B------:R-:W-:-:S10]  /*14540*/  UMOV UR7, 0x12f00000 ;  /* 0x12f0000000077882 */ /* 0x000fd40000000000 */
.L_x_579:
        /* <DEDUP_REMOVED lines=10> */
[----:B------:R-:W-:Y:S01]  /*145f0*/  IMAD.MOV.U32 R14, RZ, RZ, 0x20 ;  /* 0x00000020ff0e7424 */ /* 0x000fe200078e00ff */
[----:B------:R-:W-:Y:S01]  /*14600*/  PLOP3.LUT P1, PT, PT, PT, PT, 0x80, 0x0 ;  /* 0x000000000000781c */ /* 0x000fe20003f2f070 */
[----:B------:R-:W-:Y:S01]  /*14610*/  VIADD R10, R6, 0x17400 ;  /* 0x00017400060a7836 */ /* 0x000fe20000000000 */
[----:B------:R-:W-:Y:S01]  /*14620*/  UMOV UR6, 0x0 ;  /* 0x0000000000067882 */ /* 0x000fe20000000000 */
[----:B------:R-:W-:Y:S01]  /*14630*/  UMOV UR7, 0x12f00000 ;  /* 0x12f0000000077882 */ /* 0x000fe20000000000 */
[----:B------:R-:W-:-:S15]  /*14640*/  R2UR UR10, R14 ;  /* 0x000000000e0a72ca */ /* 0x000fde00000e0000 */
.L_x_580:
        /* <DEDUP_REMOVED lines=16> */
.L_x_581:
        /* <DEDUP_REMOVED lines=10> */
[----:B------:R-:W1:Y:S01]  /*147f0*/  SYNCS.PHASECHK.TRANS64.TRYWAIT P1, [R8+URZ+0x2d8c0], R7 ;  /* 0x02d8c007080075a7 */ /* 0x000e62000802017f */
[----:B------:R-:W-:Y:S04]  /*14800*/  BSSY B2, `(.L_x_582) ;  /* 0x0000002000027945 */ /* 0x000fe80003800000 */
[----:B-1----:R-:W-:Y:S05]  /*14810*/  @!P1 BRA `(.L_x_583) ;  /* 0x0000005400d89947 */ /* 0x002fea0003800000 */
.L_x_708:
[----:B------:R-:W-:Y:S05]  /*14820*/  BSYNC B2 ;  /* 0x0000000000027941 */ /* 0x000fea0003800000 */
.L_x_582:
[----:B------:R-:W-:Y:S01]  /*14830*/  BSSY B2, `(.L_x_584) ;  /* 0x000000b000027945 */ /* 0x000fe20003800000 */
[----:B------:R-:W-:Y:S02]  /*14840*/  IMAD.MOV.U32 R10, RZ, RZ, 0x0 ;  /* 0x00000000ff0a7424 */ /* 0x000fe400078e00ff */
[----:B------:R-:W-:Y:S01]  /*14850*/  IMAD.MOV.U32 R11, RZ, RZ, 0x12f00000 ;  /* 0x12f00000ff0b7424 */ /* 0x000fe200078e00ff */
[----:B------:R-:W-:Y:S06]  /*14860*/  @P2 BRA `(.L_x_585) ;  /* 0x00000000001c2947 */ /* 0x000fec0003800000 */
[----:B------:R-:W2:Y:S02]  /*14870*/  S2R R4, SR_TID.X ;  /* 0x0000000000047919 */ /* 0x000ea40000002100 */
[----:B--2---:R-:W-:Y:S01]  /*14880*/  LOP3.LUT R15, R4, 0x1f, RZ, 0xc0, !PT ;  /* 0x0000001f040f7812 */ /* 0x004fe200078ec0ff */
[----:B------:R-:W-:-:S03]  /*14890*/  IMAD.MOV.U32 R4, RZ, RZ, 0x6000 ;  /* 0x00006000ff047424 */ /* 0x000fc600078e00ff */
[----:B------:R-:W-:Y:S01]  /*148a0*/  ISETP.NE.AND P1, PT, R15, RZ, PT ;  /* 0x000000ff0f00720c */ /* 0x000fe20003f25270 */
[----:B------:R2:W-:-:S12]  /*148b0*/  SYNCS.ARRIVE.TRANS64 RZ, [R8+URZ+0x2d8b0], R4 ;  /* 0x02d8b00408ff79a7 */ /* 0x0005d8000800003f */
[----:B--2---:R-:W-:Y:S05]  /*148c0*/  @!P1 BRA `(.L_x_585) ;  /* 0x0000000000049947 */ /* 0x004fea0003800000 */
[----:B------:R-:W-:Y:S01]  /*148d0*/  BPT.TRAP 0x1 ;  /* 0x000000040000795c */ /* 0x000fe20000300000 */
.L_x_585:
[----:B------:R-:W-:Y:S05]  /*148e0*/  BSYNC B2 ;  /* 0x0000000000027941 */ /* 0x000fea0003800000 */
.L_x_584:
[----:B------:R-:W-:Y:S01]  /*148f0*/  R2UR UR10, R12 ;  /* 0x000000000c0a72ca */ /* 0x000fe200000e0000 */
[----:B------:R-:W-:Y:S01]  /*14900*/  UIADD3 UR4, UP0, UR40, 0x670, URZ ;  /* 0x0000067028047890 */ /* 0x000fe2000ff1e03f */
[----:B------:R-:W-:Y:S01]  /*14910*/  R2UR UR6, R10 ;  /* 0x000000000a0672ca */ /* 0x000fe200000e0000 */
[----:B01----:R-:W-:Y:S01]  /*14920*/  VIADD R8, R8, 0x2d8b0 ;  /* 0x0002d8b008087836 */ /* 0x003fe20000000000 */
[----:B------:R-:W-:Y:S01]  /*14930*/  R2UR UR7, R11 ;  /* 0x000000000b0772ca */ /* 0x000fe200000e0000 */
[----:B------:R-:W-:Y:S01]  /*14940*/  VIADD R4, R6, 0x400 ;  /* 0x0000040006047836 */ /* 0x000fe20000000000 */
[----:B------:R-:W-:Y:S01]  /*14950*/  PLOP3.LUT P1, PT, PT, PT, PT, 0x80, 0x0 ;  /* 0x000000000000781c */ /* 0x000fe20003f2f070 */
[----:B------:R-:W-:-:S12]  /*14960*/  UIADD3.X UR5, URZ, UR41, URZ, UP0, !UPT ;  /* 0x000000293f057290 */ /* 0x000fd800087fe43f */
.L_x_586:
        /* <DEDUP_REMOVED lines=15> */
.L_x_587:
        /* <DEDUP_REMOVED lines=15> */
.L_x_588:
        /* <DEDUP_REMOVED lines=10> */
.L_x_574:
[----:B------:R-:W-:Y:S05]  /*14bf0*/  BSYNC B1 ;  /* 0x0000000000017941 */ /* 0x000fea0003800000 */
.L_x_573:
[----:B------:R-:W2:Y:S01]  /*14c00*/  LDL.LU R7, [R1+0x4] ;  /* 0x0000040001077983 */ /* 0x000ea20000300800 */
[----:B------:R-:W-:Y:S01]  /*14c10*/  VIADD R28, R28, 0x1 ;  /* 0x000000011c1c7836 */ /* 0x000fe20000000000 */
[C---:B------:R-:W-:Y:S01]  /*14c20*/  ISETP.GT.AND P2, PT, R9.reuse, R3, PT ;  /* 0x000000030900720c */ /* 0x040fe20003f44270 */
[----:B------:R-:W-:-:S03]  /*14c30*/  VIADD R9, R9, 0xffffffff ;  /* 0xffffffff09097836 */ /* 0x000fc60000000000 */
[----:B------:R-:W-:-:S04]  /*14c40*/  ISETP.NE.AND P1, PT, R28, 0x2, PT ;  /* 0x000000021c00780c */ /* 0x000fc80003f25270 */
[----:B------:R-:W-:Y:S02]  /*14c50*/  SEL R4, RZ, 0x1, P1 ;  /* 0x00000001ff047807 */ /* 0x000fe40000800000 */
[----:B------:R-:W-:Y:S02]  /*14c60*/  SEL R28, R28, RZ, P1 ;  /* 0x000000ff1c1c7207 */ /* 0x000fe40000800000 */
[----:B--2---:R-:W-:-:S05]  /*14c70*/  LOP3.LUT R7, R7, R4, RZ, 0x3c, !PT ;  /* 0x0000000407077212 */ /* 0x004fca00078e3cff */
[----:B------:R1:W-:Y:S01]  /*14c80*/  STL [R1+0x4], R7 ;  /* 0x0000040701007387 */ /* 0x0003e20000100800 */
[----:B------:R-:W-:Y:S05]  /*14c90*/  @P2 BRA `(.L_x_589) ;  /* 0xfffffff400a42947 */ /* 0x000fea000383ffff */
.L_x_551:
[----:B------:R-:W-:Y:S05]  /*14ca0*/  BSYNC B0 ;  /* 0x0000000000007941 */ /* 0x000fea0003800000 */
.L_x_550:
[----:B------:R-:W2:Y:S01]  /*14cb0*/  LDL R4, [R1+0x24] ;  /* 0x0000240001047983 */ /* 0x000ea20000100800 */
[----:B------:R-:W-:Y:S05]  /*14cc0*/  @!P0 WARPSYNC.ALL ;  /* 0x0000000000008948 */ /* 0x000fea0003800000 */
[----:B------:R-:W-:Y:S06]  /*14cd0*/  @!P0 BAR.SYNC.DEFER_BLOCKING 0xc, 0x200 ;  /* 0x0308000000008b1d */ /* 0x000fec0000010000 */
[----:B------:R-:W-:Y:S01]  /*14ce0*/  BSSY B7, `(.L_x_590) ;  /* 0x0000353000077945 */ /* 0x000fe20003800000 */
[----:B--2---:R-:W-:-:S13]  /*14cf0*/  ISETP.GT.AND P0, PT, R4, RZ, PT ;  /* 0x000000ff0400720c */ /* 0x004fda0003f04270 */
[----:B------:R-:W-:Y:S05]  /*14d00*/  @P0 BRA `(.L_x_591) ;  /* 0x0000000000440947 */ /* 0x000fea0003800000 */
[----:B------:R-:W2:Y:S02]  /*14d10*/  S2R R4, SR_TID.X ;  /* 0x0000000000047919 */ /* 0x000ea40000002100 */
[----:B--2---:R-:W-:-:S04]  /*14d20*/  LOP3.LUT R4, R4, 0x7f, RZ, 0xc0, !PT ;  /* 0x0000007f04047812 */ /* 0x004fc800078ec0ff */
[----:B------:R-:W-:-:S13]  /*14d30*/  ISETP.NE.AND P0, PT, R4, RZ, PT ;  /* 0x000000ff0400720c */ /* 0x000fda0003f05270 */
[----:B------:R-:W-:Y:S05]  /*14d40*/  @P0 BRA `(.L_x_592) ;  /* 0x0000003400300947 */ /* 0x000fea0003800000 */
[----:B0-----:R-:W0:Y:S01]  /*14d50*/  S2R R5, SR_LANEID ;  /* 0x0000000000057919 */ /* 0x001e220000000000 */
[----:B------:R-:W-:Y:S01]  /*14d60*/  VOTEU.ANY UR4, UPT, PT ;  /* 0x0000000000047886 */ /* 0x000fe200038e0100 */
[----:B------:R-:W2:Y:S01]  /*14d70*/  LDC.64 R2, c[0x0][0xc60] ;  /* 0x00031800ff027b82 */ /* 0x000ea20000000a00 */
[----:B------:R-:W0:Y:S02]  /*14d80*/  FLO.U32 R0, UR4 ;  /* 0x0000000400007d00 */ /* 0x000e2400080e0000 */
[----:B0-----:R-:W-:-:S06]  /*14d90*/  ISETP.EQ.U32.AND P0, PT, R0, R5, PT ;  /* 0x000000050000720c */ /* 0x001fcc0003f02070 */
[----:B------:R-:W2:Y:S07]  /*14da0*/  POPC R5, UR4 ;  /* 0x0000000400057d09 */ /* 0x000eae0008000000 */
[----:B--2---:R-:W2:Y:S01]  /*14db0*/  @P0 ATOMG.E.ADD.STRONG.GPU PT, R3, desc[UR42][R2.64], R5 ;  /* 0x00000005020309a8 */ /* 0x004ea200081ee1ea */
[----:B------:R-:W0:Y:S02]  /*14dc0*/  S2R R4, SR_LTMASK ;  /* 0x0000000000047919 */ /* 0x000e240000003900 */
[----:B0-----:R-:W-:-:S04]  /*14dd0*/  LOP3.LUT R4, R4, UR4, RZ, 0xc0, !PT ;  /* 0x0000000404047c12 */ /* 0x001fc8000f8ec0ff */
[----:B-1----:R-:W0:Y:S01]  /*14de0*/  POPC R7, R4 ;  /* 0x0000000400077309 */ /* 0x002e220000000000 */
[----:B--2---:R-:W0:Y:S02]  /*14df0*/  SHFL.IDX PT, R0, R3, R0, 0x1f ;  /* 0x00001f0003007589 */ /* 0x004e2400000e0000 */
[----:B0-----:R-:W-:Y:S01]  /*14e00*/  IADD3 R16, R0, UR37, R7 ;  /* 0x0000002500107c10 */ /* 0x001fe2000fffe007 */
[----:B------:R-:W-:Y:S06]  /*14e10*/  BRA `(.L_x_592) ;  /* 0x0000003000fc7947 */ /* 0x000fec0003800000 */
.L_x_591:
        /* <DEDUP_REMOVED lines=8> */
[----:B------:R-:W-:Y:S02]  /*14ea0*/  IMAD.U32 R4, RZ, RZ, UR6 ;  /* 0x00000006ff047e24 */ /* 0x000fe4000f8e00ff */
[----:B------:R-:W2:Y:S01]  /*14eb0*/  LDC.64 R2, c[0x4][R2] ;  /* 0x0100000002027b82 */ /* 0x000ea20000000a00 */
[----:B0-----:R-:W-:Y:S02]  /*14ec0*/  IMAD.U32 R5, RZ, RZ, UR7 ;  /* 0x00000007ff057e24 */ /* 0x001fe4000f8e00ff */
[----:B------:R-:W-:Y:S02]  /*14ed0*/  IMAD.U32 R6, RZ, RZ, UR8 ;  /* 0x00000008ff067e24 */ /* 0x000fe4000f8e00ff */
[----:B-1----:R-:W-:-:S02]  /*14ee0*/  IMAD.U32 R7, RZ, RZ, UR9 ;  /* 0x00000009ff077e24 */ /* 0x002fc4000f8e00ff */
[----:B------:R-:W-:Y:S02]  /*14ef0*/  IMAD.U32 R10, RZ, RZ, UR4 ;  /* 0x00000004ff0a7e24 */ /* 0x000fe4000f8e00ff */
[----:B------:R-:W-:Y:S02]  /*14f00*/  IMAD.U32 R11, RZ, RZ, UR5 ;  /* 0x00000005ff0b7e24 */ /* 0x000fe4000f8e00ff */
[----:B------:R-:W-:Y:S02]  /*14f10*/  IMAD.MOV.U32 R8, RZ, RZ, 0x70 ;  /* 0x00000070ff087424 */ /* 0x000fe400078e00ff */
[----:B------:R-:W-:Y:S02]  /*14f20*/  IMAD.MOV.U32 R12, RZ, RZ, 0x1 ;  /* 0x00000001ff0c7424 */ /* 0x000fe400078e00ff */
[----:B------:R-:W-:-:S07]  /*14f30*/  IMAD.MOV.U32 R13, RZ, RZ, RZ ;  /* 0x000000ffff0d7224 */ /* 0x000fce00078e00ff */
[----:B------:R-:W-:-:S07]  /*14f40*/  LEPC R20, `(.L_x_594) ;  /* 0x000000001014794e */ /* 0x000fce0000000000 */
[----:B--2---:R-:W-:Y:S05]  /*14f50*/  CALL.ABS.NOINC R2 ;  /* 0x0000000002007343 */ /* 0x004fea0003c00000 */
.L_x_594:
[----:B------:R-:W-:Y:S05]  /*14f60*/  BSYNC B6 ;  /* 0x0000000000067941 */ /* 0x000fea0003800000 */
.L_x_593:
        /* <DEDUP_REMOVED lines=8> */
[----:B------:R2:W3:Y:S01]  /*14ff0*/  LDC.64 R2, c[0x4][R27] ;  /* 0x010000001b027b82 */ /* 0x0004e20000000a00 */
[----:B------:R-:W-:Y:S02]  /*15000*/  IMAD.U32 R4, RZ, RZ, UR6 ;  /* 0x00000006ff047e24 */ /* 0x000fe4000f8e00ff */
[----:B0-----:R-:W-:Y:S02]  /*15010*/  IMAD.U32 R5, RZ, RZ, UR7 ;  /* 0x00000007ff057e24 */ /* 0x001fe4000f8e00ff */
[----:B------:R-:W-:Y:S02]  /*15020*/  IMAD.U32 R6, RZ, RZ, UR8 ;  /* 0x00000008ff067e24 */ /* 0x000fe4000f8e00ff */
[----:B-1----:R-:W-:-:S02]  /*15030*/  IMAD.U32 R7, RZ, RZ, UR9 ;  /* 0x00000009ff077e24 */ /* 0x002fc4000f8e00ff */
[----:B------:R-:W-:Y:S02]  /*15040*/  IMAD.U32 R10, RZ, RZ, UR4 ;  /* 0x00000004ff0a7e24 */ /* 0x000fe4000f8e00ff */
[----:B------:R-:W-:Y:S02]  /*15050*/  IMAD.U32 R11, RZ, RZ, UR5 ;  /* 0x00000005ff0b7e24 */ /* 0x000fe4000f8e00ff */
[----:B------:R-:W-:Y:S02]  /*15060*/  IMAD.MOV.U32 R8, RZ, RZ, 0x70 ;  /* 0x00000070ff087424 */ /* 0x000fe400078e00ff */
[----:B------:R-:W-:Y:S02]  /*15070*/  IMAD.MOV.U32 R12, RZ, RZ, 0x1 ;  /* 0x00000001ff0c7424 */ /* 0x000fe400078e00ff */
[----:B--2---:R-:W-:-:S07]  /*15080*/  IMAD.MOV.U32 R13, RZ, RZ, RZ ;  /* 0x000000ffff0d7224 */ /* 0x004fce00078e00ff */
[----:B------:R-:W-:-:S07]  /*15090*/  LEPC R20, `(.L_x_597) ;  /* 0x000000001014794e */ /* 0x000fce0000000000 */
[----:B---3--:R-:W-:Y:S05]  /*150a0*/  CALL.ABS.NOINC R2 ;  /* 0x0000000002007343 */ /* 0x008fea0003c00000 */
.L_x_597:
[----:B------:R0:W1:Y:S01]  /*150b0*/  LDC.64 R2, c[0x4][R27] ;  /* 0x010000001b027b82 */ /* 0x0000620000000a00 */
[----:B------:R-:W-:Y:S01]  /*150c0*/  ULDC.64 UR4, c[0x4][0x88] ;  /* 0x0100220000047ab9 */ /* 0x000fe20000000a00 */
[----:B------:R-:W-:Y:S01]  /*150d0*/  ULDC.64 UR6, c[0x4][0x90] ;  /* 0x0100240000067ab9 */ /* 0x000fe20000000a00 */
[----:B------:R-:W-:Y:S01]  /*150e0*/  ULDC.64 UR8, c[0x4][0x18] ;  /* 0x0100060000087ab9 */ /* 0x000fe20000000a00 */
        /* <DEDUP_REMOVED lines=8> */
[----:B0-----:R-:W-:-:S07]  /*15170*/  IMAD.MOV.U32 R13, RZ, RZ, RZ ;  /* 0x000000ffff0d7224 */ /* 0x001fce00078e00ff */
[----:B------:R-:W-:-:S07]  /*15180*/  LEPC R20, `(.L_x_596) ;  /* 0x000000001014794e */ /* 0x000fce0000000000 */
[----:B-1----:R-:W-:Y:S05]  /*15190*/  CALL.ABS.NOINC R2 ;  /* 0x0000000002007343 */ /* 0x002fea0003c00000 */
.L_x_596:
[----:B------:R-:W-:Y:S05]  /*151a0*/  BSYNC B6 ;  /* 0x0000000000067941 */ /* 0x000fea0003800000 */
.L_x_595:
[----:B------:R2:W3:Y:S01]  /*151b0*/  LDL R20, [R1+0x10] ;  /* 0x0000100001147983 */ /* 0x0004e20000100800 */
[----:B------:R-:W-:Y:S01]  /*151c0*/  ULDC.64 UR4, c[0x0][0x9f8] ;  /* 0x00027e0000047ab9 */ /* 0x000fe20000000a00 */
[----:B-1----:R-:W1:Y:S01]  /*151d0*/  LDC R7, c[0x0][0x430] ;  /* 0x00010c00ff077b82 */ /* 0x002e620000000800 */
[----:B------:R-:W-:Y:S01]  /*151e0*/  ISETP.NE.U32.AND P0, PT, RZ, UR4, PT ;  /* 0x00000004ff007c0c */ /* 0x000fe2000bf05070 */
[----:B------:R-:W4:Y:S03]  /*151f0*/  LDL R27, [R1+0x44] ;  /* 0x00004400011b7983 */ /* 0x000f260000100800 */
[----:B------:R-:W-:Y:S01]  /*15200*/  ISETP.NE.AND.EX P0, PT, RZ, UR5, PT, P0 ;  /* 0x00000005ff007c0c */ /* 0x000fe2000bf05300 */
[----:B------:R-:W2:Y:S04]  /*15210*/  LDL R21, [R1+0x24] ;  /* 0x0000240001157983 */ /* 0x000ea80000100800 */
[----:B------:R-:W2:Y:S08]  /*15220*/  LDL R2, [R1+0x28] ;  /* 0x0000280001027983 */ /* 0x000eb00000100800 */
[----:B------:R-:W-:Y:S01]  /*15230*/  @P0 IADD3 R24, P1, R24, UR4, RZ ;  /* 0x0000000418180c10 */ /* 0x000fe2000ff3e0ff */
[----:B------:R-:W0:Y:S01]  /*15240*/  S2R R3, SR_TID.X ;  /* 0x0000000000037919 */ /* 0x000e220000002100 */
[----:B------:R-:W-:-:S02]  /*15250*/  ULDC UR4, c[0x0][0x2f4] ;  /* 0x0000bd0000047ab9 */ /* 0x000fc40000000800 */
[----:B------:R-:W-:Y:S01]  /*15260*/  @P0 IADD3.X R25, R25, UR5, RZ, P1, !PT ;  /* 0x0000000519190c10 */ /* 0x000fe20008ffe4ff */
[----:B------:R-:W4:Y:S04]  /*15270*/  S2R R0, SR_TID.X ;  /* 0x0000000000007919 */ /* 0x000f280000002100 */
[----:B---3--:R-:W3:Y:S01]  /*15280*/  @P0 LDG.E R20, desc[UR42][R24.64] ;  /* 0x0000002a18140981 */ /* 0x008ee2000c1e1900 */
[----:B-1----:R-:W-:Y:S01]  /*15290*/  ISETP.NE.AND P1, PT, R7, 0x1, PT ;  /* 0x000000010700780c */ /* 0x002fe20003f25270 */
[----:B0-----:R-:W-:Y:S01]  /*152a0*/  IMAD.SHL.U32 R3, R3, 0x20, RZ ;  /* 0x0000002003037824 */ /* 0x001fe200078e00ff */
[----:B----4-:R-:W-:Y:S02]  /*152b0*/  LEA.HI.SX32 R27, R27, 0xffffffff, 0x19 ;  /* 0xffffffff1b1b7811 */ /* 0x010fe400078fcaff */
[----:B------:R-:W-:-:S02]  /*152c0*/  LOP3.LUT R0, R0, 0x7f, RZ, 0xc0, !PT ;  /* 0x0000007f00007812 */ /* 0x000fc400078ec0ff */
[----:B------:R-:W-:Y:S01]  /*152d0*/  LOP3.LUT R3, R3, 0x60, RZ, 0xc0, !PT ;  /* 0x0000006003037812 */ /* 0x000fe200078ec0ff */
[----:B------:R-:W-:Y:S01]  /*152e0*/  IMAD.SHL.U32 R10, R27, 0x80, RZ ;  /* 0x000000801b0a7824 */ /* 0x000fe200078e00ff */
[----:B------:R-:W-:-:S04]  /*152f0*/  SHF.R.U32.HI R0, RZ, 0x2, R0 ;  /* 0x00000002ff007819 */ /* 0x000fc80000011600 */
[----:B------:R-:W-:Y:S01]  /*15300*/  LOP3.LUT R0, R10, R0, R3, 0xfe, !PT ;  /* 0x000000000a007212 */ /* 0x000fe200078efe03 */
[----:B------:R-:W0:Y:S08]  /*15310*/  @P1 LDC R4, c[0x0][0x434] ;  /* 0x00010d00ff041b82 */ /* 0x000e300000000800 */
[----:B------:R-:W1:Y:S01]  /*15320*/  @P1 LDC R5, c[0x0][0x438] ;  /* 0x00010e00ff051b82 */ /* 0x000e620000000800 */
[----:B------:R-:W4:Y:S01]  /*15330*/  S2R R11, SR_TID.X ;  /* 0x00000000000b7919 */ /* 0x000f220000002100 */
[----:B------:R-:W-:Y:S01]  /*15340*/  LOP3.LUT R23, R23, 0xfffffff7, RZ, 0xc0, !PT ;  /* 0xfffffff717177812 */ /* 0x000fe200078ec0ff */
[----:B----4-:R-:W-:-:S05]  /*15350*/  IMAD.SHL.U32 R11, R11, 0x8, RZ ;  /* 0x000000080b0b7824 */ /* 0x010fca00078e00ff */
[----:B------:R-:W-:-:S04]  /*15360*/  LOP3.LUT R11, R11, 0x18, RZ, 0xc0, !PT ;  /* 0x000000180b0b7812 */ /* 0x000fc800078ec0ff */
[----:B------:R-:W-:Y:S01]  /*15370*/  LOP3.LUT R12, R11, 0x20, RZ, 0xfc, !PT ;  /* 0x000000200b0c7812 */ /* 0x000fe200078efcff */
[----:B------:R-:W-:Y:S01]  /*15380*/  UMOV UR5, 0xffffffff ;  /* 0xffffffff00057882 */ /* 0x000fe20000000000 */
[----:B---3--:R-:W-:Y:S01]  /*15390*/  @P0 STL [R1+0x10], R20 ;  /* 0x0000101401000387 */ /* 0x008fe20000100800 */
[C---:B--2---:R-:W-:Y:S01]  /*153a0*/  ISETP.GE.AND P0, PT, R0.reuse, R21, PT ;  /* 0x000000150000720c */ /* 0x044fe20003f06270 */
        /* <DEDUP_REMOVED lines=12> */
[----:B------:R-:W0:Y:S01]  /*15470*/  @!P0 LDC.64 R2, c[0x0][0x418] ;  /* 0x00010600ff028b82 */ /* 0x000e220000000a00 */
[----:B------:R-:W-:Y:S01]  /*15480*/  IMAD.U32 R5, RZ, RZ, UR38 ;  /* 0x00000026ff057e24 */ /* 0x000fe2000f8e00ff */
[----:B------:R0:W-:Y:S01]  /*15490*/  STL [R1+0x2c], R8 ;  /* 0x00002c0801007387 */ /* 0x0001e20000100800 */
[----:B------:R-:W-:-:S03]  /*154a0*/  @!P0 IMAD.IADD R0, R7, 0x1, R0 ;  /* 0x0000000107008824 */ /* 0x000fc600078e0200 */
[----:B------:R-:W-:Y:S02]  /*154b0*/  ISETP.NE.AND P2, PT, R5, 0x3, PT ;  /* 0x000000030500780c */ /* 0x000fe40003f45270 */
[----:B0-----:R-:W-:Y:S01]  /*154c0*/  @!P0 LEA R8, P1, R6, R2, 0x2 ;  /* 0x0000000206088211 */ /* 0x001fe200078210ff */
[----:B------:R-:W-:-:S03]  /*154d0*/  IMAD.MOV.U32 R2, RZ, RZ, RZ ;  /* 0x000000ffff027224 */ /* 0x000fc600078e00ff */
[----:B------:R-:W-:-:S05]  /*154e0*/  @!P0 LEA.HI.X R9, R6, R3, R0, 0x2, P1 ;  /* 0x0000000306098211 */ /* 0x000fca00008f1400 */
[----:B------:R0:W5:Y:S01]  /*154f0*/  @!P0 LDG.E R2, desc[UR42][R8.64] ;  /* 0x0000002a08028981 */ /* 0x000162000c1e1900 */
[----:B------:R-:W-:Y:S02]  /*15500*/  ISETP.GE.AND P0, PT, R11, UR4, PT ;  /* 0x000000040b007c0c */ /* 0x000fe4000bf06270 */
[----:B------:R-:W-:-:S04]  /*15510*/  @P2 LOP3.LUT R23, R23, 0x8, RZ, 0xfc, !PT ;  /* 0x0000000817172812 */ /* 0x000fc800078efcff */
        /* <DEDUP_REMOVED lines=9> */
[----:B0-----:R-:W-:Y:S06]  /*155b0*/  BRA.DIV UR5, `(.L_x_598) ;  /* 0x0000004a05847947 */ /* 0x001fec000b800000 */
.L_x_711:
[----:B------:R-:W-:-:S05]  /*155c0*/  SHF.R.S32.HI R9, RZ, 0x1f, R18 ;  /* 0x0000001fff097819 */ /* 0x000fca0000011412 */
[----:B------:R0:W-:Y:S01]  /*155d0*/  STL [R1+0xc], R9 ;  /* 0x00000c0901007387 */ /* 0x0001e20000100800 */
[----:B------:R-:W-:Y:S05]  /*155e0*/  @!P2 BRA `(.L_x_599) ;  /* 0x000000000004a947 */ /* 0x000fea0003800000 */
[----:B------:R-:W-:Y:S01]  /*155f0*/  BPT.TRAP 0x1 ;  /* 0x000000040000795c */ /* 0x000fe20000300000 */
.L_x_599:
[----:B------:R-:W2:Y:S01]  /*15600*/  LDL R5, [R1] ;  /* 0x0000000001057983 */ /* 0x000ea20000100800 */
[----:B------:R-:W-:Y:S01]  /*15610*/  SHF.R.S32.HI R3, RZ, 0x1f, R4 ;  /* 0x0000001fff037819 */ /* 0x000fe20000011404 */
[----:B------:R-:W-:Y:S01]  /*15620*/  ULDC.64 UR4, c[0x0][0x328] ;  /* 0x0000ca0000047ab9 */ /* 0x000fe20000000a00 */
[----:B-----5:R-:W-:Y:S01]  /*15630*/  SHF.R.S32.HI R8, RZ, 0x1f, R2 ;  /* 0x0000001fff087819 */ /* 0x020fe20000011402 */
[----:B------:R-:W-:Y:S01]  /*15640*/  IMAD.WIDE.U32 R6, R4, UR4, RZ ;  /* 0x0000000404067c25 */ /* 0x000fe2000f8e00ff */
[----:B------:R-:W-:Y:S03]  /*15650*/  BSSY B0, `(.L_x_600) ;  /* 0x0000015000007945 */ /* 0x000fe60003800000 */
[----:B------:R-:W-:-:S04]  /*15660*/  IMAD R0, R3, UR4, RZ ;  /* 0x0000000403007c24 */ /* 0x000fc8000f8e02ff */
        /* <DEDUP_REMOVED lines=13> */
[----:B------:R-:W-:Y:S02]  /*15740*/  IMAD.IADD R25, R7, 0x1, R0 ;  /* 0x0000000107197824 */ /* 0x000fe400078e0200 */
[----:B------:R-:W-:-:S03]  /*15750*/  IMAD R0, R26, 0x8, R22 ;  /* 0x000000081a007824 */ /* 0x000fc600078e0216 */
[----:B------:R-:W-:Y:S02]  /*15760*/  LEA.HI.X R25, R6, UR5, R25, 0x1, P0 ;  /* 0x0000000506197c11 */ /* 0x000fe400080f0c19 */
[----:B--2---:R-:W-:-:S04]  /*15770*/  SHF.L.U32 R5, R5, 0x1f, RZ ;  /* 0x0000001f05057819 */ /* 0x004fc800000006ff */
[----:B------:R-:W1:Y:S02]  /*15780*/  SYNCS.PHASECHK.TRANS64.TRYWAIT P0, [R0+URZ+0x2d840], R5 ;  /* 0x02d84005000075a7 */ /* 0x000e64000800017f */
[----:B-1----:R-:W-:Y:S05]  /*15790*/  @!P0 BRA `(.L_x_601) ;  /* 0x0000004800408947 */ /* 0x002fea0003800000 */
.L_x_712:
[----:B------:R-:W-:Y:S05]  /*157a0*/  BSYNC B0 ;  /* 0x0000000000007941 */ /* 0x000fea0003800000 */
.L_x_600:
[----:B------:R-:W2:Y:S01]  /*157b0*/  LDL R7, [R1+0xc] ;  /* 0x00000c0001077983 */ /* 0x000ea20000100800 */
[----:B------:R-:W-:-:S03]  /*157c0*/  ULDC.64 UR4, c[0x0][0x300] ;  /* 0x0000c00000047ab9 */ /* 0x000fc60000000a00 */
[----:B0-----:R-:W3:Y:S04]  /*157d0*/  LDL R9, [R1+0x14] ;  /* 0x0000140001097983 */ /* 0x001ee80000100800 */
[----:B------:R-:W4:Y:S01]  /*157e0*/  LDL R12, [R1+0x24] ;  /* 0x00002400010c7983 */ /* 0x000f220000100800 */
[----:B------:R-:W0:Y:S01]  /*157f0*/  S2R R6, SR_TID.X ;  /* 0x0000000000067919 */ /* 0x000e220000002100 */
[----:B------:R-:W-:-:S04]  /*15800*/  IMAD R3, R3, UR4, RZ ;  /* 0x0000000403037c24 */ /* 0x000fc8000f8e02ff */
[C---:B------:R-:W-:Y:S02]  /*15810*/  IMAD R3, R4.reuse, UR5, R3 ;  /* 0x0000000504037c24 */ /* 0x040fe4000f8e0203 */
[----:B-1----:R-:W-:Y:S01]  /*15820*/  IMAD.WIDE.U32 R4, R4, UR4, RZ ;  /* 0x0000000404047c25 */ /* 0x002fe2000f8e00ff */
[----:B------:R-:W-:-:S03]  /*15830*/  ULDC.64 UR4, c[0x0][0x310] ;  /* 0x0000c40000047ab9 */ /* 0x000fc60000000a00 */
[----:B------:R-:W-:Y:S02]  /*15840*/  IMAD.IADD R5, R5, 0x1, R3 ;  /* 0x0000000105057824 */ /* 0x000fe400078e0203 */
[----:B------:R-:W-:Y:S01]  /*15850*/  IMAD R8, R8, UR4, RZ ;  /* 0x0000000408087c24 */ /* 0x000fe2000f8e02ff */
[----:B0-----:R-:W-:-:S04]  /*15860*/  LOP3.LUT R6, R6, 0x7f, RZ, 0xc0, !PT ;  /* 0x0000007f06067812 */ /* 0x001fc800078ec0ff */
[----:B------:R-:W-:Y:S02]  /*15870*/  SHF.R.U32.HI R11, RZ, 0x2, R6 ;  /* 0x00000002ff0b7819 */ /* 0x000fe40000011606 */
[----:B------:R-:W0:Y:S01]  /*15880*/  S2R R6, SR_TID.X ;  /* 0x0000000000067919 */ /* 0x000e220000002100 */
[----:B------:R-:W-:-:S04]  /*15890*/  IMAD.WIDE.U32 R4, R2, UR4, R4 ;  /* 0x0000000402047c25 */ /* 0x000fc8000f8e0004 */
[----:B------:R-:W-:Y:S01]  /*158a0*/  IMAD R2, R2, UR5, R8 ;  /* 0x0000000502027c24 */ /* 0x000fe2000f8e0208 */
[----:B------:R-:W-:-:S03]  /*158b0*/  ULDC.64 UR4, c[0x0][0x308] ;  /* 0x0000c20000047ab9 */ /* 0x000fc60000000a00 */
[----:B------:R-:W-:Y:S02]  /*158c0*/  IMAD.IADD R3, R5, 0x1, R2 ;  /* 0x0000000105037824 */ /* 0x000fe400078e0202 */
[----:B------:R-:W-:Y:S01]  /*158d0*/  IMAD.MOV.U32 R2, RZ, RZ, R4 ;  /* 0x000000ffff027224 */ /* 0x000fe200078e0004 */
[C---:B------:R-:W-:Y:S02]  /*158e0*/  LOP3.LUT P4, RZ, R23.reuse, 0x4, RZ, 0xc0, !PT ;  /* 0x0000000417ff7812 */ /* 0x040fe4000788c0ff */
[C---:B------:R-:W-:Y:S02]  /*158f0*/  LOP3.LUT P3, RZ, R23.reuse, 0x2, RZ, 0xc0, !PT ;  /* 0x0000000217ff7812 */ /* 0x040fe4000786c0ff */
[----:B------:R-:W-:Y:S01]  /*15900*/  LOP3.LUT P2, RZ, R23, 0x1, RZ, 0xc0, !PT ;  /* 0x0000000117ff7812 */ /* 0x000fe2000784c0ff */
[----:B--2---:R-:W-:-:S04]  /*15910*/  IMAD R4, R7, UR4, RZ ;  /* 0x0000000407047c24 */ /* 0x004fc8000f8e02ff */
[C---:B------:R-:W-:Y:S02]  /*15920*/  IMAD R7, R18.reuse, UR5, R4 ;  /* 0x0000000512077c24 */ /* 0x040fe4000f8e0204 */
[----:B------:R-:W-:Y:S01]  /*15930*/  IMAD.WIDE.U32 R4, R18, UR4, R2 ;  /* 0x0000000412047c25 */ /* 0x000fe2000f8e0002 */
[----:B------:R-:W-:-:S03]  /*15940*/  ULDC.64 UR4, c[0x0][0x2e8] ;  /* 0x0000ba0000047ab9 */ /* 0x000fc60000000a00 */
[----:B------:R-:W-:Y:S01]  /*15950*/  IMAD.IADD R7, R5, 0x1, R7 ;  /* 0x0000000105077824 */ /* 0x000fe200078e0207 */
[----:B------:R-:W-:Y:S01]  /*15960*/  LEA R2, P0, R4, UR4, 0x1 ;  /* 0x0000000404027c11 */ /* 0x000fe2000f8008ff */
[----:B---3--:R-:W-:Y:S01]  /*15970*/  IMAD R8, R26, 0x3000, R9 ;  /* 0x000030001a087824 */ /* 0x008fe200078e0209 */
[----:B------:R-:W-:Y:S01]  /*15980*/  UMOV UR4, 0xffffffff ;  /* 0xffffffff00047882 */ /* 0x000fe20000000000 */
[----:B0-----:R-:W-:Y:S01]  /*15990*/  IMAD.SHL.U32 R9, R6, 0x8, RZ ;  /* 0x0000000806097824 */ /* 0x001fe200078e00ff */
[----:B----4-:R-:W-:Y:S02]  /*159a0*/  IADD3 R3, -R11, R12, -R10 ;  /* 0x0000000c0b037210 */ /* 0x010fe40007ffe90a */
[----:B------:R-:W-:Y:S02]  /*159b0*/  LEA.HI.X R7, R4, UR5, R7, 0x1, P0 ;  /* 0x0000000504077c11 */ /* 0x000fe400080f0c07 */
[----:B------:R-:W-:Y:S02]  /*159c0*/  ISETP.GE.AND P0, PT, R3, 0x1, PT ;  /* 0x000000010300780c */ /* 0x000fe40003f06270 */
[----:B------:R-:W-:Y:S01]  /*159d0*/  LOP3.LUT R9, R9, 0x18, RZ, 0xc0, !PT ;  /* 0x0000001809097812 */ /* 0x000fe200078ec0ff */
[----:B------:R-:W-:Y:S10]  /*159e0*/  BRA.DIV UR4, `(.L_x_602) ;  /* 0x0000004604c07947 */ /* 0x000ff4000b800000 */
[----:B------:R-:W0:Y:S04]  /*159f0*/  SHFL.IDX PT, R4, R2, RZ, 0x1c1f ;  /* 0x001c1fff02047589 */ /* 0x000e2800000e0000 */
[----:B------:R-:W1:Y:S01]  /*15a00*/  SHFL.IDX PT, R6, R7, RZ, 0x1c1f ;  /* 0x001c1fff07067589 */ /* 0x000e6200000e0000 */
[----:B0-----:R-:W-:-:S05]  /*15a10*/  @P0 LEA R5, P1, R9, R4, 0x1 ;  /* 0x0000000409050211 */ /* 0x001fca00078208ff */
[----:B-1----:R-:W-:Y:S01]  /*15a20*/  @P0 IMAD.X R4, RZ, RZ, R6, P1 ;  /* 0x000000ffff040224 */ /* 0x002fe200008e0606 */
[----:B------:R-:W-:Y:S01]  /*15a30*/  ISETP.GE.AND P1, PT, R3, 0x21, PT ;  /* 0x000000210300780c */ /* 0x000fe20003f26270 */
[----:B------:R-:W-:-:S03]  /*15a40*/  @P0 IMAD R6, R8, 0x2, R22 ;  /* 0x0000000208060824 */ /* 0x000fc600078e0216 */
[----:B------:R-:W-:-:S04]  /*15a50*/  @P0 LOP3.LUT R5, R5, R4, RZ, 0x3c, !PT ;  /* 0x0000000405050212 */ /* 0x000fc800078e3cff */
[----:B------:R-:W-:-:S04]  /*15a60*/  @P0 LOP3.LUT R4, R5, R4, RZ, 0x3c, !PT ;  /* 0x0000000405040212 */ /* 0x000fc800078e3cff */
[----:B------:R-:W-:-:S05]  /*15a70*/  @P0 LOP3.LUT R5, R5, R4, RZ, 0x3c, !PT ;  /* 0x0000000405050212 */ /* 0x000fca00078e3cff */
[----:B------:R-:W-:Y:S01]  /*15a80*/  @!PT LDS RZ, [RZ] ;  /* 0x00000000fffff984 */ /* 0x000fe20000000800 */
[----:B------:R-:W-:Y:S04]  /*15a90*/  @P0 LDGSTS.E.BYPASS.LTC128B.128 [R6+0x15400], desc[UR42][R4.64], !P4 ;  /* 0x1540000004060fae */ /* 0x000fe8000e101d6a */
[----:B------:R-:W-:Y:S04]  /*15aa0*/  @P0 LDGSTS.E.BYPASS.LTC128B.128 [R6+0x17400], desc[UR42][R4.64+0x40], !P3 ;  /* 0x1740004004060fae */ /* 0x000fe8000d901d6a */
[----:B------:R0:W-:Y:S04]  /*15ab0*/  @P0 LDGSTS.E.BYPASS.LTC128B.128 [R6+0x19400], desc[UR42][R4.64+0x80], !P2 ;  /* 0x1940008004060fae */ /* 0x0001e8000d101d6a */
[----:B0-----:R-:W0:Y:S04]  /*15ac0*/  SHFL.IDX PT, R4, R2, 0x1, 0x1c1f ;  /* 0x003c1f0002047f89 */ /* 0x001e2800000e0000 */
[----:B------:R-:W1:Y:S01]  /*15ad0*/  SHFL.IDX PT, R6, R7, 0x1, 0x1c1f ;  /* 0x003c1f0007067f89 */ /* 0x000e6200000e0000 */
[----:B0-----:R-:W-:-:S05]  /*15ae0*/  @P1 LEA R5, P0, R9, R4, 0x1 ;  /* 0x0000000409051211 */ /* 0x001fca00078008ff */
[----:B-1----:R-:W-:Y:S02]  /*15af0*/  @P1 IMAD.X R4, RZ, RZ, R6, P0 ;  /* 0x000000ffff041224 */ /* 0x002fe400000e0606 */
[----:B------:R-:W-:-:S03]  /*15b00*/  @P1 IMAD R6, R8, 0x2, R22 ;  /* 0x0000000208061824 */ /* 0x000fc600078e0216 */
[----:B------:R-:W-:-:S04]  /*15b10*/  @P1 LOP3.LUT R5, R5, R4, RZ, 0x3c, !PT ;  /* 0x0000000405051212 */ /* 0x000fc800078e3cff */
[----:B------:R-:W-:-:S04]  /*15b20*/  @P1 LOP3.LUT R4, R5, R4, RZ, 0x3c, !PT ;  /* 0x0000000405041212 */ /* 0x000fc800078e3cff */
[----:B------:R-:W-:-:S05]  /*15b30*/  @P1 LOP3.LUT R5, R5, R4, RZ, 0x3c, !PT ;  /* 0x0000000405051212 */ /* 0x000fca00078e3cff */
[----:B------:R-:W-:Y:S04]  /*15b40*/  @P1 LDGSTS.E.BYPASS.LTC128B.128 [R6+0x15c00], desc[UR42][R4.64], !P4 ;  /* 0x15c0000004061fae */ /* 0x000fe8000e101d6a */
[----:B------:R-:W-:Y:S04]  /*15b50*/  @P1 LDGSTS.E.BYPASS.LTC128B.128 [R6+0x17c00], desc[UR42][R4.64+0x40], !P3 ;  /* 0x17c0004004061fae */ /* 0x000fe8000d901d6a */
[----:B------:R0:W-:Y:S01]  /*15b60*/  @P1 LDGSTS.E.BYPASS.LTC128B.128 [R6+0x19c00], desc[UR42][R4.64+0x80], !P2 ;  /* 0x19c0008004061fae */ /* 0x0001e2000d101d6a */
[----:B------:R-:W-:-:S03]  /*15b70*/  ISETP.GE.AND P1, PT, R3, 0x41, PT ;  /* 0x000000410300780c */ /* 0x000fc60003f26270 */
[----:B0-----:R-:W0:Y:S04]  /*15b80*/  SHFL.IDX PT, R4, R2, 0x2, 0x1c1f ;  /* 0x005c1f0002047f89 */ /* 0x001e2800000e0000 */
[----:B------:R-:W1:Y:S04]  /*15b90*/  SHFL.IDX PT, R6, R7, 0x2, 0x1c1f ;  /* 0x005c1f0007067f89 */ /* 0x000e6800000e0000 */
[----:B------:R-:W2:Y:S04]  /*15ba0*/  SHFL.IDX PT, R7, R7, 0x3, 0x1c1f ;  /* 0x007c1f0007077f89 */ /* 0x000ea800000e0000 */
[----:B------:R-:W3:Y:S01]  /*15bb0*/  SHFL.IDX PT, R2, R2, 0x3, 0x1c1f ;  /* 0x007c1f0002027f89 */ /* 0x000ee200000e0000 */
[----:B0-----:R-:W-:-:S05]  /*15bc0*/  @P1 LEA R5, P0, R9, R4, 0x1 ;  /* 0x0000000409051211 */ /* 0x001fca00078008ff */
[----:B-1----:R-:W-:Y:S02]  /*15bd0*/  @P1 IMAD.X R4, RZ, RZ, R6, P0 ;  /* 0x000000ffff041224 */ /* 0x002fe400000e0606 */
[----:B------:R-:W-:-:S03]  /*15be0*/  @P1 IMAD R6, R8, 0x2, R22 ;  /* 0x0000000208061824 */ /* 0x000fc600078e0216 */
[----:B------:R-:W-:-:S04]  /*15bf0*/  @P1 LOP3.LUT R5, R5, R4, RZ, 0x3c, !PT ;  /* 0x0000000405051212 */ /* 0x000fc800078e3cff */
[----:B------:R-:W-:-:S04]  /*15c00*/  @P1 LOP3.LUT R4, R5, R4, RZ, 0x3c, !PT ;  /* 0x0000000405041212 */ /* 0x000fc800078e3cff */
[----:B------:R-:W-:-:S05]  /*15c10*/  @P1 LOP3.LUT R5, R5, R4, RZ, 0x3c, !PT ;  /* 0x0000000405051212 */ /* 0x000fca00078e3cff */
[----:B------:R0:W-:Y:S04]  /*15c20*/  @P1 LDGSTS.E.BYPASS.LTC128B.128 [R6+0x16400], desc[UR42][R4.64], !P4 ;  /* 0x1640000004061fae */ /* 0x0001e8000e101d6a */
[----:B------:R0:W-:Y:S04]  /*15c30*/  @P1 LDGSTS.E.BYPASS.LTC128B.128 [R6+0x18400], desc[UR42][R4.64+0x40], !P3 ;  /* 0x1840004004061fae */ /* 0x0001e8000d901d6a */
[----:B--23--:R0:W-:Y:S02]  /*15c40*/  @P1 LDGSTS.E.BYPASS.LTC128B.128 [R6+0x1a400], desc[UR42][R4.64+0x80], !P2 ;  /* 0x1a40008004061fae */ /* 0x00c1e4000d101d6a */
.L_x_722:
[----:B------:R-:W-:-:S13]  /*15c50*/  ISETP.GE.AND P0, PT, R3, 0x61, PT ;  /* 0x000000610300780c */ /* 0x000fda0003f06270 */
[----:B------:R-:W-:Y:S01]  /*15c60*/  @P0 LEA R2, P1, R9, R2, 0x1 ;  /* 0x0000000209020211 */ /* 0x000fe200078208ff */
        /* <DEDUP_REMOVED lines=10> */
.L_x_603:
[----:B------:R-:W-:Y:S02]  /*15d10*/  PLOP3.LUT P1, PT, P1, P0, PT, 0xa2, 0x0 ;  /* 0x000000000000781c */ /* 0x000fe40000f21472 */
[----:B------:R-:W-:-:S08]  /*15d20*/  @P0 R2UR P1, UR4, R0 ;  /* 0x00000000000402ca */ /* 0x000fd00000020000 */
[----:B------:R-:W-:-:S05]  /*15d30*/  @P0 PLOP3.LUT P0, PT, P1, PT, PT, 0x80, 0x0 ;  /* 0x000000000000081c */ /* 0x000fca0000f0f070 */
[----:B------:R-:W-:Y:S01]  /*15d40*/  @!P1 SYNCS.ARRIVE.TRANS64.RED.A0T1 RZ, [UR4+0x2d830], RZ ;  /* 0x02d830ffffff99a7 */ /* 0x000fe20008200404 */
[----:B------:R-:W-:Y:S07]  /*15d50*/  @!P1 ARRIVES.LDGSTSBAR.64.TRANSCNT [UR4+0x2d830] ;  /* 0x02d83000ff0099b0 */ /* 0x000fee0008000a84 */
[----:B------:R-:W-:Y:S05]  /*15d60*/  @P0 BRA.U.ANY `(.L_x_603) ;  /* 0xfffffffd00e80947 */ /* 0x000fea000393ffff */
[----:B------:R-:W-:Y:S01]  /*15d70*/  NOP ;  /* 0x0000000000007918 */ /* 0x000fe20000000000 */
[----:B--2---:R-:W-:-:S05]  /*15d80*/  IMAD.U32 R2, RZ, RZ, UR38 ;  /* 0x00000026ff027e24 */ /* 0x004fca000f8e00ff */
[----:B------:R-:W-:-:S13]  /*15d90*/  ISETP.NE.AND P2, PT, R2, 0x3, PT ;  /* 0x000000030200780c */ /* 0x000fda0003f45270 */
[----:B------:R-:W-:Y:S05]  /*15da0*/  @!P2 BRA `(.L_x_604) ;  /* 0x000000000004a947 */ /* 0x000fea0003800000 */
[----:B------:R-:W-:Y:S01]  /*15db0*/  BPT.TRAP 0x1 ;  /* 0x000000040000795c */ /* 0x000fe20000300000 */
.L_x_604:
[----:B01----:R0:W5:Y:S01]  /*15dc0*/  LDL.LU R4, [R1+0x8] ;  /* 0x0000080001047983 */ /* 0x0031620000300800 */
[----:B------:R0:W-:Y:S03]  /*15dd0*/  SYNCS.ARRIVE.TRANS64.A1T0 RZ, [R0+URZ+0x2d830], RZ ;  /* 0x02d830ff00ff79a7 */ /* 0x0001e6000810003f */
[----:B------:R0:W5:Y:S02]  /*15de0*/  LDL.LU R3, [R1+0x34] ;  /* 0x0000340001037983 */ /* 0x0001640000300800 */
[----:B------:R-:W-:Y:S05]  /*15df0*/  WARPSYNC.ALL ;  /* 0x0000000000007948 */ /* 0x000fea0003800000 */
[----:B------:R-:W-:Y:S01]  /*15e00*/  ULDC.64 UR4, c[0x0][0x298] ;  /* 0x0000a60000047ab9 */ /* 0x000fe20000000a00 */
[----:B------:R-:W-:Y:S01]  /*15e10*/  ULDC.64 UR6, c[0x0][0xa00] ;  /* 0x0002800000067ab9 */ /* 0x000fe20000000a00 */
[----:B0-----:R-:W-:Y:S01]  /*15e20*/  VIADD R0, R22, 0xc400 ;  /* 0x0000c40016007836 */ /* 0x001fe20000000000 */
[----:B------:R-:W-:Y:S01]  /*15e30*/  BAR.SYNC.DEFER_BLOCKING 0x8, 0x200 ;  /* 0x0208000000007b1d */ /* 0x000fe20000010000 */
[----:B------:R-:W-:-:S03]  /*15e40*/  ISETP.NE.U32.AND P0, PT, RZ, UR6, PT ;  /* 0x00000006ff007c0c */ /* 0x000fc6000bf05070 */
[----:B------:R-:W-:Y:S02]  /*15e50*/  LOP3.LUT P1, RZ, R0, 0x1bf, RZ, 0xc0, !PT ;  /* 0x000001bf00ff7812 */ /* 0x000fe4000782c0ff */
[----:B------:R-:W-:Y:S01]  /*15e60*/  ISETP.NE.AND.EX P0, PT, RZ, UR7, PT, P0 ;  /* 0x00000007ff007c0c */ /* 0x000fe2000bf05300 */
[----:B------:R-:W-:Y:S03]  /*15e70*/  BSSY B6, `(.L_x_605) ;  /* 0x000001c000067945 */ /* 0x000fe60003800000 */
[----:B------:R-:W-:Y:S02]  /*15e80*/  SEL R29, R29, RZ, !P0 ;  /* 0x000000ff1d1d7207 */ /* 0x000fe40004000000 */
[----:B-----5:R-:W-:-:S05]  /*15e90*/  SHF.R.S32.HI R2, RZ, 0x1f, R4 ;  /* 0x0000001fff027819 */ /* 0x020fca0000011404 */
[----:B------:R-:W-:-:S04]  /*15ea0*/  IMAD R2, R2, UR4, RZ ;  /* 0x0000000402027c24 */ /* 0x000fc8000f8e02ff */
[C---:B------:R-:W-:Y:S01]  /*15eb0*/  IMAD R0, R4.reuse, UR5, R2 ;  /* 0x0000000504007c24 */ /* 0x040fe2000f8e0202 */
[----:B------:R-:W-:Y:S01]  /*15ec0*/  SEL R2, R3, RZ, !P0 ;  /* 0x000000ff03027207 */ /* 0x000fe20004000000 */
[----:B------:R-:W-:-:S04]  /*15ed0*/  IMAD.WIDE.U32 R4, R4, UR4, RZ ;  /* 0x0000000404047c25 */ /* 0x000fc8000f8e00ff */
[----:B------:R-:W-:Y:S01]  /*15ee0*/  IMAD.IADD R0, R5, 0x1, R0 ;  /* 0x0000000105007824 */ /* 0x000fe200078e0200 */
[----:B------:R0:W-:Y:S04]  /*15ef0*/  STL.64 [R1+0x38], R4 ;  /* 0x0000380401007387 */ /* 0x0001e80000100a00 */
[----:B------:R0:W-:Y:S04]  /*15f00*/  STL [R1+0x34], R2 ;  /* 0x0000340201007387 */ /* 0x0001e80000100800 */
[----:B------:R0:W-:Y:S01]  /*15f10*/  STL [R1+0x8], R0 ;  /* 0x0000080001007387 */ /* 0x0001e20000100800 */
[----:B------:R-:W-:Y:S05]  /*15f20*/  @!P1 BRA `(.L_x_606) ;  /* 0x0000000000409947 */ /* 0x000fea0003800000 */
[----:B0-----:R-:W-:Y:S01]  /*15f30*/  MOV R2, 0x0 ;  /* 0x0000000000027802 */ /* 0x001fe20000000f00 */
[----:B------:R-:W-:Y:S01]  /*15f40*/  ULDC.64 UR4, c[0x4][0x88] ;  /* 0x0100220000047ab9 */ /* 0x000fe20000000a00 */
[----:B------:R-:W-:Y:S01]  /*15f50*/  ULDC.64 UR6, c[0x4][0x90] ;  /* 0x0100240000067ab9 */ /* 0x000fe20000000a00 */
[----:B------:R-:W-:Y:S01]  /*15f60*/  ULDC.64 UR8, c[0x4][0x20] ;  /* 0x0100080000087ab9 */ /* 0x000fe20000000a00 */
[----:B------:R-:W-:Y:S02]  /*15f70*/  IMAD.U32 R4, RZ, RZ, UR4 ;  /* 0x00000004ff047e24 */ /* 0x000fe4000f8e00ff */
[----:B------:R-:W0:Y:S01]  /*15f80*/  LDC.64 R2, c[0x4][R2] ;  /* 0x0100000002027b82 */ /* 0x000e220000000a00 */
        /* <DEDUP_REMOVED lines=10> */
.L_x_606:
[----:B------:R-:W-:Y:S05]  /*16030*/  BSYNC B6 ;  /* 0x0000000000067941 */ /* 0x000fea0003800000 */
.L_x_605:
[----:B0-----:R-:W2:Y:S01]  /*16040*/  LDL.LU R0, [R1+0x34] ;  /* 0x0000340001007983 */ /* 0x001ea20000300800 */
[----:B------:R-:W-:Y:S01]  /*16050*/  ULDC.64 UR4, c[0x0][0x2d8] ;  /* 0x0000b60000047ab9 */ /* 0x000fe20000000a00 */
[----:B------:R-:W0:Y:S01]  /*16060*/  LDC R9, c[0x0][0x448] ;  /* 0x00011200ff097b82 */ /* 0x000e220000000800 */
[----:B------:R-:W-:Y:S01]  /*16070*/  ULDC.64 UR6, c[0x0][0x2c8] ;  /* 0x0000b20000067ab9 */ /* 0x000fe20000000a00 */
[----:B------:R-:W3:Y:S01]  /*16080*/  LDL.LU R21, [R1+0x8] ;  /* 0x0000080001157983 */ /* 0x000ee20000300800 */
[----:B------:R-:W-:-:S03]  /*16090*/  ULDC.64 UR8, c[0x0][0x280] ;  /* 0x0000a00000087ab9 */ /* 0x000fc60000000a00 */
[----:B------:R-:W3:Y:S04]  /*160a0*/  LDL.LU.64 R2, [R1+0x38] ;  /* 0x0000380001027983 */ /* 0x000ee80000300a00 */
[----:B------:R-:W4:Y:S01]  /*160b0*/  LDL R20, [R1+0xc] ;  /* 0x00000c0001147983 */ /* 0x000f220000100800 */
[----:B0-----:R-:W-:-:S13]  /*160c0*/  ISETP.NE.AND P0, PT, R9, 0x1, PT ;  /* 0x000000010900780c */ /* 0x001fda0003f05270 */
[----:B------:R-:W0:Y:S08]  /*160d0*/  @P0 LDC R5, c[0x0][0x44c] ;  /* 0x00011300ff050b82 */ /* 0x000e300000000800 */
[----:B------:R-:W1:Y:S08]  /*160e0*/  @P0 LDC R6, c[0x0][0x450] ;  /* 0x00011400ff060b82 */ /* 0x000e700000000800 */
[----:B------:R-:W1:Y:S01]  /*160f0*/  @P0 LDC R8, c[0x0][0x450] ;  /* 0x00011400ff080b82 */ /* 0x000e620000000800 */
[----:B--2---:R-:W-:-:S02]  /*16100*/  IMAD.MOV.U32 R4, RZ, RZ, R0 ;  /* 0x000000ffff047224 */ /* 0x004fc400078e0000 */
[----:B---3--:R-:W-:Y:S02]  /*16110*/  IMAD.MOV.U32 R3, RZ, RZ, R21 ;  /* 0x000000ffff037224 */ /* 0x008fe400078e0015 */
[----:B------:R-:W2:Y:S01]  /*16120*/  S2R R21, SR_TID.X ;  /* 0x0000000000157919 */ /* 0x000ea20000002100 */
[----:B----4-:R-:W-:Y:S02]  /*16130*/  IMAD R0, R20, UR4, RZ ;  /* 0x0000000414007c24 */ /* 0x010fe4000f8e02ff */
[----:B------:R-:W3:Y:S01]  /*16140*/  S2R R20, SR_TID.X ;  /* 0x0000000000147919 */ /* 0x000ee20000002100 */
[----:B------:R-:W-:-:S04]  /*16150*/  IMAD.WIDE.U32 R2, R18, UR4, R2 ;  /* 0x0000000412027c25 */ /* 0x000fc8000f8e0002 */
        /* <DEDUP_REMOVED lines=8> */
[----:B--2---:R-:W-:Y:S01]  /*161e0*/  IMAD.SHL.U32 R21, R21, 0x20, RZ ;  /* 0x0000002015157824 */ /* 0x004fe200078e00ff */
[----:B---3--:R-:W-:-:S04]  /*161f0*/  LOP3.LUT R20, R20, 0x7f, RZ, 0xc0, !PT ;  /* 0x0000007f14147812 */ /* 0x008fc800078ec0ff */
[----:B------:R-:W-:Y:S02]  /*16200*/  LOP3.LUT R21, R21, 0x60, RZ, 0xc0, !PT ;  /* 0x0000006015157812 */ /* 0x000fe400078ec0ff */
[----:B------:R-:W-:-:S04]  /*16210*/  SHF.R.U32.HI R20, RZ, 0x2, R20 ;  /* 0x00000002ff147819 */ /* 0x000fc80000011614 */
[----:B------:R-:W-:Y:S02]  /*16220*/  LOP3.LUT R20, R20, R21, RZ, 0xfc, !PT ;  /* 0x0000001514147212 */ /* 0x000fe400078efcff */
[----:B------:R2:W5:Y:S03]  /*16230*/  LDL R21, [R1+0x40] ;  /* 0x0000400001157983 */ /* 0x0005660000100800 */
[----:B------:R-:W-:-:S04]  /*16240*/  IMAD R0, R17, 0xc0, R20 ;  /* 0x000000c011007824 */ /* 0x000fc800078e0214 */
[----:B0-----:R-:W-:-:S04]  /*16250*/  @P0 IMAD.HI.U32 R5, R0, R5, RZ ;  /* 0x0000000500050227 */ /* 0x001fc800078e00ff */
[----:B------:R-:W-:Y:S01]  /*16260*/  IMAD.MOV.U32 R4, RZ, RZ, R0 ;  /* 0x000000ffff047224 */ /* 0x000fe200078e0000 */
[----:B-1----:R-:W-:-:S04]  /*16270*/  @P0 SHF.R.U32.HI R4, RZ, R6, R5 ;  /* 0x00000006ff040219 */ /* 0x002fc80000011605 */
[--C-:B------:R-:W-:Y:S01]  /*16280*/  SHF.R.S32.HI R5, RZ, 0x1f, R4.reuse ;  /* 0x0000001fff057819 */ /* 0x100fe20000011404 */
[----:B------:R-:W-:-:S04]  /*16290*/  IMAD.MOV R7, RZ, RZ, -R4 ;  /* 0x000000ffff077224 */ /* 0x000fc800078e0a04 */
[----:B------:R-:W-:-:S04]  /*162a0*/  IMAD R5, R5, UR4, RZ ;  /* 0x0000000405057c24 */ /* 0x000fc8000f8e02ff */
[C---:B------:R-:W-:Y:S02]  /*162b0*/  IMAD R6, R4.reuse, UR5, R5 ;  /* 0x0000000504067c24 */ /* 0x040fe4000f8e0205 */
[----:B------:R-:W-:-:S04]  /*162c0*/  IMAD.WIDE.U32 R4, R4, UR4, R2 ;  /* 0x0000000404047c25 */ /* 0x000fc8000f8e0002 */
[----:B------:R-:W-:Y:S02]  /*162d0*/  IMAD.IADD R5, R5, 0x1, R6 ;  /* 0x0000000105057824 */ /* 0x000fe400078e0206 */
[----:B------:R-:W-:-:S05]  /*162e0*/  IMAD R6, R9, R7, R0 ;  /* 0x0000000709067224 */ /* 0x000fca00078e0200 */
[----:B------:R-:W-:Y:S01]  /*162f0*/  SHF.R.S32.HI R7, RZ, 0x1f, R6 ;  /* 0x0000001fff077819 */ /* 0x000fe20000011406 */
[----:B------:R-:W-:-:S04]  /*16300*/  IMAD.WIDE.U32 R4, R6, UR6, R4 ;  /* 0x0000000606047c25 */ /* 0x000fc8000f8e0004 */
[----:B------:R-:W-:-:S04]  /*16310*/  IMAD R7, R7, UR6, RZ ;  /* 0x0000000607077c24 */ /* 0x000fc8000f8e02ff */
[----:B------:R-:W-:Y:S02]  /*16320*/  IMAD R6, R6, UR7, R7 ;  /* 0x0000000706067c24 */ /* 0x000fe4000f8e0207 */
[----:B------:R-:W0:Y:S01]  /*16330*/  @P0 LDC R7, c[0x0][0x44c] ;  /* 0x00011300ff070b82 */ /* 0x000e220000000800 */
[----:B------:R-:W-:Y:S01]  /*16340*/  VIADD R0, R0, 0x80 ;  /* 0x0000008000007836 */ /* 0x000fe20000000000 */
[----:B------:R-:W1:Y:S01]  /*16350*/  S2R R13, SR_TID.X ;  /* 0x00000000000d7919 */ /* 0x000e620000002100 */
[----:B------:R-:W-:Y:S01]  /*16360*/  IMAD.IADD R6, R5, 0x1, R6 ;  /* 0x0000000105067824 */ /* 0x000fe200078e0206 */
[----:B------:R-:W-:-:S04]  /*16370*/  LEA R5, P1, R4, UR8, 0x1 ;  /* 0x0000000804057c11 */ /* 0x000fc8000f8208ff */
[----:B------:R-:W-:Y:S01]  /*16380*/  LEA.HI.X R4, R4, UR9, R6, 0x1, P1 ;  /* 0x0000000904047c11 */ /* 0x000fe200088f0c06 */
[----:B------:R-:W-:Y:S02]  /*16390*/  IMAD.MOV.U32 R6, RZ, RZ, R0 ;  /* 0x000000ffff067224 */ /* 0x000fe400078e0000 */
[----:B0-----:R-:W-:-:S05]  /*163a0*/  @P0 IMAD.HI.U32 R7, R0, R7, RZ ;  /* 0x0000000700070227 */ /* 0x001fca00078e00ff */
[----:B------:R-:W-:-:S05]  /*163b0*/  @P0 SHF.R.U32.HI R6, RZ, R8, R7 ;  /* 0x00000008ff060219 */ /* 0x000fca0000011607 */
[----:B------:R-:W-:-:S04]  /*163c0*/  IMAD.MOV R7, RZ, RZ, -R6 ;  /* 0x000000ffff077224 */ /* 0x000fc800078e0a06 */
[----:B------:R-:W-:Y:S01]  /*163d0*/  IMAD R0, R9, R7, R0 ;  /* 0x0000000709007224 */ /* 0x000fe200078e0200 */
[----:B------:R-:W-:Y:S01]  /*163e0*/  SHF.R.S32.HI R7, RZ, 0x1f, R6 ;  /* 0x0000001fff077819 */ /* 0x000fe20000011406 */
[----:B------:R-:W-:-:S04]  /*163f0*/  IMAD.WIDE.U32 R2, R6, UR4, R2 ;  /* 0x0000000406027c25 */ /* 0x000fc8000f8e0002 */
[----:B------:R-:W-:Y:S01]  /*16400*/  IMAD R7, R7, UR4, RZ ;  /* 0x0000000407077c24 */ /* 0x000fe2000f8e02ff */
[----:B------:R-:W-:-:S03]  /*16410*/  ULDC UR4, c[0x0][0x2b8] ;  /* 0x0000ae0000047ab9 */ /* 0x000fc60000000800 */
[----:B------:R-:W-:Y:S01]  /*16420*/  IMAD R7, R6, UR5, R7 ;  /* 0x0000000506077c24 */ /* 0x000fe2000f8e0207 */
[----:B------:R-:W-:Y:S01]  /*16430*/  SHF.R.S32.HI R6, RZ, 0x1f, R0 ;  /* 0x0000001fff067819 */ /* 0x000fe20000011400 */
[----:B-1----:R-:W-:Y:S02]  /*16440*/  IMAD.SHL.U32 R11, R13, 0x8, RZ ;  /* 0x000000080d0b7824 */ /* 0x002fe400078e00ff */
[----:B------:R-:W-:Y:S02]  /*16450*/  IMAD.IADD R3, R3, 0x1, R7 ;  /* 0x0000000103037824 */ /* 0x000fe400078e0207 */
[----:B------:R-:W-:Y:S01]  /*16460*/  IMAD R6, R6, UR6, RZ ;  /* 0x0000000606067c24 */ /* 0x000fe2000f8e02ff */
[----:B------:R-:W-:Y:S01]  /*16470*/  LOP3.LUT R11, R11, 0x18, RZ, 0xc0, !PT ;  /* 0x000000180b0b7812 */ /* 0x000fe200078ec0ff */
[----:B------:R-:W-:-:S04]  /*16480*/  IMAD.WIDE.U32 R2, R0, UR6, R2 ;  /* 0x0000000600027c25 */ /* 0x000fc8000f8e0002 */
[----:B------:R-:W-:Y:S02]  /*16490*/  IMAD R6, R0, UR7, R6 ;  /* 0x0000000700067c24 */ /* 0x000fe4000f8e0206 */
[----:B------:R-:W-:Y:S01]  /*164a0*/  IMAD.SHL.U32 R10, R13, 0x8, RZ ;  /* 0x000000080d0a7824 */ /* 0x000fe200078e00ff */
[----:B------:R-:W-:Y:S01]  /*164b0*/  LEA R7, P0, R2, UR8, 0x1 ;  /* 0x0000000802077c11 */ /* 0x000fe2000f8008ff */
[----:B------:R-:W-:Y:S01]  /*164c0*/  IMAD.IADD R6, R3, 0x1, R6 ;  /* 0x0000000103067824 */ /* 0x000fe200078e0206 */
[C---:B------:R-:W-:Y:S02]  /*164d0*/  LOP3.LUT R12, R11.reuse, 0x20, RZ, 0xfc, !PT ;  /* 0x000000200b0c7812 */ /* 0x040fe400078efcff */
[----:B------:R-:W-:Y:S02]  /*164e0*/  LOP3.LUT R10, R10, 0x18, RZ, 0xc0, !PT ;  /* 0x000000180a0a7812 */ /* 0x000fe400078ec0ff */
[----:B------:R-:W-:Y:S01]  /*164f0*/  LOP3.LUT R11, R11, 0x40, RZ, 0xfc, !PT ;  /* 0x000000400b0b7812 */ /* 0x000fe200078efcff */
[----:B------:R-:W-:Y:S01]  /*16500*/  UMOV UR5, 0xffffffff ;  /* 0xffffffff00057882 */ /* 0x000fe20000000000 */
[----:B------:R-:W-:-:S02]  /*16510*/  LEA.HI.X R6, R2, UR9, R6, 0x1, P0 ;  /* 0x0000000902067c11 */ /* 0x000fc400080f0c06 */
[----:B------:R-:W-:Y:S02]  /*16520*/  LOP3.LUT R20, R13, 0x7f, RZ, 0xc0, !PT ;  /* 0x0000007f0d147812 */ /* 0x000fe400078ec0ff */
[----:B------:R-:W-:Y:S02]  /*16530*/  ISETP.GE.AND P0, PT, R10, UR4, PT ;  /* 0x000000040a007c0c */ /* 0x000fe4000bf06270 */
[----:B------:R-:W-:Y:S02]  /*16540*/  ISETP.GE.AND P1, PT, R12, UR4, PT ;  /* 0x000000040c007c0c */ /* 0x000fe4000bf26270 */
[----:B------:R-:W-:Y:S02]  /*16550*/  ISETP.GE.AND P2, PT, R11, UR4, PT ;  /* 0x000000040b007c0c */ /* 0x000fe4000bf46270 */
[----:B------:R-:W-:Y:S01]  /*16560*/  SHF.R.U32.HI R20, RZ, 0x2, R20 ;  /* 0x00000002ff147819 */ /* 0x000fe20000011614 */
[----:B--2---:R-:W-:Y:S10]  /*16570*/  BRA.DIV UR5, `(.L_x_607) ;  /* 0x0000004205447947 */ /* 0x004ff4000b800000 */
[----:B------:R-:W2:Y:S01]  /*16580*/  LDL R8, [R1+0x30] ;  /* 0x0000300001087983 */ /* 0x000ea20000100800 */
[----:B-----5:R-:W-:Y:S02]  /*16590*/  IMAD R0, R21, R9, RZ ;  /* 0x0000000915007224 */ /* 0x020fe400078e02ff */
[----:B------:R-:W-:Y:S01]  /*165a0*/  IMAD R17, R17, 0xc0, R20 ;  /* 0x000000c011117824 */ /* 0x000fe200078e0214 */
[----:B------:R-:W0:Y:S04]  /*165b0*/  SHFL.IDX PT, R3, R5, RZ, 0x1c1f ;  /* 0x001c1fff05037589 */ /* 0x000e2800000e0000 */
[----:B------:R-:W1:Y:S01]  /*165c0*/  SHFL.IDX PT, R2, R4, RZ, 0x1c1f ;  /* 0x001c1fff04027589 */ /* 0x000e6200000e0000 */
[----:B------:R-:W-:-:S13]  /*165d0*/  ISETP.GE.AND P3, PT, R17, R0, PT ;  /* 0x000000001100720c */ /* 0x000fda0003f66270 */
[----:B0-----:R-:W-:-:S05]  /*165e0*/  @!P3 LEA R3, P4, R10, R3, 0x1 ;  /* 0x000000030a03b211 */ /* 0x001fca00078808ff */
[----:B-1----:R-:W-:-:S05]  /*165f0*/  @!P3 IMAD.X R2, RZ, RZ, R2, P4 ;  /* 0x000000ffff02b224 */ /* 0x002fca00020e0602 */
[----:B------:R-:W-:-:S04]  /*16600*/  @!P3 LOP3.LUT R3, R3, R2, RZ, 0x3c, !PT ;  /* 0x000000020303b212 */ /* 0x000fc800078e3cff */
[----:B------:R-:W-:-:S04]  /*16610*/  @!P3 LOP3.LUT R2, R3, R2, RZ, 0x3c, !PT ;  /* 0x000000020302b212 */ /* 0x000fc800078e3cff */
[----:B------:R-:W-:-:S05]  /*16620*/  @!P3 LOP3.LUT R3, R3, R2, RZ, 0x3c, !PT ;  /* 0x000000020303b212 */ /* 0x000fca00078e3cff */
[----:B------:R-:W-:Y:S01]  /*16630*/  @!PT LDS RZ, [RZ] ;  /* 0x00000000fffff984 */ /* 0x000fe20000000800 */
[----:B--2---:R-:W-:Y:S04]  /*16640*/  @!P3 LDGSTS.E.BYPASS.LTC128B.128 [R8+0xc400], desc[UR42][R2.64], !P0 ;  /* 0x0c4000000208bfae */ /* 0x004fe8000c101d6a */
[----:B------:R-:W-:Y:S04]  /*16650*/  @!P3 LDGSTS.E.BYPASS.LTC128B.128 [R8+0xf400], desc[UR42][R2.64+0x40], !P1 ;  /* 0x0f4000400208bfae */ /* 0x000fe8000c901d6a */
[----:B------:R0:W-:Y:S02]  /*16660*/  @!P3 LDGSTS.E.BYPASS.LTC128B.128 [R8+0x12400], desc[UR42][R2.64+0x80], !P2 ;  /* 0x124000800208bfae */ /* 0x0001e4000d101d6a */
[----:B0-----:R-:W-:-:S02]  /*16670*/  VIADD R2, R17, 0x20 ;  /* 0x0000002011027836 */ /* 0x001fc40000000000 */
[----:B------:R-:W0:Y:S03]  /*16680*/  SHFL.IDX PT, R3, R5, 0x1, 0x1c1f ;  /* 0x003c1f0005037f89 */ /* 0x000e2600000e0000 */
[----:B------:R-:W-:Y:S02]  /*16690*/  ISETP.GE.AND P3, PT, R2, R0, PT ;  /* 0x000000000200720c */ /* 0x000fe40003f66270 */
[----:B------:R-:W1:Y:S11]  /*166a0*/  SHFL.IDX PT, R2, R4, 0x1, 0x1c1f ;  /* 0x003c1f0004027f89 */ /* 0x000e7600000e0000 */
[----:B0-----:R-:W-:-:S05]  /*166b0*/  @!P3 LEA R3, P4, R10, R3, 0x1 ;  /* 0x000000030a03b211 */ /* 0x001fca00078808ff */
[----:B-1----:R-:W-:-:S05]  /*166c0*/  @!P3 IMAD.X R2, RZ, RZ, R2, P4 ;  /* 0x000000ffff02b224 */ /* 0x002fca00020e0602 */
[----:B------:R-:W-:-:S04]  /*166d0*/  @!P3 LOP3.LUT R3, R3, R2, RZ, 0x3c, !PT ;  /* 0x000000020303b212 */ /* 0x000fc800078e3cff */
[----:B------:R-:W-:-:S04]  /*166e0*/  @!P3 LOP3.LUT R2, R3, R2, RZ, 0x3c, !PT ;  /* 0x000000020302b212 */ /* 0x000fc800078e3cff */
[----:B------:R-:W-:-:S05]  /*166f0*/  @!P3 LOP3.LUT R3, R3, R2, RZ, 0x3c, !PT ;  /* 0x000000020303b212 */ /* 0x000fca00078e3cff */
[----:B------:R-:W-:Y:S04]  /*16700*/  @!P3 LDGSTS.E.BYPASS.LTC128B.128 [R8+0xcc00], desc[UR42][R2.64], !P0 ;  /* 0x0cc000000208bfae */ /* 0x000fe8000c101d6a */
[----:B------:R-:W-:Y:S04]  /*16710*/  @!P3 LDGSTS.E.BYPASS.LTC128B.128 [R8+0xfc00], desc[UR42][R2.64+0x40], !P1 ;  /* 0x0fc000400208bfae */ /* 0x000fe8000c901d6a */
[----:B------:R0:W-:Y:S02]  /*16720*/  @!P3 LDGSTS.E.BYPASS.LTC128B.128 [R8+0x12c00], desc[UR42][R2.64+0x80], !P2 ;  /* 0x12c000800208bfae */ /* 0x0001e4000d101d6a */
[----:B0-----:R-:W-:-:S02]  /*16730*/  VIADD R2, R17, 0x40 ;  /* 0x0000004011027836 */ /* 0x001fc40000000000 */
[----:B------:R-:W0:Y:S03]  /*16740*/  SHFL.IDX PT, R3, R5, 0x2, 0x1c1f ;  /* 0x005c1f0005037f89 */ /* 0x000e2600000e0000 */
[----:B------:R-:W-:Y:S01]  /*16750*/  ISETP.GE.AND P3, PT, R2, R0, PT ;  /* 0x000000000200720c */ /* 0x000fe20003f66270 */
[----:B------:R-:W-:Y:S04]  /*16760*/  SHFL.IDX PT, R5, R5, 0x3, 0x1c1f ;  /* 0x007c1f0005057f89 */ /* 0x000fe800000e0000 */
[----:B------:R-:W1:Y:S04]  /*16770*/  SHFL.IDX PT, R2, R4, 0x2, 0x1c1f ;  /* 0x005c1f0004027f89 */ /* 0x000e6800000e0000 */
[----:B------:R-:W2:Y:S04]  /*16780*/  SHFL.IDX PT, R4, R4, 0x3, 0x1c1f ;  /* 0x007c1f0004047f89 */ /* 0x000ea800000e0000 */
        /* <DEDUP_REMOVED lines=8> */
[----:B0-----:R-:W-:-:S05]  /*16810*/  VIADD R2, R17, 0x60 ;  /* 0x0000006011027836 */ /* 0x001fca0000000000 */
[----:B------:R-:W-:-:S13]  /*16820*/  ISETP.GE.AND P3, PT, R2, R0, PT ;  /* 0x000000000200720c */ /* 0x000fda0003f66270 */
[----:B------:R-:W-:-:S05]  /*16830*/  @!P3 LEA R2, P4, R10, R5, 0x1 ;  /* 0x000000050a02b211 */ /* 0x000fca00078808ff */
[----:B--2---:R-:W-:Y:S02]  /*16840*/  @!P3 IMAD.X R3, RZ, RZ, R4, P4 ;  /* 0x000000ffff03b224 */ /* 0x004fe400020e0604 */
[----:B------:R-:W-:-:S03]  /*16850*/  VIADD R4, R17, 0x80 ;  /* 0x0000008011047836 */ /* 0x000fc60000000000 */
[----:B------:R-:W-:Y:S04]  /*16860*/  @!P3 LDGSTS.E.BYPASS.LTC128B.128 [R8+0xdc00], desc[UR42][R2.64], !P0 ;  /* 0x0dc000000208bfae */ /* 0x000fe8000c101d6a */
[----:B------:R-:W-:Y:S04]  /*16870*/  @!P3 LDGSTS.E.BYPASS.LTC128B.128 [R8+0x10c00], desc[UR42][R2.64+0x40], !P1 ;  /* 0x10c000400208bfae */ /* 0x000fe8000c901d6a */
[----:B------:R0:W-:Y:S01]  /*16880*/  @!P3 LDGSTS.E.BYPASS.LTC128B.128 [R8+0x13c00], desc[UR42][R2.64+0x80], !P2 ;  /* 0x13c000800208bfae */ /* 0x0001e2000d101d6a */
[----:B------:R-:W-:-:S03]  /*16890*/  ISETP.GE.AND P3, PT, R4, R0, PT ;  /* 0x000000000400720c */ /* 0x000fc60003f66270 */
[----:B0-----:R-:W0:Y:S04]  /*168a0*/  SHFL.IDX PT, R3, R7, RZ, 0x1c1f ;  /* 0x001c1fff07037589 */ /* 0x001e2800000e0000 */
[----:B------:R-:W1:Y:S04]  /*168b0*/  SHFL.IDX PT, R2, R6, RZ, 0x1c1f ;  /* 0x001c1fff06027589 */ /* 0x000e6800000e0000 */
[----:B------:R-:W2:Y:S02]  /*168c0*/  SHFL.IDX PT, R6, R6, 0x1, 0x1c1f ;  /* 0x003c1f0006067f89 */ /* 0x000ea400000e0000 */
[----:B0-----:R-:W-:-:S05]  /*168d0*/  @!P3 LEA R3, P4, R10, R3, 0x1 ;  /* 0x000000030a03b211 */ /* 0x001fca00078808ff */
[----:B-1----:R-:W-:-:S05]  /*168e0*/  @!P3 IMAD.X R2, RZ, RZ, R2, P4 ;  /* 0x000000ffff02b224 */ /* 0x002fca00020e0602 */
[----:B------:R-:W-:-:S04]  /*168f0*/  @!P3 LOP3.LUT R3, R3, R2, RZ, 0x3c, !PT ;  /* 0x000000020303b212 */ /* 0x000fc800078e3cff */
[----:B------:R-:W-:-:S04]  /*16900*/  @!P3 LOP3.LUT R2, R3, R2, RZ, 0x3c, !PT ;  /* 0x000000020302b212 */ /* 0x000fc800078e3cff */
[----:B------:R-:W-:-:S05]  /*16910*/  @!P3 LOP3.LUT R3, R3, R2, RZ, 0x3c, !PT ;  /* 0x000000020303b212 */ /* 0x000fca00078e3cff */
[----:B------:R-:W-:Y:S04]  /*16920*/  @!P3 LDGSTS.E.BYPASS.LTC128B.128 [R8+0xe400], desc[UR42][R2.64], !P0 ;  /* 0x0e4000000208bfae */ /* 0x000fe8000c101d6a */
[----:B------:R-:W-:Y:S04]  /*16930*/  @!P3 LDGSTS.E.BYPASS.LTC128B.128 [R8+0x11400], desc[UR42][R2.64+0x40], !P1 ;  /* 0x114000400208bfae */ /* 0x000fe8000c901d6a */
[----:B------:R0:W-:Y:S04]  /*16940*/  @!P3 LDGSTS.E.BYPASS.LTC128B.128 [R8+0x14400], desc[UR42][R2.64+0x80], !P2 ;  /* 0x144000800208bfae */ /* 0x0001e8000d101d6a */
[----:B0-2---:R0:W1:Y:S02]  /*16950*/  SHFL.IDX PT, R2, R7, 0x1, 0x1c1f ;  /* 0x003c1f0007027f89 */ /* 0x00506400000e0000 */
.L_x_735:
[----:B------:R-:W2:Y:S01]  /*16960*/  LDL R4, [R1+0x30] ;  /* 0x0000300001047983 */ /* 0x000ea20000100800 */
[----:B------:R-:W-:-:S05]  /*16970*/  VIADD R17, R17, 0xa0 ;  /* 0x000000a011117836 */ /* 0x000fca0000000000 */
[----:B------:R-:W-:-:S13]  /*16980*/  ISETP.GE.AND P3, PT, R17, R0, PT ;  /* 0x000000001100720c */ /* 0x000fda0003f66270 */
[----:B-1----:R-:W-:-:S05]  /*16990*/  @!P3 LEA R2, P4, R10, R2, 0x1 ;  /* 0x000000020a02b211 */ /* 0x002fca00078808ff */
[----:B------:R-:W-:-:S05]  /*169a0*/  @!P3 IMAD.X R3, RZ, RZ, R6, P4 ;  /* 0x000000ffff03b224 */ /* 0x000fca00020e0606 */
[----:B------:R-:W-:Y:S01]  /*169b0*/  @!PT LDS RZ, [RZ] ;  /* 0x00000000fffff984 */ /* 0x000fe20000000800 */
[----:B------:R-:W-:Y:S01]  /*169c0*/  @!PT LDS RZ, [RZ] ;  /* 0x00000000fffff984 */ /* 0x000fe20000000800 */
[----:B------:R-:W-:Y:S01]  /*169d0*/  @!PT LDS RZ, [RZ] ;  /* 0x00000000fffff984 */ /* 0x000fe20000000800 */
[----:B--2---:R1:W-:Y:S01]  /*169e0*/  @!P3 LDGSTS.E.BYPASS.LTC128B.128 [R4+0xec00], desc[UR42][R2.64], !P0 ;  /* 0x0ec000000204bfae */ /* 0x0043e2000c101d6a */
[----:B------:R-:W-:-:S03]  /*169f0*/  PLOP3.LUT P0, PT, PT, PT, PT, 0x80, 0x0 ;  /* 0x000000000000781c */ /* 0x000fc60003f0f070 */
[----:B------:R1:W-:Y:S04]  /*16a00*/  @!P3 LDGSTS.E.BYPASS.LTC128B.128 [R4+0x11c00], desc[UR42][R2.64+0x40], !P1 ;  /* 0x11c000400204bfae */ /* 0x0003e8000c901d6a */
[----:B------:R1:W-:Y:S01]  /*16a10*/  @!P3 LDGSTS.E.BYPASS.LTC128B.128 [R4+0x14c00], desc[UR42][R2.64+0x80], !P2 ;  /* 0x14c000800204bfae */ /* 0x0003e2000d101d6a */
[----:B------:R-:W-:-:S05]  /*16a20*/  NOP ;  /* 0x0000000000007918 */ /* 0x000fca0000000000 */
.L_x_608:
        /* <DEDUP_REMOVED lines=18> */
.L_x_736:
[----:B------:R-:W-:Y:S05]  /*16b50*/  BSYNC B0 ;  /* 0x0000000000007941 */ /* 0x000fea0003800000 */
.L_x_609:
[----:B------:R-:W2:Y:S01]  /*16b60*/  LDL R2, [R1+0x24] ;  /* 0x0000240001027983 */ /* 0x000ea20000100800 */
[----:B------:R-:W-:Y:S01]  /*16b70*/  BSSY B0, `(.L_x_611) ;  /* 0x00000f7000007945 */ /* 0x000fe20003800000 */
[----:B--2---:R-:W-:-:S13]  /*16b80*/  ISETP.GE.AND P0, PT, R2, 0x81, PT ;  /* 0x000000810200780c */ /* 0x004fda0003f06270 */
[----:B------:R-:W-:Y:S05]  /*16b90*/  @!P0 BRA `(.L_x_612) ;  /* 0x0000000c00d08947 */ /* 0x000fea0003800000 */
[----:B------:R-:W1:Y:S01]  /*16ba0*/  LDL.LU R3, [R1+0x44] ;  /* 0x0000440001037983 */ /* 0x000e620000300800 */
[----:B------:R-:W-:Y:S01]  /*16bb0*/  ULDC UR4, c[0x0][0x2f4] ;  /* 0x0000bd0000047ab9 */ /* 0x000fe20000000800 */
[----:B------:R-:W2:Y:S02]  /*16bc0*/  S2R R2, SR_TID.X ;  /* 0x0000000000027919 */ /* 0x000ea40000002100 */
[----:B------:R3:W5:Y:S04]  /*16bd0*/  LDL.LU R17, [R1] ;  /* 0x0000000001117983 */ /* 0x0007680000300800 */
[----:B------:R3:W-:Y:S01]  /*16be0*/  STL [R1+0x8], R27 ;  /* 0x0000081b01007387 */ /* 0x0007e20000100800 */
[----:B------:R-:W-:Y:S02]  /*16bf0*/  IMAD.MOV.U32 R10, RZ, RZ, R26 ;  /* 0x000000ffff0a7224 */ /* 0x000fe400078e001a */
[----:B--2---:R-:W-:-:S05]  /*16c00*/  IMAD.SHL.U32 R4, R2, 0x8, RZ ;  /* 0x0000000802047824 */ /* 0x004fca00078e00ff */
[----:B------:R-:W-:-:S04]  /*16c10*/  LOP3.LUT R4, R4, 0x18, RZ, 0xc0, !PT ;  /* 0x0000001804047812 */ /* 0x000fc800078ec0ff */
[C---:B------:R-:W-:Y:S02]  /*16c20*/  LOP3.LUT R2, R4.reuse, 0x40, RZ, 0xfc, !PT ;  /* 0x0000004004027812 */ /* 0x040fe400078efcff */
[----:B------:R-:W-:Y:S02]  /*16c30*/  ISETP.GE.AND P3, PT, R4, UR4, PT ;  /* 0x0000000404007c0c */ /* 0x000fe4000bf66270 */
[----:B------:R-:W-:Y:S02]  /*16c40*/  ISETP.GE.AND P1, PT, R2, UR4, PT ;  /* 0x0000000402007c0c */ /* 0x000fe4000bf26270 */
[----:B-1----:R-:W-:Y:S02]  /*16c50*/  LEA.HI.SX32 R0, R3, 0xfffffffe, 0x19 ;  /* 0xfffffffe03007811 */ /* 0x002fe400078fcaff */
[----:B------:R-:W-:-:S04]  /*16c60*/  LOP3.LUT R3, R4, 0x20, RZ, 0xfc, !PT ;  /* 0x0000002004037812 */ /* 0x000fc800078efcff */
[----:B---3--:R-:W-:-:S13]  /*16c70*/  ISETP.GE.AND P2, PT, R3, UR4, PT ;  /* 0x0000000403007c0c */ /* 0x008fda000bf46270 */
.L_x_625:
[----:B------:R-:W2:Y:S01]  /*16c80*/  LDL R8, [R1+0x28] ;  /* 0x0000280001087983 */ /* 0x000ea20000100800 */
[----:B------:R-:W1:Y:S03]  /*16c90*/  LDC R9, c[0x0][0x430] ;  /* 0x00010c00ff097b82 */ /* 0x000e660000000800 */
[----:B0-----:R-:W3:Y:S04]  /*16ca0*/  LDL R7, [R1+0x2c] ;  /* 0x00002c0001077983 */ /* 0x001ee80000100800 */
[----:B------:R-:W4:Y:S01]  /*16cb0*/  LDL R6, [R1+0x10] ;  /* 0x0000100001067983 */ /* 0x000f220000100800 */
[----:B------:R-:W0:Y:S01]  /*16cc0*/  S2R R2, SR_TID.X ;  /* 0x0000000000027919 */ /* 0x000e220000002100 */
[----:B-1----:R-:W-:-:S13]  /*16cd0*/  ISETP.NE.AND P0, PT, R9, 0x1, PT ;  /* 0x000000010900780c */ /* 0x002fda0003f05270 */
[----:B------:R-:W1:Y:S01]  /*16ce0*/  @P0 LDC R5, c[0x0][0x434] ;  /* 0x00010d00ff050b82 */ /* 0x000e620000000800 */
[----:B0-----:R-:W-:-:S04]  /*16cf0*/  LOP3.LUT R3, R2, 0x7f, RZ, 0xc0, !PT ;  /* 0x0000007f02037812 */ /* 0x001fc800078ec0ff */
[----:B------:R-:W-:-:S03]  /*16d00*/  SHF.R.U32.HI R4, RZ, 0x2, R3 ;  /* 0x00000002ff047819 */ /* 0x000fc60000011603 */
[----:B------:R-:W0:Y:S01]  /*16d10*/  @P0 LDC R3, c[0x0][0x438] ;  /* 0x00010e00ff030b82 */ /* 0x000e220000000800 */
[----:B------:R-:W-:Y:S02]  /*16d20*/  IMAD.SHL.U32 R2, R2, 0x20, RZ ;  /* 0x0000002002027824 */ /* 0x000fe400078e00ff */
[----:B------:R-:W-:-:S03]  /*16d30*/  IMAD R4, R0, 0x80, R4 ;  /* 0x0000008000047824 */ /* 0x000fc600078e0204 */
[----:B------:R-:W-:Y:S01]  /*16d40*/  LOP3.LUT R2, R2, 0x60, RZ, 0xc0, !PT ;  /* 0x0000006002027812 */ /* 0x000fe200078ec0ff */
[----:B------:R-:W-:Y:S05]  /*16d50*/  YIELD ;  /* 0x0000000000007946 */ /* 0x000fea0003800000 */
[----:B------:R-:W-:Y:S01]  /*16d60*/  ULDC.64 UR4, c[0x0][0x428] ;  /* 0x00010a0000047ab9 */ /* 0x000fe20000000a00 */
[----:B--2---:R-:W-:-:S05]  /*16d70*/  IADD3 R4, R2, R4, R8 ;  /* 0x0000000402047210 */ /* 0x004fca0007ffe008 */
[----:B-1----:R-:W-:-:S04]  /*16d80*/  @P0 IMAD.HI.U32 R5, R4, R5, RZ ;  /* 0x0000000504050227 */ /* 0x002fc800078e00ff */
[----:B------:R-:W-:Y:S01]  /*16d90*/  IMAD.MOV.U32 R2, RZ, RZ, R4 ;  /* 0x000000ffff027224 */ /* 0x000fe200078e0004 */
[----:B0-----:R-:W-:-:S05]  /*16da0*/  @P0 SHF.R.U32.HI R2, RZ, R3, R5 ;  /* 0x00000003ff020219 */ /* 0x001fca0000011605 */
[----:B------:R-:W-:-:S04]  /*16db0*/  IMAD.MOV R3, RZ, RZ, -R2 ;  /* 0x000000ffff037224 */ /* 0x000fc800078e0a02 */
[----:B------:R-:W-:Y:S01]  /*16dc0*/  IMAD R9, R9, R3, R4 ;  /* 0x0000000309097224 */ /* 0x000fe200078e0204 */
[----:B------:R-:W-:Y:S01]  /*16dd0*/  SHF.R.S32.HI R3, RZ, 0x1f, R2 ;  /* 0x0000001fff037819 */ /* 0x000fe20000011402 */
[----:B---3--:R-:W-:-:S04]  /*16de0*/  IMAD R4, R7, UR4, RZ ;  /* 0x0000000407047c24 */ /* 0x008fc8000f8e02ff */
[C---:B----4-:R-:W-:Y:S02]  /*16df0*/  IMAD R4, R6.reuse, UR5, R4 ;  /* 0x0000000506047c24 */ /* 0x050fe4000f8e0204 */
[----:B------:R-:W-:Y:S01]  /*16e00*/  IMAD.WIDE.U32 R2, R6, UR4, R2 ;  /* 0x0000000406027c25 */ /* 0x000fe2000f8e0002 */
[----:B------:R-:W-:-:S03]  /*16e10*/  ULDC.64 UR4, c[0x0][0x418] ;  /* 0x0001060000047ab9 */ /* 0x000fc60000000a00 */
[----:B------:R-:W-:Y:S01]  /*16e20*/  IMAD.IADD R3, R4, 0x1, R3 ;  /* 0x0000000104037824 */ /* 0x000fe200078e0203 */
[----:B------:R-:W-:-:S04]  /*16e30*/  LEA R4, P0, R2, UR4, 0x2 ;  /* 0x0000000402047c11 */ /* 0x000fc8000f8010ff */
[----:B------:R-:W-:-:S05]  /*16e40*/  LEA.HI.X R5, R2, UR5, R3, 0x2, P0 ;  /* 0x0000000502057c11 */ /* 0x000fca00080f1403 */
[----:B------:R-:W2:Y:S01]  /*16e50*/  LDG.E R8, desc[UR42][R4.64] ;  /* 0x0000002a04087981 */ /* 0x000ea2000c1e1900 */
[----:B------:R-:W-:-:S05]  /*16e60*/  VIADD R26, R10, 0x1 ;  /* 0x000000010a1a7836 */ /* 0x000fca0000000000 */
[----:B------:R-:W-:-:S04]  /*16e70*/  ISETP.NE.AND P0, PT, R26, 0x2, PT ;  /* 0x000000021a00780c */ /* 0x000fc80003f05270 */
[----:B------:R-:W-:-:S04]  /*16e80*/  SEL R2, RZ, 0x1, P0 ;  /* 0x00000001ff027807 */ /* 0x000fc80000000000 */
[----:B-----5:R-:W-:Y:S01]  /*16e90*/  LOP3.LUT R2, R17, R2, RZ, 0x3c, !PT ;  /* 0x0000000211027212 */ /* 0x020fe200078e3cff */
[----:B------:R-:W-:-:S04]  /*16ea0*/  IMAD.U32 R6, RZ, RZ, UR38 ;  /* 0x00000026ff067e24 */ /* 0x000fc8000f8e00ff */
[----:B------:R0:W-:Y:S01]  /*16eb0*/  STL [R1], R2 ;  /* 0x0000000201007387 */ /* 0x0001e20000100800 */
[----:B------:R-:W-:Y:S01]  /*16ec0*/  ISETP.NE.AND P4, PT, R6, 0x3, PT ;  /* 0x000000030600780c */ /* 0x000fe20003f85270 */
[----:B------:R-:W-:Y:S01]  /*16ed0*/  IMAD.MOV.U32 R27, RZ, RZ, R0 ;  /* 0x000000ffff1b7224 */ /* 0x000fe200078e0000 */
[----:B------:R-:W-:Y:S02]  /*16ee0*/  SEL R26, R26, RZ, P0 ;  /* 0x000000ff1a1a7207 */ /* 0x000fe40000000000 */
[----:B--2---:R-:W-:-:S09]  /*16ef0*/  SHF.R.S32.HI R29, RZ, 0x1f, R8 ;  /* 0x0000001fff1d7819 */ /* 0x004fd20000011408 */
[----:B0-----:R-:W-:Y:S05]  /*16f00*/  @!P4 BRA `(.L_x_613) ;  /* 0x000000000004c947 */ /* 0x001fea0003800000 */
[----:B------:R-:W-:Y:S01]  /*16f10*/  BPT.TRAP 0x1 ;  /* 0x000000040000795c */ /* 0x000fe20000300000 */
.L_x_613:
[----:B------:R-:W-:Y:S01]  /*16f20*/  IMAD R5, R26, 0x8, R22 ;  /* 0x000000081a057824 */ /* 0x000fe200078e0216 */
[----:B------:R-:W-:Y:S01]  /*16f30*/  SHF.L.U32 R0, R2, 0x1f, RZ ;  /* 0x0000001f02007819 */ /* 0x000fe200000006ff */
[----:B------:R-:W-:Y:S03]  /*16f40*/  BSSY B1, `(.L_x_614) ;  /* 0x0000003000017945 */ /* 0x000fe60003800000 */
[----:B------:R-:W0:Y:S02]  /*16f50*/  SYNCS.PHASECHK.TRANS64.TRYWAIT P0, [R5+URZ+0x2d840], R0 ;  /* 0x02d84000050075a7 */ /* 0x000e24000800017f */
[----:B0-----:R-:W-:Y:S05]  /*16f60*/  @!P0 BRA `(.L_x_615) ;  /* 0x0000003c00f08947 */ /* 0x001fea0003800000 */
.L_x_737:
[----:B------:R-:W-:Y:S05]  /*16f70*/  BSYNC B1 ;  /* 0x0000000000017941 */ /* 0x000fea0003800000 */
.L_x_614:
[----:B------:R-:W2:Y:S04]  /*16f80*/  LDL R6, [R1+0xc] ;  /* 0x00000c0001067983 */ /* 0x000ea80000100800 */
[----:B------:R-:W3:Y:S01]  /*16f90*/  LDL R4, [R1+0x14] ;  /* 0x0000140001047983 */ /* 0x000ee20000100800 */
[----:B------:R-:W-:Y:S01]  /*16fa0*/  SHF.R.S32.HI R21, RZ, 0x1f, R9 ;  /* 0x0000001fff157819 */ /* 0x000fe20000011409 */
[----:B------:R-:W-:Y:S01]  /*16fb0*/  ULDC.64 UR4, c[0x0][0x300] ;  /* 0x0000c00000047ab9 */ /* 0x000fe20000000a00 */
[----:B------:R-:W-:Y:S01]  /*16fc0*/  LOP3.LUT P5, RZ, R23, 0x2, RZ, 0xc0, !PT ;  /* 0x0000000217ff7812 */ /* 0x000fe200078ac0ff */
        /* <DEDUP_REMOVED lines=14> */
[----:B------:R-:W-:Y:S01]  /*170b0*/  ULDC.64 UR4, c[0x0][0x2e8] ;  /* 0x0000ba0000047ab9 */ /* 0x000fe20000000a00 */
[----:B---3--:R-:W-:Y:S01]  /*170c0*/  IMAD R4, R26, 0x3000, R4 ;  /* 0x000030001a047824 */ /* 0x008fe200078e0204 */
[----:B------:R-:W-:Y:S01]  /*170d0*/  LEA R6, P0, R2, UR4, 0x1 ;  /* 0x0000000402067c11 */ /* 0x000fe2000f8008ff */
[----:B------:R-:W-:Y:S01]  /*170e0*/  IMAD.IADD R0, R0, 0x1, R3 ;  /* 0x0000000100007824 */ /* 0x000fe200078e0203 */
[----:B------:R-:W-:-:S04]  /*170f0*/  UMOV UR4, 0xffffffff ;  /* 0xffffffff00047882 */ /* 0x000fc80000000000 */
[----:B------:R-:W-:Y:S01]  /*17100*/  LEA.HI.X R7, R2, UR5, R0, 0x1, P0 ;  /* 0x0000000502077c11 */ /* 0x000fe200080f0c00 */
        /* <DEDUP_REMOVED lines=30> */
.L_x_747:
[----:B------:R-:W-:Y:S02]  /*172f0*/  LOP3.LUT P6, RZ, R23, 0x4, RZ, 0xc0, !PT ;  /* 0x0000000417ff7812 */ /* 0x000fe400078cc0ff */
[----:B--2---:R-:W-:-:S05]  /*17300*/  IADD3 R2, P0, R2, R0, RZ ;  /* 0x0000000002027210 */ /* 0x004fca0007f1e0ff */
[----:B------:R-:W-:Y:S01]  /*17310*/  IMAD.X R3, RZ, RZ, R20, P0 ;  /* 0x000000ffff037224 */ /* 0x000fe200000e0614 */
        /* <DEDUP_REMOVED lines=8> */
.L_x_617:
        /* <DEDUP_REMOVED lines=11> */
.L_x_618:
[----:B------:R1:W-:Y:S01]  /*17450*/  SYNCS.ARRIVE.TRANS64.A1T0 RZ, [R5+URZ+0x2d830], RZ ;  /* 0x02d830ff05ff79a7 */ /* 0x0003e2000810003f */
[----:B------:R-:W-:Y:S05]  /*17460*/  @!P5 BRA `(.L_x_619) ;  /* 0x000000000004d947 */ /* 0x000fea0003800000 */
[----:B------:R-:W-:Y:S01]  /*17470*/  BPT.TRAP 0x1 ;  /* 0x000000040000795c */ /* 0x000fe20000300000 */
.L_x_619:
[----:B------:R-:W-:Y:S01]  /*17480*/  SHF.L.U32 R2, R17, 0x1f, RZ ;  /* 0x0000001f11027819 */ /* 0x000fe200000006ff */
[----:B-1----:R-:W-:Y:S01]  /*17490*/  IMAD R5, R10, 0x8, R22 ;  /* 0x000000080a057824 */ /* 0x002fe200078e0216 */
[----:B------:R-:W-:Y:S03]  /*174a0*/  BSSY B1, `(.L_x_620) ;  /* 0x0000003000017945 */ /* 0x000fe60003800000 */
[----:B------:R-:W1:Y:S02]  /*174b0*/  SYNCS.PHASECHK.TRANS64.TRYWAIT P0, [R5+URZ+0x2d860], R2 ;  /* 0x02d86002050075a7 */ /* 0x000e64000800017f */
[----:B-1----:R-:W-:Y:S05]  /*174c0*/  @!P0 BRA `(.L_x_621) ;  /* 0x0000004000008947 */ /* 0x002fea0003800000 */
.L_x_748:
[----:B------:R-:W-:Y:S05]  /*174d0*/  BSYNC B1 ;  /* 0x0000000000017941 */ /* 0x000fea0003800000 */
.L_x_620:
[----:B0-----:R-:W2:Y:S04]  /*174e0*/  LDL R7, [R1+0x24] ;  /* 0x0000240001077983 */ /* 0x001ea80000100800 */
[----:B------:R-:W2:Y:S04]  /*174f0*/  LDL.LU R6, [R1+0x8] ;  /* 0x0000080001067983 */ /* 0x000ea80000300800 */
[----:B------:R-:W3:Y:S01]  /*17500*/  LDL R4, [R1+0x14] ;  /* 0x0000140001047983 */ /* 0x000ee20000100800 */
[----:B------:R-:W0:Y:S01]  /*17510*/  S2R R3, SR_TID.X ;  /* 0x0000000000037919 */ /* 0x000e220000002100 */
[----:B------:R-:W-:Y:S01]  /*17520*/  UMOV UR4, 0xffffffff ;  /* 0xffffffff00047882 */ /* 0x000fe20000000000 */
[----:B0-----:R-:W-:-:S04]  /*17530*/  LOP3.LUT R3, R3, 0x7f, RZ, 0xc0, !PT ;  /* 0x0000007f03037812 */ /* 0x001fc800078ec0ff */
[----:B------:R-:W-:Y:S01]  /*17540*/  SHF.R.U32.HI R3, RZ, 0x2, R3 ;  /* 0x00000002ff037819 */ /* 0x000fe20000011603 */
[----:B--2---:R-:W-:Y:S02]  /*17550*/  IMAD R6, R6, -0x80, R7 ;  /* 0xffffff8006067824 */ /* 0x004fe400078e0207 */
[----:B---3--:R-:W-:Y:S02]  /*17560*/  IMAD R4, R10, 0x3000, R4 ;  /* 0x000030000a047824 */ /* 0x008fe400078e0204 */
        /* <DEDUP_REMOVED lines=36> */
.L_x_758:
[----:B------:R-:W2:Y:S01]  /*177b0*/  LDL R7, [R1+0xc] ;  /* 0x00000c0001077983 */ /* 0x000ea20000100800 */
        /* <DEDUP_REMOVED lines=31> */
.L_x_623:
[----:B------:R-:W-:Y:S02]  /*179b0*/  PLOP3.LUT P4, PT, P4, P0, PT, 0xa2, 0x0 ;  /* 0x000000000000781c */ /* 0x000fe40002781472 */
[----:B------:R-:W-:-:S08]  /*179c0*/  @P0 R2UR P4, UR4, R5 ;  /* 0x00000000050402ca */ /* 0x000fd00000080000 */
[----:B------:R-:W-:-:S05]  /*179d0*/  @P0 PLOP3.LUT P0, PT, P4, PT, PT, 0x80, 0x0 ;  /* 0x000000000000081c */ /* 0x000fca000270f070 */
[----:B------:R-:W-:Y:S01]  /*179e0*/  @!P4 SYNCS.ARRIVE.TRANS64.RED.A0T1 RZ, [UR4+0x2d850], RZ ;  /* 0x02d850ffffffc9a7 */ /* 0x000fe20008200404 */
[----:B------:R-:W-:Y:S07]  /*179f0*/  @!P4 ARRIVES.LDGSTSBAR.64.TRANSCNT [UR4+0x2d850] ;  /* 0x02d85000ff00c9b0 */ /* 0x000fee0008000a84 */
[----:B------:R-:W-:Y:S05]  /*17a00*/  @P0 BRA.U.ANY `(.L_x_623) ;  /* 0xfffffffd00e80947 */ /* 0x000fea000393ffff */
[----:B------:R-:W-:Y:S01]  /*17a10*/  NOP ;  /* 0x0000000000007918 */ /* 0x000fe20000000000 */
[----:B------:R-:W-:Y:S02]  /*17a20*/  IMAD.U32 R2, RZ, RZ, UR38 ;  /* 0x00000026ff027e24 */ /* 0x000fe4000f8e00ff */
[----:B------:R-:W-:-:S03]  /*17a30*/  IMAD.MOV.U32 R25, RZ, RZ, R0 ;  /* 0x000000ffff197224 */ /* 0x000fc600078e0000 */
[----:B------:R-:W-:-:S13]  /*17a40*/  ISETP.NE.AND P5, PT, R2, 0x3, PT ;  /* 0x000000030200780c */ /* 0x000fda0003fa5270 */
[----:B------:R-:W-:Y:S05]  /*17a50*/  @!P5 BRA `(.L_x_624) ;  /* 0x000000000004d947 */ /* 0x000fea0003800000 */
[----:B------:R-:W-:Y:S01]  /*17a60*/  BPT.TRAP 0x1 ;  /* 0x000000040000795c */ /* 0x000fe20000300000 */
.L_x_624:
[----:B------:R2:W5:Y:S01]  /*17a70*/  LDL R17, [R1] ;  /* 0x0000000001117983 */ /* 0x0005620000100800 */
[----:B------:R2:W-:Y:S01]  /*17a80*/  SYNCS.ARRIVE.TRANS64.A1T0 RZ, [R5+URZ+0x2d850], RZ ;  /* 0x02d850ff05ff79a7 */ /* 0x0005e2000810003f */
[C---:B------:R-:W-:Y:S02]  /*17a90*/  VIADD R0, R27.reuse, 0xffffffff ;  /* 0xffffffff1b007836 */ /* 0x040fe40000000000 */
[----:B------:R2:W-:Y:S01]  /*17aa0*/  STL [R1+0x8], R27 ;  /* 0x0000081b01007387 */ /* 0x0005e20000100800 */
[----:B------:R-:W-:Y:S01]  /*17ab0*/  ISETP.GT.AND P0, PT, R27, RZ, PT ;  /* 0x000000ff1b00720c */ /* 0x000fe20003f04270 */
[----:B------:R-:W-:-:S12]  /*17ac0*/  IMAD.MOV.U32 R10, RZ, RZ, R26 ;  /* 0x000000ffff0a7224 */ /* 0x000fd800078e001a */
[----:B--2---:R-:W-:Y:S05]  /*17ad0*/  @P0 BRA `(.L_x_625) ;  /* 0xfffffff000680947 */ /* 0x004fea000383ffff */
.L_x_612:
[----:B------:R-:W-:Y:S05]  /*17ae0*/  BSYNC B0 ;  /* 0x0000000000007941 */ /* 0x000fea0003800000 */
.L_x_611:
[----:B------:R-:W2:Y:S01]  /*17af0*/  S2R R2, SR_TID.X ;  /* 0x0000000000027919 */ /* 0x000ea20000002100 */
[----:B------:R-:W-:Y:S01]  /*17b00*/  BSSY B0, `(.L_x_626) ;  /* 0x0000010000007945 */ /* 0x000fe20003800000 */
[----:B--2---:R-:W-:-:S04]  /*17b10*/  LOP3.LUT R2, R2, 0x7f, RZ, 0xc0, !PT ;  /* 0x0000007f02027812 */ /* 0x004fc800078ec0ff */
[----:B------:R-:W-:-:S13]  /*17b20*/  ISETP.NE.AND P0, PT, R2, RZ, PT ;  /* 0x000000ff0200720c */ /* 0x000fda0003f05270 */
[----:B------:R-:W-:Y:S05]  /*17b30*/  @P0 BRA `(.L_x_627) ;  /* 0x0000000000300947 */ /* 0x000fea0003800000 */
[----:B------:R-:W2:Y:S01]  /*17b40*/  S2R R5, SR_LANEID ;  /* 0x0000000000057919 */ /* 0x000ea20000000000 */
[----:B------:R-:W-:Y:S01]  /*17b50*/  VOTEU.ANY UR4, UPT, PT ;  /* 0x0000000000047886 */ /* 0x000fe200038e0100 */
[----:B------:R-:W3:Y:S01]  /*17b60*/  LDC.64 R2, c[0x0][0xc60] ;  /* 0x00031800ff027b82 */ /* 0x000ee20000000a00 */
[----:B-1----:R-:W2:Y:S02]  /*17b70*/  FLO.U32 R0, UR4 ;  /* 0x0000000400007d00 */ /* 0x002ea400080e0000 */
[----:B--2---:R-:W-:-:S06]  /*17b80*/  ISETP.EQ.U32.AND P0, PT, R0, R5, PT ;  /* 0x000000050000720c */ /* 0x004fcc0003f02070 */
[----:B------:R-:W3:Y:S07]  /*17b90*/  POPC R5, UR4 ;  /* 0x0000000400057d09 */ /* 0x000eee0008000000 */
[----:B---3--:R-:W2:Y:S01]  /*17ba0*/  @P0 ATOMG.E.ADD.STRONG.GPU PT, R3, desc[UR42][R2.64], R5 ;  /* 0x00000005020309a8 */ /* 0x008ea200081ee1ea */
[----:B------:R-:W1:Y:S02]  /*17bb0*/  S2R R4, SR_LTMASK ;  /* 0x0000000000047919 */ /* 0x000e640000003900 */
[----:B-1----:R-:W-:-:S04]  /*17bc0*/  LOP3.LUT R4, R4, UR4, RZ, 0xc0, !PT ;  /* 0x0000000404047c12 */ /* 0x002fc8000f8ec0ff */
[----:B0-----:R-:W0:Y:S01]  /*17bd0*/  POPC R7, R4 ;  /* 0x0000000400077309 */ /* 0x001e220000000000 */
[----:B--2---:R-:W0:Y:S02]  /*17be0*/  SHFL.IDX PT, R0, R3, R0, 0x1f ;  /* 0x00001f0003007589 */ /* 0x004e2400000e0000 */
[----:B0-----:R-:W-:-:S07]  /*17bf0*/  IADD3 R16, R0, UR37, R7 ;  /* 0x0000002500107c10 */ /* 0x001fce000fffe007 */
.L_x_627:
[----:B------:R-:W-:Y:S05]  /*17c00*/  BSYNC B0 ;  /* 0x0000000000007941 */ /* 0x000fea0003800000 */
.L_x_626:
[----:B-1----:R-:W-:-:S05]  /*17c10*/  IMAD.U32 R0, RZ, RZ, UR38 ;  /* 0x00000026ff007e24 */ /* 0x002fca000f8e00ff */
[----:B------:R-:W-:-:S13]  /*17c20*/  ISETP.NE.AND P0, PT, R0, 0x3, PT ;  /* 0x000000030000780c */ /* 0x000fda0003f05270 */
[----:B------:R-:W-:Y:S05]  /*17c30*/  @!P0 BRA `(.L_x_628) ;  /* 0x0000000000048947 */ /* 0x000fea0003800000 */
[----:B------:R-:W-:Y:S01]  /*17c40*/  BPT.TRAP 0x1 ;  /* 0x000000040000795c */ /* 0x000fe20000300000 */
.L_x_628:
[----:B------:R-:W2:Y:S04]  /*17c50*/  LDL R3, [R1] ;  /* 0x0000000001037983 */ /* 0x000ea80000100800 */
[----:B------:R-:W3:Y:S01]  /*17c60*/  LDL.LU R2, [R1+0x24] ;  /* 0x0000240001027983 */ /* 0x000ee20000300800 */
[----:B------:R-:W-:Y:S01]  /*17c70*/  IMAD R0, R26, 0x8, R22 ;  /* 0x000000081a007824 */ /* 0x000fe200078e0216 */
[----:B------:R-:W-:Y:S01]  /*17c80*/  BSSY B0, `(.L_x_629) ;  /* 0x0000005000007945 */ /* 0x000fe20003800000 */
[----:B--2---:R-:W-:-:S04]  /*17c90*/  SHF.L.U32 R3, R3, 0x1f, RZ ;  /* 0x0000001f03037819 */ /* 0x004fc800000006ff */
[----:B------:R-:W1:Y:S01]  /*17ca0*/  SYNCS.PHASECHK.TRANS64.TRYWAIT P0, [R0+URZ+0x2d860], R3 ;  /* 0x02d86003000075a7 */ /* 0x000e62000800017f */
[----:B---3--:R-:W-:Y:S01]  /*17cb0*/  IMAD R6, R27, -0x80, R2 ;  /* 0xffffff801b067824 */ /* 0x008fe200078e0202 */
[----:B-1----:R-:W-:Y:S06]  /*17cc0*/  @!P0 BRA `(.L_x_630) ;  /* 0x0000003c00788947 */ /* 0x002fec0003800000 */
.L_x_759:
[----:B------:R-:W-:Y:S05]  /*17cd0*/  BSYNC B0 ;  /* 0x0000000000007941 */ /* 0x000fea0003800000 */
.L_x_629:
[----:B------:R-:W2:Y:S02]  /*17ce0*/  S2R R2, SR_TID.X ;  /* 0x0000000000027919 */ /* 0x000ea40000002100 */
[----:B--2---:R-:W-:-:S04]  /*17cf0*/  LOP3.LUT R2, R2, 0x7f, RZ, 0xc0, !PT ;  /* 0x0000007f02027812 */ /* 0x004fc800078ec0ff */
[----:B------:R-:W-:Y:S02]  /*17d00*/  SHF.R.U32.HI R4, RZ, 0x2, R2 ;  /* 0x00000002ff047819 */ /* 0x000fe40000011602 */
[----:B------:R-:W2:Y:S01]  /*17d10*/  LDL R2, [R1+0x14] ;  /* 0x0000140001027983 */ /* 0x000ea20000100800 */
[----:B------:R-:W-:Y:S02]  /*17d20*/  UMOV UR4, 0xffffffff ;  /* 0xffffffff00047882 */ /* 0x000fe40000000000 */
[----:B------:R-:W-:Y:S02]  /*17d30*/  IMAD.IADD R6, R6, 0x1, -R4 ;  /* 0x0000000106067824 */ /* 0x000fe400078e0a04 */
[----:B--2---:R-:W-:Y:S01]  /*17d40*/  IMAD R4, R26, 0x3000, R2 ;  /* 0x000030001a047824 */ /* 0x004fe200078e0202 */
        /* <DEDUP_REMOVED lines=44> */
.L_x_769:
[C---:B------:R-:W-:Y:S02]  /*18010*/  ISETP.LT.OR P2, PT, R6.reuse, 0x61, P2 ;  /* 0x000000610600780c */ /* 0x040fe40001741670 */
[C---:B------:R-:W-:Y:S02]  /*18020*/  ISETP.LT.OR P1, PT, R6.reuse, 0x61, P1 ;  /* 0x000000610600780c */ /* 0x040fe40000f21670 */
[----:B------:R-:W-:Y:S02]  /*18030*/  ISETP.LT.OR P0, PT, R6, 0x61, P0 ;  /* 0x000000610600780c */ /* 0x000fe40000701670 */
[----:B--2---:R-:W-:-:S05]  /*18040*/  IADD3 R2, P3, R14, R5, RZ ;  /* 0x000000050e027210 */ /* 0x004fca0007f7e0ff */
[----:B------:R-:W-:-:S05]  /*18050*/  IMAD.X R3, RZ, RZ, R25, P3 ;  /* 0x000000ffff037224 */ /* 0x000fca00018e0619 */
        /* <DEDUP_REMOVED lines=8> */
.L_x_632:
        /* <DEDUP_REMOVED lines=11> */
.L_x_633:
[----:B------:R-:W2:Y:S01]  /*18190*/  LDL.LU R2, [R1] ;  /* 0x0000000001027983 */ /* 0x000ea20000300800 */
[----:B------:R-:W-:Y:S01]  /*181a0*/  VIADD R26, R26, 0x1 ;  /* 0x000000011a1a7836 */ /* 0x000fe20000000000 */
[----:B------:R0:W-:Y:S04]  /*181b0*/  SYNCS.ARRIVE.TRANS64.A1T0 RZ, [R0+URZ+0x2d850], RZ ;  /* 0x02d850ff00ff79a7 */ /* 0x0001e8000810003f */
[----:B------:R-:W-:-:S04]  /*181c0*/  ISETP.NE.AND P0, PT, R26, 0x2, PT ;  /* 0x000000021a00780c */ /* 0x000fc80003f05270 */
[----:B0-----:R-:W-:Y:S02]  /*181d0*/  SEL R0, RZ, 0x1, P0 ;  /* 0x00000001ff007807 */ /* 0x001fe40000000000 */
[----:B------:R-:W-:Y:S02]  /*181e0*/  SEL R26, R26, RZ, P0 ;  /* 0x000000ff1a1a7207 */ /* 0x000fe40000000000 */
[----:B--2---:R-:W-:-:S05]  /*181f0*/  LOP3.LUT R2, R2, R0, RZ, 0x3c, !PT ;  /* 0x0000000002027212 */ /* 0x004fca00078e3cff */
[----:B------:R0:W-:Y:S02]  /*18200*/  STL [R1], R2 ;  /* 0x0000000201007387 */ /* 0x0001e40000100800 */
.L_x_592:
[----:B------:R-:W-:Y:S05]  /*18210*/  BSYNC B7 ;  /* 0x0000000000077941 */ /* 0x000fea0003800000 */
.L_x_590:
[----:B------:R-:W-:-:S13]  /*18220*/  LOP3.LUT P0, RZ, R23, 0x10, RZ, 0xc0, !PT ;  /* 0x0000001017ff7812 */ /* 0x000fda000780c0ff */
[----:B------:R-:W-:Y:S05]  /*18230*/  @!P0 BRA `(.L_x_634) ;  /* 0x0000000000248947 */ /* 0x000fea0003800000 */
[----:B------:R-:W-:Y:S05]  /*18240*/  WARPSYNC.ALL ;  /* 0x0000000000007948 */ /* 0x000fea0003800000 */
[----:B------:R-:W2:Y:S08]  /*18250*/  S2UR UR5, SR_CgaCtaId ;  /* 0x00000000000579c3 */ /* 0x000eb00000008800 */
[----:B------:R-:W-:Y:S06]  /*18260*/  BAR.SYNC.DEFER_BLOCKING 0x5, 0x200 ;  /* 0x0148000000007b1d */ /* 0x000fec0000010000 */
[----:B------:R-:W-:-:S02]  /*18270*/  UMOV UR4, 0x400 ;  /* 0x0000040000047882 */ /* 0x000fc40000000000 */
[----:B--2---:R-:W-:-:S06]  /*18280*/  ULEA UR4, UR5, UR4, 0x18 ;  /* 0x0000000405047291 */ /* 0x004fcc000f8ec03f */
[----:B------:R-:W-:-:S05]  /*18290*/  IMAD.U32 R22, RZ, RZ, UR4 ;  /* 0x00000004ff167e24 */ /* 0x000fca000f8e00ff */
[----:B-----5:R2:W3:Y:S01]  /*182a0*/  LDS.128 R16, [R22+0x2d8d0] ;  /* 0x02d8d00016107984 */ /* 0x0204e20000000c00 */
[----:B------:R-:W-:Y:S06]  /*182b0*/  BAR.ARV 0x4, 0x200 ;  /* 0x0108000000007b1d */ /* 0x000fec0000002000 */
[----:B------:R-:W-:Y:S05]  /*182c0*/  BRA `(.L_x_635) ;  /* 0x0000000800407947 */ /* 0x000fea0003800000 */
.L_x_634:
[----:B------:R-:W2:Y:S01]  /*182d0*/  S2R R0, SR_TID.X ;  /* 0x0000000000007919 */ /* 0x000ea20000002100 */
[----:B------:R-:W-:Y:S01]  /*182e0*/  UMOV UR4, 0xffffffff ;  /* 0xffffffff00047882 */ /* 0x000fe20000000000 */
[----:B--2---:R-:W-:-:S04]  /*182f0*/  LOP3.LUT R8, R0, 0x1f, RZ, 0xc0, !PT ;  /* 0x0000001f00087812 */ /* 0x004fc800078ec0ff */
[----:B------:R-:W-:Y:S01]  /*18300*/  ISETP.NE.AND P0, PT, R8, 0x1f, PT ;  /* 0x0000001f0800780c */ /* 0x000fe20003f05270 */
[----:B------:R-:W-:-:S12]  /*18310*/  BRA.DIV UR4, `(.L_x_636) ;  /* 0x0000003e04687947 */ /* 0x000fd8000b800000 */
[----:B0-----:R-:W-:Y:S01]  /*18320*/  IMAD.IADD R5, R19, 0x1, R8 ;  /* 0x0000000113057824 */ /* 0x001fe200078e0208 */
        /* <DEDUP_REMOVED lines=20> */
[----:B------:R-:W1:Y:S02]  /*18470*/  SHFL.UP PT, R14, R6, 0x4, RZ ;  /* 0x04800000060e7989 */ /* 0x000e6400000e00ff */
[----:B-1----:R-:W-:-:S05]  /*18480*/  SEL R7, R14, RZ, P3 ;  /* 0x000000ff0e077207 */ /* 0x002fca0001800000 */
[----:B------:R-:W-:-:S05]  /*18490*/  IMAD.IADD R7, R6, 0x1, R7 ;  /* 0x0000000106077824 */ /* 0x000fca00078e0207 */
[----:B------:R-:W0:Y:S02]  /*184a0*/  SHFL.UP PT, R14, R7, 0x8, RZ ;  /* 0x05000000070e7989 */ /* 0x000e2400000e00ff */
[----:B0-----:R-:W-:-:S05]  /*184b0*/  SEL R14, R14, RZ, P4 ;  /* 0x000000ff0e0e7207 */ /* 0x001fca0002000000 */
[----:B------:R-:W-:-:S05]  /*184c0*/  IMAD.IADD R5, R7, 0x1, R14 ;  /* 0x0000000107057824 */ /* 0x000fca00078e020e */
[----:B------:R-:W0:Y:S02]  /*184d0*/  SHFL.UP PT, R14, R5, 0x10, RZ ;  /* 0x06000000050e7989 */ /* 0x000e2400000e00ff */
[----:B0-----:R-:W-:-:S05]  /*184e0*/  SEL R14, R14, RZ, P5 ;  /* 0x000000ff0e0e7207 */ /* 0x001fca0002800000 */
[----:B------:R-:W-:-:S05]  /*184f0*/  IMAD.IADD R3, R5, 0x1, R14 ;  /* 0x0000000105037824 */ /* 0x000fca00078e020e */
[----:B------:R0:W1:Y:S02]  /*18500*/  SHFL.IDX PT, R14, R3, 0x1f, 0x1f ;  /* 0x03e01f00030e7f89 */ /* 0x00006400000e0000 */
.L_x_779:
[----:B------:R-:W-:Y:S02]  /*18510*/  ULDC UR4, c[0x0][0xc38] ;  /* 0x00030e0000047ab9 */ /* 0x000fe40000000800 */
[----:B------:R-:W-:-:S04]  /*18520*/  IMAD.U32 R16, RZ, RZ, UR4 ;  /* 0x00000004ff107e24 */ /* 0x000fc8000f8e00ff */
[----:B-1----:R-:W-:-:S04]  /*18530*/  IMAD R5, R14, R16, RZ ;  /* 0x000000100e057224 */ /* 0x002fc800078e02ff */
[----:B------:R-:W-:-:S05]  /*18540*/  IMAD.IADD R4, R4, 0x1, R5 ;  /* 0x0000000104047824 */ /* 0x000fca00078e0205 */
[----:B------:R-:W-:-:S13]  /*18550*/  ISETP.GT.AND P6, PT, R4, R0, PT ;  /* 0x000000000400720c */ /* 0x000fda0003fc4270 */
[----:B------:R-:W-:Y:S05]  /*18560*/  @P6 BRA `(.L_x_637) ;  /* 0x00000000009c6947 */ /* 0x000fea0003800000 */
.L_x_642:
        /* <DEDUP_REMOVED lines=14> */
.L_x_640:
[----:B------:R-:W-:Y:S05]  /*18650*/  BSYNC B0 ;  /* 0x0000000000007941 */ /* 0x000fea0003800000 */
.L_x_639:
        /* <DEDUP_REMOVED lines=18> */
.L_x_787:
[----:B------:R-:W-:Y:S02]  /*18780*/  ULDC UR4, c[0x0][0xc38] ;  /* 0x00030e0000047ab9 */ /* 0x000fe40000000800 */
[----:B------:R-:W-:-:S04]  /*18790*/  IMAD.U32 R16, RZ, RZ, UR4 ;  /* 0x00000004ff107e24 */ /* 0x000fc8000f8e00ff */
[----:B-1----:R-:W-:-:S04]  /*187a0*/  IMAD R5, R14, R16, RZ ;  /* 0x000000100e057224 */ /* 0x002fc800078e02ff */
[----:B------:R-:W-:-:S05]  /*187b0*/  IMAD.IADD R4, R5, 0x1, R4 ;  /* 0x0000000105047824 */ /* 0x000fca00078e0204 */
[----:B------:R-:W-:-:S13]  /*187c0*/  ISETP.GT.AND P6, PT, R4, R0, PT ;  /* 0x000000000400720c */ /* 0x000fda0003fc4270 */
[----:B------:R-:W-:Y:S05]  /*187d0*/  @!P6 BRA `(.L_x_642) ;  /* 0xfffffffc0064e947 */ /* 0x000fea000383ffff */
.L_x_637:
[----:B------:R-:W-:Y:S01]  /*187e0*/  IMAD.IADD R5, R4, 0x1, -R5 ;  /* 0x0000000104057824 */ /* 0x000fe200078e0a05 */
[----:B------:R-:W-:-:S03]  /*187f0*/  UMOV UR4, 0xffffffff ;  /* 0xffffffff00047882 */ /* 0x000fc60000000000 */
[----:B------:R-:W-:-:S05]  /*18800*/  IMAD R7, R3, R16, R5 ;  /* 0x0000001003077224 */ /* 0x000fca00078e0205 */
[----:B------:R-:W-:Y:S01]  /*18810*/  ISETP.GT.AND P6, PT, R7, R0, PT ;  /* 0x000000000700720c */ /* 0x000fe20003fc4270 */
[----:B------:R-:W-:-:S12]  /*18820*/  BRA.DIV UR4, `(.L_x_643) ;  /* 0x0000004204047947 */ /* 0x000fd8000b800000 */
[----:B------:R-:W-:-:S04]  /*18830*/  VOTE.ANY R6, PT, !P6 ;  /* 0x0000000000067806 */ /* 0x000fc800070e0100 */
[----:B------:R-:W1:Y:S02]  /*18840*/  POPC R4, R6 ;  /* 0x0000000600047309 */ /* 0x000e640000000000 */
[----:B-1---5:R1:W2:Y:S02]  /*18850*/  SHFL.IDX PT, R17, R2, R4, 0x1f ;  /* 0x00001f0402117589 */ /* 0x0222a400000e0000 */
.L_x_791:
[----:B------:R-:W-:Y:S01]  /*18860*/  ISETP.NE.AND P0, PT, R6, RZ, PT ;  /* 0x000000ff0600720c */ /* 0x000fe20003f05270 */
[----:B------:R-:W-:-:S12]  /*18870*/  IMAD.MOV.U32 R14, RZ, RZ, RZ ;  /* 0x000000ffff0e7224 */ /* 0x000fd800078e00ff */
[----:B------:R-:W-:Y:S05]  /*18880*/  @!P0 BRA `(.L_x_644) ;  /* 0x0000000000108947 */ /* 0x000fea0003800000 */
[----:B------:R-:W-:Y:S01]  /*18890*/  UMOV UR4, 0xffffffff ;  /* 0xffffffff00047882 */ /* 0x000fe20000000000 */
[----:B------:R-:W-:Y:S02]  /*188a0*/  VIADD R12, R4, 0xffffffff ;  /* 0xffffffff040c7836 */ /* 0x000fe40000000000 */
[----:B------:R-:W-:Y:S05]  /*188b0*/  BRA.DIV UR4, `(.L_x_645) ;  /* 0x0000004204287947 */ /* 0x000fea000b800000 */
[----:B------:R3:W4:Y:S02]  /*188c0*/  SHFL.IDX PT, R14, R3, R12, 0x1f ;  /* 0x00001f0c030e7589 */ /* 0x00072400000e0000 */
.L_x_644:
[----:B--2---:R-:W-:Y:S01]  /*188d0*/  IABS R6, R17 ;  /* 0x0000001100067213 */ /* 0x004fe20000000000 */
[----:B----4-:R-:W-:Y:S02]  /*188e0*/  IMAD R16, R14, R16, R5 ;  /* 0x000000100e107224 */ /* 0x010fe400078e0205 */
[----:B-1----:R-:W-:Y:S01]  /*188f0*/  IMAD.MOV.U32 R2, RZ, RZ, RZ ;  /* 0x000000ffff027224 */ /* 0x002fe200078e00ff */
[----:B------:R-:W1:Y:S01]  /*18900*/  I2F.RP R7, R6 ;  /* 0x0000000600077306 */ /* 0x000e620000209400 */
[----:B------:R-:W-:Y:S02]  /*18910*/  IMAD.IADD R0, R0, 0x1, -R16 ;  /* 0x0000000100007824 */ /* 0x000fe400078e0a10 */
[----:B------:R-:W-:-:S05]  /*18920*/  IMAD.IADD R19, R4, 0x1, R19 ;  /* 0x0000000104137824 */ /* 0x000fca00078e0213 */
[----:B-1----:R-:W0:Y:S02]  /*18930*/  MUFU.RCP R7, R7 ;  /* 0x0000000700077308 */ /* 0x002e240000001000 */
[----:B0--3--:R-:W-:-:S06]  /*18940*/  VIADD R3, R7, 0xffffffe ;  /* 0x0ffffffe07037836 */ /* 0x009fcc0000000000 */
[----:B------:R-:W0:Y:S02]  /*18950*/  F2I.FTZ.U32.TRUNC.NTZ R3, R3 ;  /* 0x0000000300037305 */ /* 0x000e24000021f000 */
[----:B0-----:R-:W-:-:S04]  /*18960*/  IMAD.MOV R5, RZ, RZ, -R3 ;  /* 0x000000ffff057224 */ /* 0x001fc800078e0a03 */
        /* <DEDUP_REMOVED lines=21> */
.L_x_638:
[----:B------:R-:W-:Y:S01]  /*18ac0*/  UMOV UR4, URZ ;  /* 0x0000003f00047c82 */ /* 0x000fe20008000000 */
[----:B------:R-:W-:Y:S01]  /*18ad0*/  UMOV UR5, URZ ;  /* 0x0000003f00057c82 */ /* 0x000fe20008000000 */
[----:B------:R-:W-:Y:S01]  /*18ae0*/  ULDC UR6, c[0x0][0xc3c] ;  /* 0x00030f0000067ab9 */ /* 0x000fe20000000800 */
[----:B------:R-:W-:Y:S02]  /*18af0*/  IMAD.MOV.U32 R16, RZ, RZ, R0 ;  /* 0x000000ffff107224 */ /* 0x000fe400078e0000 */
[----:B-----5:R-:W-:Y:S02]  /*18b00*/  IMAD.U32 R17, RZ, RZ, UR4 ;  /* 0x00000004ff117e24 */ /* 0x020fe4000f8e00ff */
[----:B------:R-:W-:Y:S02]  /*18b10*/  IMAD.U32 R18, RZ, RZ, UR5 ;  /* 0x00000005ff127e24 */ /* 0x000fe4000f8e00ff */
[----:B------:R-:W-:-:S07]  /*18b20*/  IMAD.U32 R19, RZ, RZ, UR6 ;  /* 0x00000006ff137e24 */ /* 0x000fce000f8e00ff */
.L_x_646:
        /* <DEDUP_REMOVED lines=10> */
.L_x_635:
[----:B------:R-:W-:Y:S02]  /*18bd0*/  ULDC UR4, c[0x0][0xc3c] ;  /* 0x00030f0000047ab9 */ /* 0x000fe40000000800 */
[----:B---3--:R-:W-:-:S13]  /*18be0*/  ISETP.GE.AND P0, PT, R19, UR4, PT ;  /* 0x0000000413007c0c */ /* 0x008fda000bf06270 */
[----:B------:R-:W-:Y:S05]  /*18bf0*/  @!P0 BRA `(.L_x_647) ;  /* 0xffffffa400808947 */ /* 0x000fea000383ffff */
[----:B------:R-:W-:Y:S05]  /*18c00*/  BSYNC B8 ;  /* 0x0000000000087941 */ /* 0x000fea0003800000 */
.L_x_546:
[----:B------:R-:W3:Y:S01]  /*18c10*/  LDL.LU R0, [R1+0x48] ;  /* 0x0000480001007983 */ /* 0x000ee20000300800 */
[----:B------:R-:W-:Y:S01]  /*18c20*/  BSSY B0, `(.L_x_648) ;  /* 0x000000b000007945 */ /* 0x000fe20003800000 */
[----:B0-----:R-:W0:Y:S01]  /*18c30*/  S2R R5, SR_CgaCtaId ;  /* 0x0000000000057919 */ /* 0x001e220000008800 */
[----:B---3--:R-:W-:-:S05]  /*18c40*/  VIADD R0, R0, 0x1 ;  /* 0x0000000100007836 */ /* 0x008fca0000000000 */
        /* <DEDUP_REMOVED lines=8> */
.L_x_794:
[----:B------:R-:W-:Y:S05]  /*18cd0*/  BSYNC B0 ;  /* 0x0000000000007941 */ /* 0x000fea0003800000 */
.L_x_648:
[----:B------:R-:W-:-:S03]  /*18ce0*/  UMOV UR4, 0xffffffff ;  /* 0xffffffff00047882 */ /* 0x000fc60000000000 */
[----:B------:R-:W-:Y:S05]  /*18cf0*/  BRA.DIV UR4, `(.L_x_650) ;  /* 0x0000003e04507947 */ /* 0x000fea000b800000 */
[----:B0-----:R-:W0:Y:S02]  /*18d00*/  S2R R0, SR_TID.X ;  /* 0x0000000000007919 */ /* 0x001e240000002100 */
[----:B0-----:R-:W-:-:S04]  /*18d10*/  SHF.R.U32.HI R0, RZ, 0x5, R0 ;  /* 0x00000005ff007819 */ /* 0x001fc80000011600 */
[----:B------:R-:W-:-:S05]  /*18d20*/  LOP3.LUT R0, R0, 0x3, RZ, 0xc0, !PT ;  /* 0x0000000300007812 */ /* 0x000fca00078ec0ff */
[----:B------:R0:W3:Y:S02]  /*18d30*/  SHFL.IDX PT, R14, R0, RZ, 0x1f ;  /* 0x00001fff000e7589 */ /* 0x0000e400000e0000 */
.L_x_797:
[----:B---3--:R-:W-:-:S13]  /*18d40*/  ISETP.NE.AND P0, PT, R14, RZ, PT ;  /* 0x000000ff0e00720c */ /* 0x008fda0003f05270 */
[----:B------:R-:W-:Y:S05]  /*18d50*/  @P0 BRA `(.L_x_394) ;  /* 0x0000000000900947 */ /* 0x000fea0003800000 */
[----:B------:R-:W-:-:S03]  /*18d60*/  UMOV UR4, 0xffffffff ;  /* 0xffffffff00047882 */ /* 0x000fc60000000000 */
[----:B------:R-:W-:Y:S05]  /*18d70*/  BRA.DIV UR4, `(.L_x_651) ;  /* 0x0000003e04647947 */ /* 0x000fea000b800000 */
[----:B------:R-:W-:-:S13]  /*18d80*/  ELECT P6, URZ, PT ;  /* 0x00000000003f782f */ /* 0x000fda00038c0000 */
.L_x_800:
[----:B------:R-:W-:Y:S05]  /*18d90*/  @!P6 BRA `(.L_x_394) ;  /* 0x000000000080e947 */ /* 0x000fea0003800000 */
[----:B------:R-:W-:-:S06]  /*18da0*/  ULOP3.LUT UR4, UR36, 0x2, URZ, 0xfc, !UPT ;  /* 0x0000000224047892 */ /* 0x000fcc000f8efc3f */
[----:B0-----:R-:W-:-:S05]  /*18db0*/  IMAD.U32 R0, RZ, RZ, UR4 ;  /* 0x00000004ff007e24 */ /* 0x001fca000f8e00ff */
[----:B------:R-:W-:-:S13]  /*18dc0*/  ISETP.NE.AND P0, PT, R0, 0x3, PT ;  /* 0x000000030000780c */ /* 0x000fda0003f05270 */
[----:B------:R-:W-:Y:S05]  /*18dd0*/  @!P0 BRA `(.L_x_652) ;  /* 0x0000000000048947 */ /* 0x000fea0003800000 */
[----:B------:R-:W-:Y:S01]  /*18de0*/  BPT.TRAP 0x1 ;  /* 0x000000040000795c */ /* 0x000fe20000300000 */
.L_x_652:
[----:B------:R-:W3:Y:S01]  /*18df0*/  LDL R0, [R1] ;  /* 0x0000000001007983 */ /* 0x000ee20000100800 */
[C---:B------:R-:W-:Y:S02]  /*18e00*/  IMAD R3, R26.reuse, 0x8, R5 ;  /* 0x000000081a037824 */ /* 0x040fe400078e0205 */
[----:B------:R-:W-:-:S05]  /*18e10*/  VIADD R26, R26, 0x1 ;  /* 0x000000011a1a7836 */ /* 0x000fca0000000000 */
[----:B------:R-:W-:Y:S02]  /*18e20*/  ISETP.NE.AND P2, PT, R26, 0x2, PT ;  /* 0x000000021a00780c */ /* 0x000fe40003f45270 */
[----:B---3--:R-:W-:Y:S02]  /*18e30*/  SHF.L.U32 R2, R0, 0x1f, RZ ;  /* 0x0000001f00027819 */ /* 0x008fe400000006ff */
[----:B------:R-:W-:Y:S02]  /*18e40*/  SEL R0, RZ, 0x1, P2 ;  /* 0x00000001ff007807 */ /* 0x000fe40001000000 */
[----:B------:R-:W0:Y:S02]  /*18e50*/  SYNCS.PHASECHK.TRANS64.TRYWAIT P1, [R3+URZ+0x2d840], R2 ;  /* 0x02d84002030075a7 */ /* 0x000e24000802017f */
[----:B0-----:R-:W-:Y:S05]  /*18e60*/  @!P1 BRA `(.L_x_653) ;  /* 0x0000003c00489947 */ /* 0x001fea0003800000 */
.L_x_801:
[----:B------:R-:W3:Y:S01]  /*18e70*/  LDL.LU R4, [R1] ;  /* 0x0000000001047983 */ /* 0x000ee20000300800 */
[----:B------:R-:W-:Y:S02]  /*18e80*/  SEL R26, R26, RZ, P2 ;  /* 0x000000ff1a1a7207 */ /* 0x000fe40001000000 */
[----:B---3--:R-:W-:Y:S01]  /*18e90*/  LOP3.LUT R0, R4, R0, RZ, 0x3c, !PT ;  /* 0x0000000004007212 */ /* 0x008fe200078e3cff */
[----:B------:R-:W-:Y:S06]  /*18ea0*/  @!P0 BRA `(.L_x_654) ;  /* 0x0000000000048947 */ /* 0x000fec0003800000 */
[----:B------:R-:W-:Y:S01]  /*18eb0*/  BPT.TRAP 0x1 ;  /* 0x000000040000795c */ /* 0x000fe20000300000 */
.L_x_654:
[----:B------:R-:W-:Y:S01]  /*18ec0*/  IMAD R5, R26, 0x8, R5 ;  /* 0x000000081a057824 */ /* 0x000fe200078e0205 */
[----:B------:R-:W-:-:S04]  /*18ed0*/  SHF.L.U32 R0, R0, 0x1f, RZ ;  /* 0x0000001f00007819 */ /* 0x000fc800000006ff */
[----:B------:R-:W3:Y:S02]  /*18ee0*/  SYNCS.PHASECHK.TRANS64.TRYWAIT P1, [R5+URZ+0x2d840], R0 ;  /* 0x02d84000050075a7 */ /* 0x000ee4000802017f */
[----:B---3--:R-:W-:Y:S05]  /*18ef0*/  @!P1 BRA `(.L_x_655) ;  /* 0x0000003c00389947 */ /* 0x008fea0003800000 */
.L_x_802:
[----:B------:R-:W-:Y:S05]  /*18f00*/  @!P0 BRA `(.L_x_656) ;  /* 0x0000000000048947 */ /* 0x000fea0003800000 */
[----:B------:R-:W-:Y:S01]  /*18f10*/  BPT.TRAP 0x1 ;  /* 0x000000040000795c */ /* 0x000fe20000300000 */
.L_x_656:
[----:B------:R-:W5:Y:S02]  /*18f20*/  SYNCS.PHASECHK.TRANS64.TRYWAIT P1, [R3+URZ+0x2d860], R2 ;  /* 0x02d86002030075a7 */ /* 0x000f64000802017f */
[----:B-----5:R-:W-:Y:S05]  /*18f30*/  @!P1 BRA `(.L_x_657) ;  /* 0x0000003c003c9947 */ /* 0x020fea0003800000 */
.L_x_803:
[----:B------:R-:W-:Y:S05]  /*18f40*/  @!P0 BRA `(.L_x_658) ;  /* 0x0000000000048947 */ /* 0x000fea0003800000 */
[----:B------:R-:W-:Y:S01]  /*18f50*/  BPT.TRAP 0x1 ;  /* 0x000000040000795c */ /* 0x000fe20000300000 */
.L_x_658:
[----:B------:R0:W0:Y:S02]  /*18f60*/  SYNCS.PHASECHK.TRANS64.TRYWAIT P0, [R5+URZ+0x2d860], R0 ;  /* 0x02d86000050075a7 */ /* 0x000024000800017f */
[----:B0-----:R-:W-:Y:S05]  /*18f70*/  @!P0 NANOSLEEP.SYNCS 0x989680 ;  /* 0x009896800000895d */ /* 0x001fea0003900000 */
[----:B------:R-:W0:Y:S02]  /*18f80*/  @!P0 SYNCS.PHASECHK.TRANS64 P0, [R5+URZ+0x2d860], R0 ;  /* 0x02d86000050085a7 */ /* 0x000e24000800007f */
[----:B0-----:R-:W-:Y:S05]  /*18f90*/  @!P0 BRA `(.L_x_658) ;  /* 0xfffffffc00f08947 */ /* 0x001fea000383ffff */
.L_x_394:
[----:B------:R-:W-:Y:S05]  /*18fa0*/  BSYNC B9 ;  /* 0x0000000000097941 */ /* 0x000fea0003800000 */
.L_x_391:
[----:B------:R-:W-:Y:S05]  /*18fb0*/  EXIT ;  /* 0x000000000000794d */ /* 0x000fea0003800000 */
.L_x_410:
[----:B0-----:R0:W1:Y:S02]  /*18fc0*/  SYNCS.PHASECHK.TRANS64.TRYWAIT P4, [R31+URZ+0x2d890], R80 ;  /* 0x02d890501f0075a7 */ /* 0x001064000808017f */
[----:B-1----:R-:W-:Y:S05]  /*18fd0*/  @!P4 NANOSLEEP.SYNCS 0x989680 ;  /* 0x009896800000c95d */ /* 0x002fea0003900000 */
[----:B------:R-:W1:Y:S02]  /*18fe0*/  @!P4 SYNCS.PHASECHK.TRANS64 P4, [R31+URZ+0x2d890], R80 ;  /* 0x02d890501f00c5a7 */ /* 0x000e64000808007f */
[----:B-1----:R-:W-:Y:S05]  /*18ff0*/  @!P4 BRA `(.L_x_410) ;  /* 0xfffffffc00f0c947 */ /* 0x002fea000383ffff */
[----:B------:R-:W-:Y:S05]  /*19000*/  BRA `(.L_x_659) ;  /* 0xfffffea000647947 */ /* 0x000fea000383ffff */
.L_x_411:
        /* <DEDUP_REMOVED lines=8> */
.L_x_661:
[----:B------:R-:W-:Y:S05]  /*19090*/  BSYNC B1 ;  /* 0x0000000000017941 */ /* 0x000fea0003800000 */
.L_x_660:
[----:B------:R-:W-:Y:S02]  /*190a0*/  IMAD.MOV.U32 R13, RZ, RZ, R60 ;  /* 0x000000ffff0d7224 */ /* 0x000fe400078e003c */
[----:B------:R-:W-:Y:S02]  /*190b0*/  IMAD.MOV.U32 R12, RZ, RZ, RZ ;  /* 0x000000ffff0c7224 */ /* 0x000fe400078e00ff */
[----:B------:R-:W-:Y:S02]  /*190c0*/  IMAD.MOV.U32 R11, RZ, RZ, 0x1e1f ;  /* 0x00001e1fff0b7424 */ /* 0x000fe400078e00ff */
[----:B------:R-:W-:Y:S02]  /*190d0*/  IMAD.MOV.U32 R15, RZ, RZ, -0x1 ;  /* 0xffffffffff0f7424 */ /* 0x000fe400078e00ff */
[----:B------:R-:W-:-:S07]  /*190e0*/  IMAD.MOV.U32 R61, RZ, RZ, R14 ;  /* 0x000000ffff3d7224 */ /* 0x000fce00078e000e */
[----:B------:R-:W-:Y:S05]  /*190f0*/  WARPSYNC.COLLECTIVE R15, `(.L_x_662) ;  /* 0x000000000f087348 */ /* 0x000fea0003c00000 */
[----:B------:R0:W1:Y:S02]  /*19100*/  SHFL.IDX P6, R14, R13, R12, R11 ;  /* 0x0000000c0d0e7389 */ /* 0x00006400000c000b */
[----:B01----:R-:W-:Y:S01]  /*19110*/  ENDCOLLECTIVE ;  /* 0x000000000000791b */ /* 0x003fe20003800000 */
.L_x_662:
[----:B------:R-:W-:Y:S01]  /*19120*/  IMAD.MOV.U32 R60, RZ, RZ, R14 ;  /* 0x000000ffff3c7224 */ /* 0x000fe200078e000e */
[----:B------:R-:W-:Y:S06]  /*19130*/  BRA `(.L_x_663) ;  /* 0xfffffea0002c7947 */ /* 0x000fec000383ffff */
.L_x_439:
[----:B0-----:R0:W1:Y:S02]  /*19140*/  SYNCS.PHASECHK.TRANS64.TRYWAIT P4, [R31+URZ+0x2d890], R80 ;  /* 0x02d890501f0075a7 */ /* 0x001064000808017f */
[----:B-1----:R-:W-:Y:S05]  /*19150*/  @!P4 NANOSLEEP.SYNCS 0x989680 ;  /* 0x009896800000c95d */ /* 0x002fea0003900000 */
[----:B------:R-:W1:Y:S02]  /*19160*/  @!P4 SYNCS.PHASECHK.TRANS64 P4, [R31+URZ+0x2d890], R80 ;  /* 0x02d890501f00c5a7 */ /* 0x000e64000808007f */
[----:B-1----:R-:W-:Y:S05]  /*19170*/  @!P4 BRA `(.L_x_439) ;  /* 0xfffffffc00f0c947 */ /* 0x002fea000383ffff */
[----:B------:R-:W-:Y:S05]  /*19180*/  BRA `(.L_x_664) ;  /* 0xfffffeb800f07947 */ /* 0x000fea000383ffff */
.L_x_440:
        /* <DEDUP_REMOVED lines=8> */
.L_x_666:
[----:B------:R-:W-:Y:S05]  /*19210*/  BSYNC B1 ;  /* 0x0000000000017941 */ /* 0x000fea0003800000 */
.L_x_665:
        /* <DEDUP_REMOVED lines=8> */
.L_x_667:
[----:B------:R-:W-:Y:S01]  /*192a0*/  IMAD.MOV.U32 R82, RZ, RZ, R14 ;  /* 0x000000ffff527224 */ /* 0x000fe200078e000e */
[----:B------:R-:W-:Y:S06]  /*192b0*/  BRA `(.L_x_668) ;  /* 0xfffffeb800b87947 */ /* 0x000fec000383ffff */
.L_x_453:
[----:B0-----:R0:W1:Y:S02]  /*192c0*/  SYNCS.PHASECHK.TRANS64.TRYWAIT P3, [R31+URZ+0x2d890], R80 ;  /* 0x02d890501f0075a7 */ /* 0x001064000806017f */
[----:B-1----:R-:W-:Y:S05]  /*192d0*/  @!P3 NANOSLEEP.SYNCS 0x989680 ;  /* 0x009896800000b95d */ /* 0x002fea0003900000 */
[----:B------:R-:W1:Y:S02]  /*192e0*/  @!P3 SYNCS.PHASECHK.TRANS64 P3, [R31+URZ+0x2d890], R80 ;  /* 0x02d890501f00b5a7 */ /* 0x000e64000806007f */
[----:B-1----:R-:W-:Y:S05]  /*192f0*/  @!P3 BRA `(.L_x_453) ;  /* 0xfffffffc00f0b947 */ /* 0x002fea000383ffff */
[----:B------:R-:W-:Y:S05]  /*19300*/  BRA `(.L_x_669) ;  /* 0xfffffed000c07947 */ /* 0x000fea000383ffff */
.L_x_454:
[----:B------:R-:W-:Y:S01]  /*19310*/  BSSY B1, `(.L_x_670) ;  /* 0x0000007000017945 */ /* 0x000fe20003800000 */
[----:B------:R-:W-:Y:S02]  /*19320*/  IMAD.MOV.U32 R12, RZ, RZ, RZ ;  /* 0x000000ffff0c7224 */ /* 0x000fe400078e00ff */
[----:B------:R-:W-:Y:S02]  /*19330*/  IMAD.MOV.U32 R11, RZ, RZ, 0x1e1f ;  /* 0x00001e1fff0b7424 */ /* 0x000fe400078e00ff */
[----:B------:R-:W-:-:S07]  /*19340*/  IMAD.MOV.U32 R15, RZ, RZ, -0x1 ;  /* 0xffffffffff0f7424 */ /* 0x000fce00078e00ff */
[----:B0-----:R-:W-:Y:S05]  /*19350*/  WARPSYNC.COLLECTIVE R15, `(.L_x_671) ;  /* 0x000000000f087348 */ /* 0x001fea0003c00000 */
[----:B------:R1:W2:Y:S02]  /*19360*/  SHFL.IDX P6, R14, R13, R12, R11 ;  /* 0x0000000c0d0e7389 */ /* 0x0002a400000c000b */
[----:B012---:R-:W-:Y:S01]  /*19370*/  ENDCOLLECTIVE ;  /* 0x000000000000791b */ /* 0x007fe20003800000 */
.L_x_671:
[----:B------:R-:W-:Y:S05]  /*19380*/  BSYNC B1 ;  /* 0x0000000000017941 */ /* 0x000fea0003800000 */
.L_x_670:
        /* <DEDUP_REMOVED lines=8> */
.L_x_672:
[----:B------:R-:W-:Y:S01]  /*19410*/  IMAD.MOV.U32 R42, RZ, RZ, R14 ;  /* 0x000000ffff2a7224 */ /* 0x000fe200078e000e */
[----:B------:R-:W-:Y:S06]  /*19420*/  BRA `(.L_x_673) ;  /* 0xfffffed000e47947 */ /* 0x000fec000383ffff */
.L_x_458:
[----:B------:R0:W0:Y:S02]  /*19430*/  SYNCS.PHASECHK.TRANS64.TRYWAIT P2, [R31+URZ+0x2d8b0], R80 ;  /* 0x02d8b0501f0075a7 */ /* 0x000024000804017f */
[----:B0-----:R-:W-:Y:S05]  /*19440*/  @!P2 NANOSLEEP.SYNCS 0x989680 ;  /* 0x009896800000a95d */ /* 0x001fea0003900000 */
[----:B------:R-:W0:Y:S02]  /*19450*/  @!P2 SYNCS.PHASECHK.TRANS64 P2, [R31+URZ+0x2d8b0], R80 ;  /* 0x02d8b0501f00a5a7 */ /* 0x000e24000804007f */
[----:B0-----:R-:W-:Y:S05]  /*19460*/  @!P2 BRA `(.L_x_458) ;  /* 0xfffffffc00f0a947 */ /* 0x001fea000383ffff */
[----:B------:R-:W-:Y:S05]  /*19470*/  BRA `(.L_x_674) ;  /* 0xfffffed400b47947 */ /* 0x000fea000383ffff */
.L_x_464:
[----:B------:R-:W0:Y:S01]  /*19480*/  S2R R4, SR_TID.X ;  /* 0x0000000000047919 */ /* 0x000e220000002100 */
[----:B------:R-:W-:Y:S01]  /*19490*/  BSSY B0, `(.L_x_675) ;  /* 0x000000c000007945 */ /* 0x000fe20003800000 */
[----:B------:R-:W-:Y:S02]  /*194a0*/  IMAD.MOV.U32 R12, RZ, RZ, RZ ;  /* 0x000000ffff0c7224 */ /* 0x000fe400078e00ff */
[----:B------:R-:W-:Y:S02]  /*194b0*/  IMAD.MOV.U32 R11, RZ, RZ, 0x1f ;  /* 0x0000001fff0b7424 */ /* 0x000fe400078e00ff */
[----:B------:R-:W-:Y:S02]  /*194c0*/  IMAD.MOV.U32 R15, RZ, RZ, -0x1 ;  /* 0xffffffffff0f7424 */ /* 0x000fe400078e00ff */
[----:B0-----:R-:W-:-:S05]  /*194d0*/  VIADD R5, R4, 0xffffff80 ;  /* 0xffffff8004057836 */ /* 0x001fca0000000000 */
[----:B------:R-:W-:-:S04]  /*194e0*/  SHF.R.S32.HI R4, RZ, 0x1f, R5 ;  /* 0x0000001fff047819 */ /* 0x000fc80000011405 */
[----:B------:R-:W-:-:S04]  /*194f0*/  LEA.HI R4, R4, R5, RZ, 0x7 ;  /* 0x0000000504047211 */ /* 0x000fc800078f38ff */
[----:B------:R-:W-:-:S05]  /*19500*/  SHF.R.S32.HI R4, RZ, 0x7, R4 ;  /* 0x00000007ff047819 */ /* 0x000fca0000011404 */
[----:B------:R-:W-:-:S07]  /*19510*/  IMAD.MOV.U32 R13, RZ, RZ, R4 ;  /* 0x000000ffff0d7224 */ /* 0x000fce00078e0004 */
[----:B-----5:R-:W-:Y:S05]  /*19520*/  WARPSYNC.COLLECTIVE R15, `(.L_x_676) ;  /* 0x000000000f087348 */ /* 0x020fea0003c00000 */
[----:B------:R0:W1:Y:S02]  /*19530*/  SHFL.IDX P6, R14, R13, R12, R11 ;  /* 0x0000000c0d0e7389 */ /* 0x00006400000c000b */
[----:B01---5:R-:W-:Y:S01]  /*19540*/  ENDCOLLECTIVE ;  /* 0x000000000000791b */ /* 0x023fe20003800000 */
.L_x_676:
[----:B------:R-:W-:Y:S05]  /*19550*/  BSYNC B0 ;  /* 0x0000000000007941 */ /* 0x000fea0003800000 */
.L_x_675:
[----:B------:R0:W-:Y:S01]  /*19560*/  STL [R1+0x38], R14 ;  /* 0x0000380e01007387 */ /* 0x0001e20000100800 */
[----:B------:R-:W-:Y:S05]  /*19570*/  BRA `(.L_x_677) ;  /* 0xfffffedc00647947 */ /* 0x000fea000383ffff */
.L_x_475:
[----:B------:R-:W-:Y:S01]  /*19580*/  BSSY B1, `(.L_x_678) ;  /* 0x0000008000017945 */ /* 0x000fe20003800000 */
[----:B------:R-:W-:Y:S02]  /*19590*/  IMAD.MOV.U32 R13, RZ, RZ, R25 ;  /* 0x000000ffff0d7224 */ /* 0x000fe400078e0019 */
[----:B------:R-:W-:Y:S02]  /*195a0*/  IMAD.MOV.U32 R12, RZ, RZ, RZ ;  /* 0x000000ffff0c7224 */ /* 0x000fe400078e00ff */
[----:B------:R-:W-:Y:S02]  /*195b0*/  IMAD.MOV.U32 R11, RZ, RZ, 0x1e1f ;  /* 0x00001e1fff0b7424 */ /* 0x000fe400078e00ff */
[----:B------:R-:W-:-:S07]  /*195c0*/  IMAD.MOV.U32 R15, RZ, RZ, -0x1 ;  /* 0xffffffffff0f7424 */ /* 0x000fce00078e00ff */
[----:B0-----:R-:W-:Y:S05]  /*195d0*/  WARPSYNC.COLLECTIVE R15, `(.L_x_679) ;  /* 0x000000000f087348 */ /* 0x001fea0003c00000 */
[----:B0-----:R0:W1:Y:S02]  /*195e0*/  SHFL.IDX P6, R14, R13, R12, R11 ;  /* 0x0000000c0d0e7389 */ /* 0x00106400000c000b */
[----:B01----:R-:W-:Y:S01]  /*195f0*/  ENDCOLLECTIVE ;  /* 0x000000000000791b */ /* 0x003fe20003800000 */
.L_x_679:
[----:B------:R-:W-:Y:S05]  /*19600*/  BSYNC B1 ;  /* 0x0000000000017941 */ /* 0x000fea0003800000 */
.L_x_678:
        /* <DEDUP_REMOVED lines=8> */
.L_x_680:
[----:B------:R-:W-:Y:S02]  /*19690*/  IMAD.MOV.U32 R13, RZ, RZ, R27 ;  /* 0x000000ffff0d7224 */ /* 0x000fe400078e001b */
[----:B------:R-:W-:-:S07]  /*196a0*/  IMAD.MOV.U32 R0, RZ, RZ, R14 ;  /* 0x000000ffff007224 */ /* 0x000fce00078e000e */
[----:B------:R-:W-:Y:S05]  /*196b0*/  WARPSYNC.COLLECTIVE R15, `(.L_x_681) ;  /* 0x000000000f087348 */ /* 0x000fea0003c00000 */
[----:B------:R0:W1:Y:S02]  /*196c0*/  SHFL.IDX P6, R14, R13, R12, R11 ;  /* 0x0000000c0d0e7389 */ /* 0x00006400000c000b */
[----:B01----:R-:W-:Y:S01]  /*196d0*/  ENDCOLLECTIVE ;  /* 0x000000000000791b */ /* 0x003fe20003800000 */
.L_x_681:
[----:B------:R-:W-:Y:S02]  /*196e0*/  IMAD.MOV.U32 R13, RZ, RZ, R26 ;  /* 0x000000ffff0d7224 */ /* 0x000fe400078e001a */
[----:B------:R-:W-:-:S07]  /*196f0*/  IMAD.MOV.U32 R5, RZ, RZ, R14 ;  /* 0x000000ffff057224 */ /* 0x000fce00078e000e */
[----:B------:R-:W-:Y:S05]  /*19700*/  WARPSYNC.COLLECTIVE R15, `(.L_x_682) ;  /* 0x000000000f087348 */ /* 0x000fea0003c00000 */
[----:B------:R0:W1:Y:S02]  /*19710*/  SHFL.IDX P6, R14, R13, R12, R11 ;  /* 0x0000000c0d0e7389 */ /* 0x00006400000c000b */
[----:B01----:R-:W-:Y:S01]  /*19720*/  ENDCOLLECTIVE ;  /* 0x000000000000791b */ /* 0x003fe20003800000 */
.L_x_682:
[----:B------:R-:W-:Y:S01]  /*19730*/  IMAD.MOV.U32 R4, RZ, RZ, R14 ;  /* 0x000000ffff047224 */ /* 0x000fe200078e000e */
[----:B------:R-:W-:Y:S06]  /*19740*/  BRA `(.L_x_683) ;  /* 0xfffffee0006c7947 */ /* 0x000fec000383ffff */
.L_x_479:
[----:B0-----:R0:W1:Y:S02]  /*19750*/  SYNCS.PHASECHK.TRANS64.TRYWAIT P0, [R2+URZ+0x2d800], R3 ;  /* 0x02d80003020075a7 */ /* 0x001064000800017f */
[----:B-1----:R-:W-:Y:S05]  /*19760*/  @!P0 NANOSLEEP.SYNCS 0x989680 ;  /* 0x009896800000895d */ /* 0x002fea0003900000 */
[----:B------:R-:W1:Y:S02]  /*19770*/  @!P0 SYNCS.PHASECHK.TRANS64 P0, [R2+URZ+0x2d800], R3 ;  /* 0x02d80003020085a7 */ /* 0x000e64000800007f */
[----:B-1----:R-:W-:Y:S05]  /*19780*/  @!P0 BRA `(.L_x_479) ;  /* 0xfffffffc00f08947 */ /* 0x002fea000383ffff */
[----:B------:R-:W-:Y:S05]  /*19790*/  BRA `(.L_x_684) ;  /* 0xfffffee800a47947 */ /* 0x000fea000383ffff */
.L_x_491:
        /* <DEDUP_REMOVED lines=8> */
.L_x_686:
[----:B------:R-:W-:Y:S05]  /*19820*/  BSYNC B1 ;  /* 0x0000000000017941 */ /* 0x000fea0003800000 */
.L_x_685:
        /* <DEDUP_REMOVED lines=8> */
.L_x_687:
[----:B------:R-:W-:Y:S02]  /*198b0*/  IMAD.MOV.U32 R13, RZ, RZ, R27 ;  /* 0x000000ffff0d7224 */ /* 0x000fe400078e001b */
[----:B------:R-:W-:-:S07]  /*198c0*/  IMAD.MOV.U32 R0, RZ, RZ, R14 ;  /* 0x000000ffff007224 */ /* 0x000fce00078e000e */
[----:B------:R-:W-:Y:S05]  /*198d0*/  WARPSYNC.COLLECTIVE R15, `(.L_x_688) ;  /* 0x000000000f087348 */ /* 0x000fea0003c00000 */
[----:B------:R0:W1:Y:S02]  /*198e0*/  SHFL.IDX P6, R14, R13, R12, R11 ;  /* 0x0000000c0d0e7389 */ /* 0x00006400000c000b */
[----:B01----:R-:W-:Y:S01]  /*198f0*/  ENDCOLLECTIVE ;  /* 0x000000000000791b */ /* 0x003fe20003800000 */
.L_x_688:
[----:B------:R-:W-:Y:S02]  /*19900*/  IMAD.MOV.U32 R13, RZ, RZ, R26 ;  /* 0x000000ffff0d7224 */ /* 0x000fe400078e001a */
[----:B------:R-:W-:-:S07]  /*19910*/  IMAD.MOV.U32 R21, RZ, RZ, R14 ;  /* 0x000000ffff157224 */ /* 0x000fce00078e000e */
[----:B------:R-:W-:Y:S05]  /*19920*/  WARPSYNC.COLLECTIVE R15, `(.L_x_689) ;  /* 0x000000000f087348 */ /* 0x000fea0003c00000 */
[----:B------:R0:W1:Y:S02]  /*19930*/  SHFL.IDX P6, R14, R13, R12, R11 ;  /* 0x0000000c0d0e7389 */ /* 0x00006400000c000b */
[----:B01----:R-:W-:Y:S01]  /*19940*/  ENDCOLLECTIVE ;  /* 0x000000000000791b */ /* 0x003fe20003800000 */
.L_x_689:
[----:B------:R-:W-:Y:S01]  /*19950*/  IMAD.MOV.U32 R20, RZ, RZ, R14 ;  /* 0x000000ffff147224 */ /* 0x000fe200078e000e */
[----:B------:R-:W-:Y:S06]  /*19960*/  BRA `(.L_x_690) ;  /* 0xfffffefc00347947 */ /* 0x000fec000383ffff */
.L_x_495:
[----:B0-----:R0:W1:Y:S02]  /*19970*/  SYNCS.PHASECHK.TRANS64.TRYWAIT P0, [R2+URZ+0x2d800], R3 ;  /* 0x02d80003020075a7 */ /* 0x001064000800017f */
[----:B-1----:R-:W-:Y:S05]  /*19980*/  @!P0 NANOSLEEP.SYNCS 0x989680 ;  /* 0x009896800000895d */ /* 0x002fea0003900000 */
[----:B------:R-:W1:Y:S02]  /*19990*/  @!P0 SYNCS.PHASECHK.TRANS64 P0, [R2+URZ+0x2d800], R3 ;  /* 0x02d80003020085a7 */ /* 0x000e64000800007f */
[----:B-1----:R-:W-:Y:S05]  /*199a0*/  @!P0 BRA `(.L_x_495) ;  /* 0xfffffffc00f08947 */ /* 0x002fea000383ffff */
[----:B------:R-:W-:Y:S05]  /*199b0*/  BRA `(.L_x_691) ;  /* 0xffffff0000e07947 */ /* 0x000fea000383ffff */
.L_x_503:
[----:B-1----:R1:W3:Y:S02]  /*199c0*/  SYNCS.PHASECHK.TRANS64.TRYWAIT P1, [R8+URZ+0x2d830], R3 ;  /* 0x02d83003080075a7 */ /* 0x0022e4000802017f */
[----:B---3--:R-:W-:Y:S05]  /*199d0*/  @!P1 NANOSLEEP.SYNCS 0x989680 ;  /* 0x009896800000995d */ /* 0x008fea0003900000 */
[----:B------:R-:W3:Y:S02]  /*199e0*/  @!P1 SYNCS.PHASECHK.TRANS64 P1, [R8+URZ+0x2d830], R3 ;  /* 0x02d83003080095a7 */ /* 0x000ee4000802007f */
[----:B---3--:R-:W-:Y:S05]  /*199f0*/  @!P1 BRA `(.L_x_503) ;  /* 0xfffffffc00f09947 */ /* 0x008fea000383ffff */
[----:B------:R-:W-:Y:S05]  /*19a00*/  BRA `(.L_x_502) ;  /* 0xffffff1800707947 */ /* 0x000fea000383ffff */
.L_x_510:
[----:B-1----:R1:W2:Y:S02]  /*19a10*/  SYNCS.PHASECHK.TRANS64.TRYWAIT P2, [R3+URZ+0x2d830], R0 ;  /* 0x02d83000030075a7 */ /* 0x0022a4000804017f */
[----:B--2---:R-:W-:Y:S05]  /*19a20*/  @!P2 NANOSLEEP.SYNCS 0x989680 ;  /* 0x009896800000a95d */ /* 0x004fea0003900000 */
[----:B------:R-:W2:Y:S02]  /*19a30*/  @!P2 SYNCS.PHASECHK.TRANS64 P2, [R3+URZ+0x2d830], R0 ;  /* 0x02d830000300a5a7 */ /* 0x000ea4000804007f */
[----:B--2---:R-:W-:Y:S05]  /*19a40*/  @!P2 BRA `(.L_x_510) ;  /* 0xfffffffc00f0a947 */ /* 0x004fea000383ffff */
[----:B------:R-:W-:Y:S05]  /*19a50*/  BRA `(.L_x_509) ;  /* 0xffffff3c00cc7947 */ /* 0x000fea000383ffff */
.L_x_514:
[----:B-1----:R1:W2:Y:S02]  /*19a60*/  SYNCS.PHASECHK.TRANS64.TRYWAIT P1, [R3+URZ+0x2d850], R0 ;  /* 0x02d85000030075a7 */ /* 0x0022a4000802017f */
[----:B--2---:R-:W-:Y:S05]  /*19a70*/  @!P1 NANOSLEEP.SYNCS 0x989680 ;  /* 0x009896800000995d */ /* 0x004fea0003900000 */
[----:B------:R-:W2:Y:S02]  /*19a80*/  @!P1 SYNCS.PHASECHK.TRANS64 P1, [R3+URZ+0x2d850], R0 ;  /* 0x02d85000030095a7 */ /* 0x000ea4000802007f */
[----:B--2---:R-:W-:Y:S05]  /*19a90*/  @!P1 BRA `(.L_x_514) ;  /* 0xfffffffc00f09947 */ /* 0x004fea000383ffff */
[----:B------:R-:W-:Y:S05]  /*19aa0*/  BRA `(.L_x_511) ;  /* 0xffffff4000e87947 */ /* 0x000fea000383ffff */
.L_x_521:
[----:B--2---:R2:W3:Y:S02]  /*19ab0*/  SYNCS.PHASECHK.TRANS64.TRYWAIT P1, [R12+URZ+0x2d850], R7 ;  /* 0x02d850070c0075a7 */ /* 0x0044e4000802017f */
[----:B---3--:R-:W-:Y:S05]  /*19ac0*/  @!P1 NANOSLEEP.SYNCS 0x989680 ;  /* 0x009896800000995d */ /* 0x008fea0003900000 */
[----:B------:R-:W3:Y:S02]  /*19ad0*/  @!P1 SYNCS.PHASECHK.TRANS64 P1, [R12+URZ+0x2d850], R7 ;  /* 0x02d850070c0095a7 */ /* 0x000ee4000802007f */
[----:B---3--:R-:W-:Y:S05]  /*19ae0*/  @!P1 BRA `(.L_x_521) ;  /* 0xfffffffc00f09947 */ /* 0x008fea000383ffff */
[----:B------:R-:W-:Y:S05]  /*19af0*/  BRA `(.L_x_520) ;  /* 0xffffff6000c07947 */ /* 0x000fea000383ffff */
.L_x_532:
[----:B------:R-:W-:Y:S02]  /*19b00*/  IMAD.MOV.U32 R13, RZ, RZ, R4 ;  /* 0x000000ffff0d7224 */ /* 0x000fe400078e0004 */
[----:B------:R-:W-:Y:S02]  /*19b10*/  IMAD.MOV.U32 R12, RZ, RZ, RZ ;  /* 0x000000ffff0c7224 */ /* 0x000fe400078e00ff */
[----:B------:R-:W-:Y:S02]  /*19b20*/  IMAD.MOV.U32 R11, RZ, RZ, 0x1c1f ;  /* 0x00001c1fff0b7424 */ /* 0x000fe400078e00ff */
[----:B------:R-:W-:-:S07]  /*19b30*/  IMAD.MOV.U32 R15, RZ, RZ, -0x1 ;  /* 0xffffffffff0f7424 */ /* 0x000fce00078e00ff */
[----:B-1----:R-:W-:Y:S05]  /*19b40*/  WARPSYNC.COLLECTIVE R15, `(.L_x_692) ;  /* 0x000000000f087348 */ /* 0x002fea0003c00000 */
[----:B------:R0:W2:Y:S02]  /*19b50*/  SHFL.IDX P6, R14, R13, R12, R11 ;  /* 0x0000000c0d0e7389 */ /* 0x0000a400000c000b */
[----:B012---:R-:W-:Y:S01]  /*19b60*/  ENDCOLLECTIVE ;  /* 0x000000000000791b */ /* 0x007fe20003800000 */
.L_x_692:
[----:B------:R-:W-:Y:S02]  /*19b70*/  IMAD.MOV.U32 R13, RZ, RZ, R0 ;  /* 0x000000ffff0d7224 */ /* 0x000fe400078e0000 */
[----:B------:R-:W-:-:S07]  /*19b80*/  IMAD.MOV.U32 R3, RZ, RZ, R14 ;  /* 0x000000ffff037224 */ /* 0x000fce00078e000e */
[----:B------:R-:W-:Y:S05]  /*19b90*/  WARPSYNC.COLLECTIVE R15, `(.L_x_693) ;  /* 0x000000000f087348 */ /* 0x000fea0003c00000 */
[----:B------:R0:W1:Y:S02]  /*19ba0*/  SHFL.IDX P6, R14, R13, R12, R11 ;  /* 0x0000000c0d0e7389 */ /* 0x00006400000c000b */
[----:B01----:R-:W-:Y:S01]  /*19bb0*/  ENDCOLLECTIVE ;  /* 0x000000000000791b */ /* 0x003fe20003800000 */
.L_x_693:
[----:B------:R-:W-:Y:S05]  /*19bc0*/  BRA `(.L_x_694) ;  /* 0xffffff8400fc7947 */ /* 0x000fea000383ffff */
.L_x_535:
[----:B------:R-:W-:Y:S01]  /*19bd0*/  BSSY B1, `(.L_x_695) ;  /* 0x0000008000017945 */ /* 0x000fe20003800000 */
[----:B----4-:R-:W-:Y:S02]  /*19be0*/  IMAD.MOV.U32 R13, RZ, RZ, R4 ;  /* 0x000000ffff0d7224 */ /* 0x010fe400078e0004 */
[----:B------:R-:W-:Y:S02]  /*19bf0*/  IMAD.MOV.U32 R12, RZ, RZ, 0x1 ;  /* 0x00000001ff0c7424 */ /* 0x000fe400078e00ff */
[----:B------:R-:W-:Y:S02]  /*19c00*/  IMAD.MOV.U32 R11, RZ, RZ, 0x1c1f ;  /* 0x00001c1fff0b7424 */ /* 0x000fe400078e00ff */
[----:B------:R-:W-:-:S07]  /*19c10*/  IMAD.MOV.U32 R15, RZ, RZ, -0x1 ;  /* 0xffffffffff0f7424 */ /* 0x000fce00078e00ff */
[----:B0123--:R-:W-:Y:S05]  /*19c20*/  WARPSYNC.COLLECTIVE R15, `(.L_x_696) ;  /* 0x000000000f087348 */ /* 0x00ffea0003c00000 */
[----:B---3--:R3:W4:Y:S02]  /*19c30*/  SHFL.IDX P6, R14, R13, R12, R11 ;  /* 0x0000000c0d0e7389 */ /* 0x00872400000c000b */
[----:B01234-:R-:W-:Y:S01]  /*19c40*/  ENDCOLLECTIVE ;  /* 0x000000000000791b */ /* 0x01ffe20003800000 */
.L_x_696:
[----:B------:R-:W-:Y:S05]  /*19c50*/  BSYNC B1 ;  /* 0x0000000000017941 */ /* 0x000fea0003800000 */
.L_x_695:
[----:B------:R-:W-:Y:S02]  /*19c60*/  IMAD.MOV.U32 R13, RZ, RZ, R0 ;  /* 0x000000ffff0d7224 */ /* 0x000fe400078e0000 */
[----:B------:R-:W-:Y:S02]  /*19c70*/  IMAD.MOV.U32 R12, RZ, RZ, 0x1 ;  /* 0x00000001ff0c7424 */ /* 0x000fe400078e00ff */
[----:B------:R-:W-:Y:S02]  /*19c80*/  IMAD.MOV.U32 R11, RZ, RZ, 0x1c1f ;  /* 0x00001c1fff0b7424 */ /* 0x000fe400078e00ff */
[----:B------:R-:W-:Y:S02]  /*19c90*/  IMAD.MOV.U32 R15, RZ, RZ, -0x1 ;  /* 0xffffffffff0f7424 */ /* 0x000fe400078e00ff */
[----:B------:R-:W-:-:S07]  /*19ca0*/  IMAD.MOV.U32 R3, RZ, RZ, R14 ;  /* 0x000000ffff037224 */ /* 0x000fce00078e000e */
[----:B------:R-:W-:Y:S05]  /*19cb0*/  WARPSYNC.COLLECTIVE R15, `(.L_x_697) ;  /* 0x000000000f087348 */ /* 0x000fea0003c00000 */
[----:B------:R0:W1:Y:S02]  /*19cc0*/  SHFL.IDX P6, R14, R13, R12, R11 ;  /* 0x0000000c0d0e7389 */ /* 0x00006400000c000b */
[----:B01----:R-:W-:Y:S01]  /*19cd0*/  ENDCOLLECTIVE ;  /* 0x000000000000791b */ /* 0x003fe20003800000 */
.L_x_697:
[----:B------:R-:W-:Y:S05]  /*19ce0*/  BRA `(.L_x_698) ;  /* 0xffffff8800107947 */ /* 0x000fea000383ffff */
.L_x_552:
[----:B------:R-:W0:Y:S01]  /*19cf0*/  S2R R8, SR_TID.X ;  /* 0x0000000000087919 */ /* 0x000e220000002100 */
[----:B------:R-:W-:Y:S01]  /*19d00*/  BSSY B1, `(.L_x_699) ;  /* 0x000000a000017945 */ /* 0x000fe20003800000 */
[----:B------:R-:W-:Y:S02]  /*19d10*/  IMAD.MOV.U32 R12, RZ, RZ, RZ ;  /* 0x000000ffff0c7224 */ /* 0x000fe400078e00ff */
[----:B------:R-:W-:Y:S02]  /*19d20*/  IMAD.MOV.U32 R11, RZ, RZ, 0x1f ;  /* 0x0000001fff0b7424 */ /* 0x000fe400078e00ff */
[----:B------:R-:W-:Y:S01]  /*19d30*/  IMAD.MOV.U32 R15, RZ, RZ, -0x1 ;  /* 0xffffffffff0f7424 */ /* 0x000fe200078e00ff */
[----:B0-----:R-:W-:-:S04]  /*19d40*/  SHF.R.U32.HI R8, RZ, 0x5, R8 ;  /* 0x00000005ff087819 */ /* 0x001fc80000011608 */
[----:B------:R-:W-:-:S05]  /*19d50*/  LOP3.LUT R8, R8, 0x3, RZ, 0xc0, !PT ;  /* 0x0000000308087812 */ /* 0x000fca00078ec0ff */
[----:B------:R-:W-:-:S07]  /*19d60*/  IMAD.MOV.U32 R13, RZ, RZ, R8 ;  /* 0x000000ffff0d7224 */ /* 0x000fce00078e0008 */
[----:B------:R-:W-:Y:S05]  /*19d70*/  WARPSYNC.COLLECTIVE R15, `(.L_x_700) ;  /* 0x000000000f087348 */ /* 0x000fea0003c00000 */
[----:B------:R0:W1:Y:S02]  /*19d80*/  SHFL.IDX P6, R14, R13, R12, R11 ;  /* 0x0000000c0d0e7389 */ /* 0x00006400000c000b */
[----:B01----:R-:W-:Y:S01]  /*19d90*/  ENDCOLLECTIVE ;  /* 0x000000000000791b */ /* 0x003fe20003800000 */
.L_x_700:
[----:B------:R-:W-:Y:S05]  /*19da0*/  BSYNC B1 ;  /* 0x0000000000017941 */ /* 0x000fea0003800000 */
.L_x_699:
[----:B------:R-:W-:Y:S05]  /*19db0*/  BRA `(.L_x_701) ;  /* 0xffffff9800bc7947 */ /* 0x000fea000383ffff */
.L_x_554:
[----:B------:R-:W-:Y:S01]  /*19dc0*/  BSSY B1, `(.L_x_702) ;  /* 0x0000006000017945 */ /* 0x000fe20003800000 */
[----:B------:R-:W-:-:S07]  /*19dd0*/  IMAD.MOV.U32 R15, RZ, RZ, -0x1 ;  /* 0xffffffffff0f7424 */ /* 0x000fce00078e00ff */
[----:B0-----:R-:W-:Y:S05]  /*19de0*/  WARPSYNC.COLLECTIVE R15, `(.L_x_703) ;  /* 0x000000000f0c7348 */ /* 0x001fea0003c00000 */
[----:B------:R-:W-:Y:S02]  /*19df0*/  ELECT P6, UR62, PT ;  /* 0x00000000003e782f */ /* 0x000fe400038c0000 */
[----:B------:R-:W-:Y:S01]  /*19e00*/  MOV R14, UR62 ;  /* 0x0000003e000e7c02 */ /* 0x000fe20008000f00 */
[----:B0-----:R-:W-:Y:S10]  /*19e10*/  ENDCOLLECTIVE ;  /* 0x000000000000791b */ /* 0x001ff40003800000 */
.L_x_703:
[----:B------:R-:W-:Y:S05]  /*19e20*/  BSYNC B1 ;  /* 0x0000000000017941 */ /* 0x000fea0003800000 */
.L_x_702:
[----:B------:R-:W-:Y:S05]  /*19e30*/  BRA `(.L_x_553) ;  /* 0xffffff9800b47947 */ /* 0x000fea000383ffff */
.L_x_556:
[----:B0-----:R0:W1:Y:S02]  /*19e40*/  SYNCS.PHASECHK.TRANS64.TRYWAIT P0, [R22+URZ+0x2d820], R5 ;  /* 0x02d82005160075a7 */ /* 0x001064000800017f */
[----:B-1----:R-:W-:Y:S05]  /*19e50*/  @!P0 NANOSLEEP.SYNCS 0x989680 ;  /* 0x009896800000895d */ /* 0x002fea0003900000 */
[----:B------:R-:W1:Y:S02]  /*19e60*/  @!P0 SYNCS.PHASECHK.TRANS64 P0, [R22+URZ+0x2d820], R5 ;  /* 0x02d82005160085a7 */ /* 0x000e64000800007f */
[----:B-1----:R-:W-:Y:S05]  /*19e70*/  @!P0 BRA `(.L_x_556) ;  /* 0xfffffffc00f08947 */ /* 0x002fea000383ffff */
[----:B------:R-:W-:Y:S05]  /*19e80*/  BRA `(.L_x_704) ;  /* 0xffffff9800c47947 */ /* 0x000fea000383ffff */
.L_x_560:
[----:B-1----:R1:W2:Y:S02]  /*19e90*/  SYNCS.PHASECHK.TRANS64.TRYWAIT P0, [R8+URZ+0x2d8a0], R10 ;  /* 0x02d8a00a080075a7 */ /* 0x0022a4000800017f */
[----:B--2---:R-:W-:Y:S05]  /*19ea0*/  @!P0 NANOSLEEP.SYNCS 0x989680 ;  /* 0x009896800000895d */ /* 0x004fea0003900000 */
[----:B------:R-:W2:Y:S02]  /*19eb0*/  @!P0 SYNCS.PHASECHK.TRANS64 P0, [R8+URZ+0x2d8a0], R10 ;  /* 0x02d8a00a080085a7 */ /* 0x000ea4000800007f */
[----:B--2---:R-:W-:Y:S05]  /*19ec0*/  @!P0 BRA `(.L_x_560) ;  /* 0xfffffffc00f08947 */ /* 0x004fea000383ffff */
[----:B------:R-:W-:Y:S05]  /*19ed0*/  BRA `(.L_x_705) ;  /* 0xffffff9800e07947 */ /* 0x000fea000383ffff */
.L_x_567:
[----:B0-----:R0:W2:Y:S02]  /*19ee0*/  SYNCS.PHASECHK.TRANS64.TRYWAIT P0, [R8+URZ+0x2d8c0], R10 ;  /* 0x02d8c00a080075a7 */ /* 0x0010a4000800017f */
[----:B--2---:R-:W-:Y:S05]  /*19ef0*/  @!P0 NANOSLEEP.SYNCS 0x989680 ;  /* 0x009896800000895d */ /* 0x004fea0003900000 */
[----:B------:R-:W2:Y:S02]  /*19f00*/  @!P0 SYNCS.PHASECHK.TRANS64 P0, [R8+URZ+0x2d8c0], R10 ;  /* 0x02d8c00a080085a7 */ /* 0x000ea4000800007f */
[----:B--2---:R-:W-:Y:S05]  /*19f10*/  @!P0 BRA `(.L_x_567) ;  /* 0xfffffffc00f08947 */ /* 0x004fea000383ffff */
[----:B------:R-:W-:Y:S05]  /*19f20*/  BRA `(.L_x_706) ;  /* 0xffffff9c00dc7947 */ /* 0x000fea000383ffff */
.L_x_576:
[----:B0-----:R0:W1:Y:S02]  /*19f30*/  SYNCS.PHASECHK.TRANS64.TRYWAIT P1, [R8+URZ+0x2d8a0], R7 ;  /* 0x02d8a007080075a7 */ /* 0x001064000802017f */
[----:B-1----:R-:W-:Y:S05]  /*19f40*/  @!P1 NANOSLEEP.SYNCS 0x989680 ;  /* 0x009896800000995d */ /* 0x002fea0003900000 */
[----:B------:R-:W1:Y:S02]  /*19f50*/  @!P1 SYNCS.PHASECHK.TRANS64 P1, [R8+URZ+0x2d8a0], R7 ;  /* 0x02d8a007080095a7 */ /* 0x000e64000802007f */
[----:B-1----:R-:W-:Y:S05]  /*19f60*/  @!P1 BRA `(.L_x_576) ;  /* 0xfffffffc00f09947 */ /* 0x002fea000383ffff */
[----:B------:R-:W-:Y:S05]  /*19f70*/  BRA `(.L_x_707) ;  /* 0xffffffa4001c7947 */ /* 0x000fea000383ffff */
.L_x_583:
[----:B-1----:R1:W2:Y:S02]  /*19f80*/  SYNCS.PHASECHK.TRANS64.TRYWAIT P1, [R8+URZ+0x2d8c0], R7 ;  /* 0x02d8c007080075a7 */ /* 0x0022a4000802017f */
[----:B--2---:R-:W-:Y:S05]  /*19f90*/  @!P1 NANOSLEEP.SYNCS 0x989680 ;  /* 0x009896800000995d */ /* 0x004fea0003900000 */
[----:B------:R-:W2:Y:S02]  /*19fa0*/  @!P1 SYNCS.PHASECHK.TRANS64 P1, [R8+URZ+0x2d8c0], R7 ;  /* 0x02d8c007080095a7 */ /* 0x000ea4000802007f */
[----:B--2---:R-:W-:Y:S05]  /*19fb0*/  @!P1 BRA `(.L_x_583) ;  /* 0xfffffffc00f09947 */ /* 0x004fea000383ffff */
[----:B------:R-:W-:Y:S05]  /*19fc0*/  BRA `(.L_x_708) ;  /* 0xffffffa800147947 */ /* 0x000fea000383ffff */
.L_x_598:
[----:B------:R-:W0:Y:S01]  /*19fd0*/  S2R R20, SR_TID.X ;  /* 0x0000000000147919 */ /* 0x000e220000002100 */
[----:B------:R-:W-:Y:S01]  /*19fe0*/  BSSY B0, `(.L_x_709) ;  /* 0x000000a000007945 */ /* 0x000fe20003800000 */
[----:B------:R-:W-:Y:S02]  /*19ff0*/  IMAD.MOV.U32 R12, RZ, RZ, RZ ;  /* 0x000000ffff0c7224 */ /* 0x000fe400078e00ff */
[----:B------:R-:W-:Y:S01]  /*1a000*/  IMAD.MOV.U32 R15, RZ, RZ, -0x1 ;  /* 0xffffffffff0f7424 */ /* 0x000fe200078e00ff */
[----:B0-----:R-:W-:-:S04]  /*1a010*/  SHF.R.U32.HI R11, RZ, 0x5, R20 ;  /* 0x00000005ff0b7819 */ /* 0x001fc80000011614 */
[----:B------:R-:W-:-:S05]  /*1a020*/  LOP3.LUT R11, R11, 0x3, RZ, 0xc0, !PT ;  /* 0x000000030b0b7812 */ /* 0x000fca00078ec0ff */
[----:B------:R-:W-:Y:S02]  /*1a030*/  IMAD.MOV.U32 R13, RZ, RZ, R11 ;  /* 0x000000ffff0d7224 */ /* 0x000fe400078e000b */
[----:B------:R-:W-:-:S07]  /*1a040*/  IMAD.MOV.U32 R11, RZ, RZ, 0x1f ;  /* 0x0000001fff0b7424 */ /* 0x000fce00078e00ff */
[----:B-----5:R-:W-:Y:S05]  /*1a050*/  WARPSYNC.COLLECTIVE R15, `(.L_x_710) ;  /* 0x000000000f087348 */ /* 0x020fea0003c00000 */
[----:B------:R0:W1:Y:S02]  /*1a060*/  SHFL.IDX P6, R14, R13, R12, R11 ;  /* 0x0000000c0d0e7389 */ /* 0x00006400000c000b */
[----:B01---5:R-:W-:Y:S01]  /*1a070*/  ENDCOLLECTIVE ;  /* 0x000000000000791b */ /* 0x023fe20003800000 */
.L_x_710:
[----:B------:R-:W-:Y:S05]  /*1a080*/  BSYNC B0 ;  /* 0x0000000000007941 */ /* 0x000fea0003800000 */
.L_x_709:
[----:B------:R-:W-:Y:S05]  /*1a090*/  BRA `(.L_x_711) ;  /* 0xffffffb400487947 */ /* 0x000fea000383ffff */
.L_x_601:
[----:B-1----:R1:W2:Y:S02]  /*1a0a0*/  SYNCS.PHASECHK.TRANS64.TRYWAIT P0, [R0+URZ+0x2d840], R5 ;  /* 0x02d84005000075a7 */ /* 0x0022a4000800017f */
[----:B--2---:R-:W-:Y:S05]  /*1a0b0*/  @!P0 NANOSLEEP.SYNCS 0x989680 ;  /* 0x009896800000895d */ /* 0x004fea0003900000 */
[----:B------:R-:W2:Y:S02]  /*1a0c0*/  @!P0 SYNCS.PHASECHK.TRANS64 P0, [R0+URZ+0x2d840], R5 ;  /* 0x02d84005000085a7 */ /* 0x000ea4000800007f */
[----:B--2---:R-:W-:Y:S05]  /*1a0d0*/  @!P0 BRA `(.L_x_601) ;  /* 0xfffffffc00f08947 */ /* 0x004fea000383ffff */
[----:B------:R-:W-:Y:S05]  /*1a0e0*/  BRA `(.L_x_712) ;  /* 0xffffffb400ac7947 */ /* 0x000fea000383ffff */
.L_x_602:
        /* <DEDUP_REMOVED lines=8> */
.L_x_714:
[----:B------:R-:W-:Y:S05]  /*1a170*/  BSYNC B0 ;  /* 0x0000000000007941 */ /* 0x000fea0003800000 */
.L_x_713:
        /* <DEDUP_REMOVED lines=8> */
.L_x_715:
[----:B------:R-:W-:Y:S02]  /*1a200*/  IMAD.MOV.U32 R13, RZ, RZ, R7 ;  /* 0x000000ffff0d7224 */ /* 0x000fe400078e0007 */
[----:B------:R-:W-:Y:S02]  /*1a210*/  IMAD.MOV.U32 R12, RZ, RZ, 0x1 ;  /* 0x00000001ff0c7424 */ /* 0x000fe400078e00ff */
[----:B------:R-:W-:-:S07]  /*1a220*/  IMAD.MOV.U32 R4, RZ, RZ, R14 ;  /* 0x000000ffff047224 */ /* 0x000fce00078e000e */
[----:B------:R-:W-:Y:S05]  /*1a230*/  WARPSYNC.COLLECTIVE R15, `(.L_x_716) ;  /* 0x000000000f087348 */ /* 0x000fea0003c00000 */
[----:B------:R0:W1:Y:S02]  /*1a240*/  SHFL.IDX P6, R14, R13, R12, R11 ;  /* 0x0000000c0d0e7389 */ /* 0x00006400000c000b */
[----:B01----:R-:W-:Y:S01]  /*1a250*/  ENDCOLLECTIVE ;  /* 0x000000000000791b */ /* 0x003fe20003800000 */
.L_x_716:
[----:B------:R-:W-:-:S05]  /*1a260*/  @P0 LEA R5, P1, R9, R4, 0x1 ;  /* 0x0000000409050211 */ /* 0x000fca00078208ff */
[----:B------:R-:W-:Y:S01]  /*1a270*/  @P0 IMAD.X R4, RZ, RZ, R6, P1 ;  /* 0x000000ffff040224 */ /* 0x000fe200008e0606 */
[----:B------:R-:W-:Y:S01]  /*1a280*/  ISETP.GE.AND P1, PT, R3, 0x21, PT ;  /* 0x000000210300780c */ /* 0x000fe20003f26270 */
[----:B------:R-:W-:-:S03]  /*1a290*/  @P0 IMAD R6, R8, 0x2, R22 ;  /* 0x0000000208060824 */ /* 0x000fc600078e0216 */
        /* <DEDUP_REMOVED lines=14> */
.L_x_717:
[----:B------:R-:W-:Y:S02]  /*1a380*/  IMAD.MOV.U32 R13, RZ, RZ, R7 ;  /* 0x000000ffff0d7224 */ /* 0x000fe400078e0007 */
[----:B------:R-:W-:Y:S02]  /*1a390*/  IMAD.MOV.U32 R12, RZ, RZ, 0x2 ;  /* 0x00000002ff0c7424 */ /* 0x000fe400078e00ff */
[----:B------:R-:W-:-:S07]  /*1a3a0*/  IMAD.MOV.U32 R4, RZ, RZ, R14 ;  /* 0x000000ffff047224 */ /* 0x000fce00078e000e */
[----:B------:R-:W-:Y:S05]  /*1a3b0*/  WARPSYNC.COLLECTIVE R15, `(.L_x_718) ;  /* 0x000000000f087348 */ /* 0x000fea0003c00000 */
[----:B------:R0:W1:Y:S02]  /*1a3c0*/  SHFL.IDX P6, R14, R13, R12, R11 ;  /* 0x0000000c0d0e7389 */ /* 0x00006400000c000b */
[----:B01----:R-:W-:Y:S01]  /*1a3d0*/  ENDCOLLECTIVE ;  /* 0x000000000000791b */ /* 0x003fe20003800000 */
.L_x_718:
[----:B------:R-:W-:-:S05]  /*1a3e0*/  @P1 LEA R5, P0, R9, R4, 0x1 ;  /* 0x0000000409051211 */ /* 0x000fca00078008ff */
[----:B------:R-:W-:Y:S02]  /*1a3f0*/  @P1 IMAD.X R4, RZ, RZ, R6, P0 ;  /* 0x000000ffff041224 */ /* 0x000fe400000e0606 */
        /* <DEDUP_REMOVED lines=16> */
.L_x_719:
[----:B------:R-:W-:Y:S02]  /*1a500*/  IMAD.MOV.U32 R13, RZ, RZ, R7 ;  /* 0x000000ffff0d7224 */ /* 0x000fe400078e0007 */
[----:B------:R-:W-:Y:S02]  /*1a510*/  IMAD.MOV.U32 R12, RZ, RZ, 0x3 ;  /* 0x00000003ff0c7424 */ /* 0x000fe400078e00ff */
[----:B------:R-:W-:-:S07]  /*1a520*/  IMAD.MOV.U32 R4, RZ, RZ, R14 ;  /* 0x000000ffff047224 */ /* 0x000fce00078e000e */
[----:B------:R-:W-:Y:S05]  /*1a530*/  WARPSYNC.COLLECTIVE R15, `(.L_x_720) ;  /* 0x000000000f087348 */ /* 0x000fea0003c00000 */
[----:B------:R0:W1:Y:S02]  /*1a540*/  SHFL.IDX P6, R14, R13, R12, R11 ;  /* 0x0000000c0d0e7389 */ /* 0x00006400000c000b */
[----:B01----:R-:W-:Y:S01]  /*1a550*/  ENDCOLLECTIVE ;  /* 0x000000000000791b */ /* 0x003fe20003800000 */
.L_x_720:
[----:B------:R-:W-:-:S05]  /*1a560*/  @P1 LEA R5, P0, R9, R4, 0x1 ;  /* 0x0000000409051211 */ /* 0x000fca00078008ff */
[----:B------:R-:W-:Y:S02]  /*1a570*/  @P1 IMAD.X R4, RZ, RZ, R6, P0 ;  /* 0x000000ffff041224 */ /* 0x000fe400000e0606 */
[----:B------:R-:W-:-:S03]  /*1a580*/  @P1 IMAD R6, R8, 0x2, R22 ;  /* 0x0000000208061824 */ /* 0x000fc600078e0216 */
        /* <DEDUP_REMOVED lines=8> */
.L_x_721:
        /* <DEDUP_REMOVED lines=8> */
.L_x_607:
[----:B------:R0:W5:Y:S01]  /*1a690*/  LDL R8, [R1+0x30] ;  /* 0x0000300001087983 */ /* 0x0001620000100800 */
[----:B------:R-:W-:Y:S02]  /*1a6a0*/  IMAD.MOV.U32 R13, RZ, RZ, R4 ;  /* 0x000000ffff0d7224 */ /* 0x000fe400078e0004 */
[----:B------:R-:W-:Y:S02]  /*1a6b0*/  IMAD.MOV.U32 R12, RZ, RZ, RZ ;  /* 0x000000ffff0c7224 */ /* 0x000fe400078e00ff */
[----:B------:R-:W-:Y:S02]  /*1a6c0*/  IMAD.MOV.U32 R11, RZ, RZ, 0x1c1f ;  /* 0x00001c1fff0b7424 */ /* 0x000fe400078e00ff */
[----:B------:R-:W-:Y:S02]  /*1a6d0*/  IMAD.MOV.U32 R15, RZ, RZ, -0x1 ;  /* 0xffffffffff0f7424 */ /* 0x000fe400078e00ff */
[----:B-----5:R-:W-:Y:S02]  /*1a6e0*/  IMAD R0, R21, R9, RZ ;  /* 0x0000000915007224 */ /* 0x020fe400078e02ff */
[----:B0-----:R-:W-:-:S07]  /*1a6f0*/  IMAD R17, R17, 0xc0, R20 ;  /* 0x000000c011117824 */ /* 0x001fce00078e0214 */
[----:B------:R-:W-:Y:S05]  /*1a700*/  WARPSYNC.COLLECTIVE R15, `(.L_x_723) ;  /* 0x000000000f087348 */ /* 0x000fea0003c00000 */
[----:B------:R0:W1:Y:S02]  /*1a710*/  SHFL.IDX P6, R14, R13, R12, R11 ;  /* 0x0000000c0d0e7389 */ /* 0x00006400000c000b */
[----:B01----:R-:W-:Y:S01]  /*1a720*/  ENDCOLLECTIVE ;  /* 0x000000000000791b */ /* 0x003fe20003800000 */
.L_x_723:
[C---:B------:R-:W-:Y:S01]  /*1a730*/  VIADD R9, R17.reuse, 0x20 ;  /* 0x0000002011097836 */ /* 0x040fe20000000000 */
[----:B------:R-:W-:Y:S01]  /*1a740*/  ISETP.GE.AND P3, PT, R17, R0, PT ;  /* 0x000000001100720c */ /* 0x000fe20003f66270 */
[----:B------:R-:W-:Y:S02]  /*1a750*/  IMAD.MOV.U32 R13, RZ, RZ, R5 ;  /* 0x000000ffff0d7224 */ /* 0x000fe400078e0005 */
[----:B------:R-:W-:-:S10]  /*1a760*/  IMAD.MOV.U32 R2, RZ, RZ, R14 ;  /* 0x000000ffff027224 */ /* 0x000fd400078e000e */
[----:B------:R-:W-:Y:S05]  /*1a770*/  WARPSYNC.COLLECTIVE R15, `(.L_x_724) ;  /* 0x000000000f087348 */ /* 0x000fea0003c00000 */
[----:B------:R0:W1:Y:S02]  /*1a780*/  SHFL.IDX P6, R14, R13, R12, R11 ;  /* 0x0000000c0d0e7389 */ /* 0x00006400000c000b */
[----:B01----:R-:W-:Y:S01]  /*1a790*/  ENDCOLLECTIVE ;  /* 0x000000000000791b */ /* 0x003fe20003800000 */
.L_x_724:
[----:B------:R-:W-:Y:S02]  /*1a7a0*/  IMAD.MOV.U32 R13, RZ, RZ, R4 ;  /* 0x000000ffff0d7224 */ /* 0x000fe400078e0004 */
[----:B------:R-:W-:Y:S02]  /*1a7b0*/  IMAD.MOV.U32 R12, RZ, RZ, 0x1 ;  /* 0x00000001ff0c7424 */ /* 0x000fe400078e00ff */
[----:B------:R-:W-:-:S07]  /*1a7c0*/  IMAD.MOV.U32 R3, RZ, RZ, R14 ;  /* 0x000000ffff037224 */ /* 0x000fce00078e000e */
[----:B------:R-:W-:Y:S05]  /*1a7d0*/  WARPSYNC.COLLECTIVE R15, `(.L_x_725) ;  /* 0x000000000f087348 */ /* 0x000fea0003c00000 */
[----:B------:R0:W1:Y:S02]  /*1a7e0*/  SHFL.IDX P6, R14, R13, R12, R11 ;  /* 0x0000000c0d0e7389 */ /* 0x00006400000c000b */
[----:B01----:R-:W-:Y:S01]  /*1a7f0*/  ENDCOLLECTIVE ;  /* 0x000000000000791b */ /* 0x003fe20003800000 */
.L_x_725:
        /* <DEDUP_REMOVED lines=12> */
[----:B------:R-:W-:Y:S01]  /*1a8c0*/  ISETP.GE.AND P3, PT, R9, R0, PT ;  /* 0x000000000900720c */ /* 0x000fe20003f66270 */
[----:B0-----:R-:W-:-:S12]  /*1a8d0*/  IMAD.MOV.U32 R2, RZ, RZ, R14 ;  /* 0x000000ffff027224 */ /* 0x001fd800078e000e */
[----:B------:R-:W-:Y:S05]  /*1a8e0*/  WARPSYNC.COLLECTIVE R15, `(.L_x_726) ;  /* 0x000000000f087348 */ /* 0x000fea0003c00000 */
[----:B------:R0:W1:Y:S02]  /*1a8f0*/  SHFL.IDX P6, R14, R13, R12, R11 ;  /* 0x0000000c0d0e7389 */ /* 0x00006400000c000b */
[----:B01----:R-:W-:Y:S01]  /*1a900*/  ENDCOLLECTIVE ;  /* 0x000000000000791b */ /* 0x003fe20003800000 */
.L_x_726:
[----:B------:R-:W-:Y:S02]  /*1a910*/  IMAD.MOV.U32 R13, RZ, RZ, R4 ;  /* 0x000000ffff0d7224 */ /* 0x000fe400078e0004 */
[----:B------:R-:W-:Y:S02]  /*1a920*/  IMAD.MOV.U32 R12, RZ, RZ, 0x2 ;  /* 0x00000002ff0c7424 */ /* 0x000fe400078e00ff */
[----:B------:R-:W-:-:S07]  /*1a930*/  IMAD.MOV.U32 R3, RZ, RZ, R14 ;  /* 0x000000ffff037224 */ /* 0x000fce00078e000e */
[----:B------:R-:W-:Y:S05]  /*1a940*/  WARPSYNC.COLLECTIVE R15, `(.L_x_727) ;  /* 0x000000000f087348 */ /* 0x000fea0003c00000 */
[----:B------:R0:W1:Y:S02]  /*1a950*/  SHFL.IDX P6, R14, R13, R12, R11 ;  /* 0x0000000c0d0e7389 */ /* 0x00006400000c000b */
[----:B01----:R-:W-:Y:S01]  /*1a960*/  ENDCOLLECTIVE ;  /* 0x000000000000791b */ /* 0x003fe20003800000 */
.L_x_727:
        /* <DEDUP_REMOVED lines=11> */
[----:B------:R0:W-:Y:S02]  /*1aa20*/  @!P3 LDGSTS.E.BYPASS.LTC128B.128 [R8+0x12c00], desc[UR42][R2.64+0x80], !P2 ;  /* 0x12c000800208bfae */ /* 0x0001e4000d101d6a */
[----:B0-----:R-:W-:-:S05]  /*1aa30*/  VIADD R2, R17, 0x40 ;  /* 0x0000004011027836 */ /* 0x001fca0000000000 */
[----:B------:R-:W-:Y:S01]  /*1aa40*/  ISETP.GE.AND P3, PT, R2, R0, PT ;  /* 0x000000000200720c */ /* 0x000fe20003f66270 */
[----:B------:R-:W-:-:S12]  /*1aa50*/  IMAD.MOV.U32 R2, RZ, RZ, R14 ;  /* 0x000000ffff027224 */ /* 0x000fd800078e000e */
[----:B------:R-:W-:Y:S05]  /*1aa60*/  WARPSYNC.COLLECTIVE R15, `(.L_x_728) ;  /* 0x000000000f087348 */ /* 0x000fea0003c00000 */
[----:B------:R0:W1:Y:S02]  /*1aa70*/  SHFL.IDX P6, R14, R13, R12, R11 ;  /* 0x0000000c0d0e7389 */ /* 0x00006400000c000b */
[----:B01----:R-:W-:Y:S01]  /*1aa80*/  ENDCOLLECTIVE ;  /* 0x000000000000791b */ /* 0x003fe20003800000 */
.L_x_728:
[----:B------:R-:W-:Y:S02]  /*1aa90*/  IMAD.MOV.U32 R13, RZ, RZ, R4 ;  /* 0x000000ffff0d7224 */ /* 0x000fe400078e0004 */
[----:B------:R-:W-:Y:S02]  /*1aaa0*/  IMAD.MOV.U32 R12, RZ, RZ, 0x3 ;  /* 0x00000003ff0c7424 */ /* 0x000fe400078e00ff */
[----:B------:R-:W-:-:S07]  /*1aab0*/  IMAD.MOV.U32 R3, RZ, RZ, R14 ;  /* 0x000000ffff037224 */ /* 0x000fce00078e000e */
[----:B------:R-:W-:Y:S05]  /*1aac0*/  WARPSYNC.COLLECTIVE R15, `(.L_x_729) ;  /* 0x000000000f087348 */ /* 0x000fea0003c00000 */
[----:B------:R0:W1:Y:S02]  /*1aad0*/  SHFL.IDX P6, R14, R13, R12, R11 ;  /* 0x0000000c0d0e7389 */ /* 0x00006400000c000b */
[----:B01----:R-:W-:Y:S01]  /*1aae0*/  ENDCOLLECTIVE ;  /* 0x000000000000791b */ /* 0x003fe20003800000 */
.L_x_729:
[----:B------:R-:W-:-:S05]  /*1aaf0*/  @!P3 LEA R3, P4, R10, R3, 0x1 ;  /* 0x000000030a03b211 */ /* 0x000fca00078808ff */
[----:B------:R-:W-:-:S05]  /*1ab00*/  @!P3 IMAD.X R2, RZ, RZ, R2, P4 ;  /* 0x000000ffff02b224 */ /* 0x000fca00020e0602 */
[----:B------:R-:W-:Y:S01]  /*1ab10*/  @!P3 LOP3.LUT R3, R3, R2, RZ, 0x3c, !PT ;  /* 0x000000020303b212 */ /* 0x000fe200078e3cff */
[----:B------:R-:W-:-:S03]  /*1ab20*/  IMAD.MOV.U32 R13, RZ, RZ, R5 ;  /* 0x000000ffff0d7224 */ /* 0x000fc600078e0005 */
[----:B------:R-:W-:-:S04]  /*1ab30*/  @!P3 LOP3.LUT R2, R3, R2, RZ, 0x3c, !PT ;  /* 0x000000020302b212 */ /* 0x000fc800078e3cff */
[----:B------:R-:W-:Y:S01]  /*1ab40*/  @!P3 LOP3.LUT R3, R3, R2, RZ, 0x3c, !PT ;  /* 0x000000020303b212 */ /* 0x000fe200078e3cff */
[----:B------:R-:W-:-:S07]  /*1ab50*/  IMAD.MOV.U32 R4, RZ, RZ, R14 ;  /* 0x000000ffff047224 */ /* 0x000fce00078e000e */
[----:B------:R-:W-:Y:S05]  /*1ab60*/  WARPSYNC.COLLECTIVE R15, `(.L_x_730) ;  /* 0x000000000f087348 */ /* 0x000fea0003c00000 */
[----:B------:R0:W1:Y:S02]  /*1ab70*/  SHFL.IDX P6, R14, R13, R12, R11 ;  /* 0x0000000c0d0e7389 */ /* 0x00006400000c000b */
[----:B01----:R-:W-:Y:S01]  /*1ab80*/  ENDCOLLECTIVE ;  /* 0x000000000000791b */ /* 0x003fe20003800000 */
.L_x_730:
[----:B------:R-:W-:Y:S01]  /*1ab90*/  @!PT LDS RZ, [RZ] ;  /* 0x00000000fffff984 */ /* 0x000fe20000000800 */
[----:B------:R-:W-:Y:S01]  /*1aba0*/  @!PT LDS RZ, [RZ] ;  /* 0x00000000fffff984 */ /* 0x000fe20000000800 */
[----:B------:R-:W-:Y:S01]  /*1abb0*/  @!PT LDS RZ, [RZ] ;  /* 0x00000000fffff984 */ /* 0x000fe20000000800 */
[----:B------:R-:W-:Y:S04]  /*1abc0*/  @!P3 LDGSTS.E.BYPASS.LTC128B.128 [R8+0xd400], desc[UR42][R2.64], !P0 ;  /* 0x0d4000000208bfae */ /* 0x000fe8000c101d6a */
[----:B------:R-:W-:Y:S04]  /*1abd0*/  @!P3 LDGSTS.E.BYPASS.LTC128B.128 [R8+0x10400], desc[UR42][R2.64+0x40], !P1 ;  /* 0x104000400208bfae */ /* 0x000fe8000c901d6a */
[----:B------:R0:W-:Y:S01]  /*1abe0*/  @!P3 LDGSTS.E.BYPASS.LTC128B.128 [R8+0x13400], desc[UR42][R2.64+0x80], !P2 ;  /* 0x134000800208bfae */ /* 0x0001e2000d101d6a */
[----:B------:R-:W-:Y:S02]  /*1abf0*/  IMAD.MOV.U32 R13, RZ, RZ, R6 ;  /* 0x000000ffff0d7224 */ /* 0x000fe400078e0006 */
[----:B------:R-:W-:-:S02]  /*1ac00*/  IMAD.MOV.U32 R12, RZ, RZ, RZ ;  /* 0x000000ffff0c7224 */ /* 0x000fc400078e00ff */
[----:B0-----:R-:W-:Y:S02]  /*1ac10*/  VIADD R2, R17, 0x60 ;  /* 0x0000006011027836 */ /* 0x001fe40000000000 */
[----:B------:R-:W-:-:S07]  /*1ac20*/  IMAD.MOV.U32 R5, RZ, RZ, R14 ;  /* 0x000000ffff057224 */ /* 0x000fce00078e000e */
[----:B------:R-:W-:Y:S05]  /*1ac30*/  WARPSYNC.COLLECTIVE R15, `(.L_x_731) ;  /* 0x000000000f087348 */ /* 0x000fea0003c00000 */
[----:B------:R0:W1:Y:S02]  /*1ac40*/  SHFL.IDX P6, R14, R13, R12, R11 ;  /* 0x0000000c0d0e7389 */ /* 0x00006400000c000b */
[----:B01----:R-:W-:Y:S01]  /*1ac50*/  ENDCOLLECTIVE ;  /* 0x000000000000791b */ /* 0x003fe20003800000 */
.L_x_731:
[----:B------:R-:W-:-:S13]  /*1ac60*/  ISETP.GE.AND P3, PT, R2, R0, PT ;  /* 0x000000000200720c */ /* 0x000fda0003f66270 */
[----:B------:R-:W-:Y:S01]  /*1ac70*/  @!P3 LEA R2, P4, R10, R5, 0x1 ;  /* 0x000000050a02b211 */ /* 0x000fe200078808ff */
[----:B------:R-:W-:-:S04]  /*1ac80*/  IMAD.MOV.U32 R13, RZ, RZ, R7 ;  /* 0x000000ffff0d7224 */ /* 0x000fc800078e0007 */
[----:B------:R-:W-:-:S05]  /*1ac90*/  @!P3 IMAD.X R3, RZ, RZ, R4, P4 ;  /* 0x000000ffff03b224 */ /* 0x000fca00020e0604 */
        /* <DEDUP_REMOVED lines=12> */
.L_x_732:
[----:B------:R-:W-:Y:S02]  /*1ad60*/  IMAD.MOV.U32 R13, RZ, RZ, R6 ;  /* 0x000000ffff0d7224 */ /* 0x000fe400078e0006 */
[----:B------:R-:W-:Y:S02]  /*1ad70*/  IMAD.MOV.U32 R12, RZ, RZ, 0x1 ;  /* 0x00000001ff0c7424 */ /* 0x000fe400078e00ff */
[----:B------:R-:W-:-:S07]  /*1ad80*/  IMAD.MOV.U32 R3, RZ, RZ, R14 ;  /* 0x000000ffff037224 */ /* 0x000fce00078e000e */
[----:B------:R-:W-:Y:S05]  /*1ad90*/  WARPSYNC.COLLECTIVE R15, `(.L_x_733) ;  /* 0x000000000f087348 */ /* 0x000fea0003c00000 */
[----:B------:R0:W1:Y:S02]  /*1ada0*/  SHFL.IDX P6, R14, R13, R12, R11 ;  /* 0x0000000c0d0e7389 */ /* 0x00006400000c000b */
[----:B01----:R-:W-:Y:S01]  /*1adb0*/  ENDCOLLECTIVE ;  /* 0x000000000000791b */ /* 0x003fe20003800000 */
.L_x_733:
        /* <DEDUP_REMOVED lines=10> */
.L_x_734:
[----:B------:R-:W-:Y:S01]  /*1ae60*/  @!PT LDS RZ, [RZ] ;  /* 0x00000000fffff984 */ /* 0x000fe20000000800 */
[----:B------:R-:W-:Y:S01]  /*1ae70*/  @!PT LDS RZ, [RZ] ;  /* 0x00000000fffff984 */ /* 0x000fe20000000800 */
[----:B------:R-:W-:Y:S01]  /*1ae80*/  @!PT LDS RZ, [RZ] ;  /* 0x00000000fffff984 */ /* 0x000fe20000000800 */
[----:B------:R-:W-:Y:S04]  /*1ae90*/  @!P3 LDGSTS.E.BYPASS.LTC128B.128 [R8+0xe400], desc[UR42][R2.64], !P0 ;  /* 0x0e4000000208bfae */ /* 0x000fe8000c101d6a */
[----:B------:R-:W-:Y:S04]  /*1aea0*/  @!P3 LDGSTS.E.BYPASS.LTC128B.128 [R8+0x11400], desc[UR42][R2.64+0x40], !P1 ;  /* 0x114000400208bfae */ /* 0x000fe8000c901d6a */
[----:B------:R0:W-:Y:S02]  /*1aeb0*/  @!P3 LDGSTS.E.BYPASS.LTC128B.128 [R8+0x14400], desc[UR42][R2.64+0x80], !P2 ;  /* 0x144000800208bfae */ /* 0x0001e4000d101d6a */
[----:B0-----:R-:W-:Y:S01]  /*1aec0*/  IMAD.MOV.U32 R2, RZ, RZ, R14 ;  /* 0x000000ffff027224 */ /* 0x001fe200078e000e */
[----:B------:R-:W-:Y:S06]  /*1aed0*/  BRA `(.L_x_735) ;  /* 0xffffffb800a07947 */ /* 0x000fec000383ffff */
.L_x_610:
[----:B-1----:R1:W2:Y:S02]  /*1aee0*/  SYNCS.PHASECHK.TRANS64.TRYWAIT P0, [R22+URZ+0x2d820], R0 ;  /* 0x02d82000160075a7 */ /* 0x0022a4000800017f */
[----:B--2---:R-:W-:Y:S05]  /*1aef0*/  @!P0 NANOSLEEP.SYNCS 0x989680 ;  /* 0x009896800000895d */ /* 0x004fea0003900000 */
[----:B------:R-:W2:Y:S02]  /*1af00*/  @!P0 SYNCS.PHASECHK.TRANS64 P0, [R22+URZ+0x2d820], R0 ;  /* 0x02d82000160085a7 */ /* 0x000ea4000800007f */
[----:B--2---:R-:W-:Y:S05]  /*1af10*/  @!P0 BRA `(.L_x_610) ;  /* 0xfffffffc00f08947 */ /* 0x004fea000383ffff */
[----:B------:R-:W-:Y:S05]  /*1af20*/  BRA `(.L_x_736) ;  /* 0xffffffbc00087947 */ /* 0x000fea000383ffff */
.L_x_615:
[----:B0-----:R0:W1:Y:S02]  /*1af30*/  SYNCS.PHASECHK.TRANS64.TRYWAIT P0, [R5+URZ+0x2d840], R0 ;  /* 0x02d84000050075a7 */ /* 0x001064000800017f */
[----:B-1----:R-:W-:Y:S05]  /*1af40*/  @!P0 NANOSLEEP.SYNCS 0x989680 ;  /* 0x009896800000895d */ /* 0x002fea0003900000 */
[----:B------:R-:W1:Y:S02]  /*1af50*/  @!P0 SYNCS.PHASECHK.TRANS64 P0, [R5+URZ+0x2d840], R0 ;  /* 0x02d84000050085a7 */ /* 0x000e64000800007f */
[----:B-1----:R-:W-:Y:S05]  /*1af60*/  @!P0 BRA `(.L_x_615) ;  /* 0xfffffffc00f08947 */ /* 0x002fea000383ffff */
[----:B------:R-:W-:Y:S05]  /*1af70*/  BRA `(.L_x_737) ;  /* 0xffffffbc00fc7947 */ /* 0x000fea000383ffff */
.L_x_616:
        /* <DEDUP_REMOVED lines=8> */
.L_x_739:
[----:B------:R-:W-:Y:S05]  /*1b000*/  BSYNC B1 ;  /* 0x0000000000017941 */ /* 0x000fea0003800000 */
.L_x_738:
        /* <DEDUP_REMOVED lines=13> */
.L_x_740:
        /* <DEDUP_REMOVED lines=8> */
.L_x_741:
[----:B------:R-:W-:-:S05]  /*1b160*/  IMAD.SHL.U32 R0, R20, 0x2, RZ ;  /* 0x0000000214007824 */ /* 0x000fca00078e00ff */
        /* <DEDUP_REMOVED lines=13> */
.L_x_742:
[----:B------:R-:W-:Y:S02]  /*1b240*/  IMAD.MOV.U32 R13, RZ, RZ, R7 ;  /* 0x000000ffff0d7224 */ /* 0x000fe400078e0007 */
[----:B------:R-:W-:Y:S02]  /*1b250*/  IMAD.MOV.U32 R12, RZ, RZ, 0x2 ;  /* 0x00000002ff0c7424 */ /* 0x000fe400078e00ff */
[----:B------:R-:W-:-:S07]  /*1b260*/  IMAD.MOV.U32 R2, RZ, RZ, R14 ;  /* 0x000000ffff027224 */ /* 0x000fce00078e000e */
[----:B------:R-:W-:Y:S05]  /*1b270*/  WARPSYNC.COLLECTIVE R15, `(.L_x_743) ;  /* 0x000000000f087348 */ /* 0x000fea0003c00000 */
[----:B------:R0:W1:Y:S02]  /*1b280*/  SHFL.IDX P6, R14, R13, R12, R11 ;  /* 0x0000000c0d0e7389 */ /* 0x00006400000c000b */
[----:B01----:R-:W-:Y:S01]  /*1b290*/  ENDCOLLECTIVE ;  /* 0x000000000000791b */ /* 0x003fe20003800000 */
.L_x_743:
        /* <DEDUP_REMOVED lines=13> */
.L_x_744:
[----:B------:R-:W-:Y:S02]  /*1b370*/  IMAD.MOV.U32 R13, RZ, RZ, R7 ;  /* 0x000000ffff0d7224 */ /* 0x000fe400078e0007 */
[----:B------:R-:W-:Y:S02]  /*1b380*/  IMAD.MOV.U32 R12, RZ, RZ, 0x3 ;  /* 0x00000003ff0c7424 */ /* 0x000fe400078e00ff */
[----:B------:R-:W-:-:S07]  /*1b390*/  IMAD.MOV.U32 R2, RZ, RZ, R14 ;  /* 0x000000ffff027224 */ /* 0x000fce00078e000e */
[----:B------:R-:W-:Y:S05]  /*1b3a0*/  WARPSYNC.COLLECTIVE R15, `(.L_x_745) ;  /* 0x000000000f087348 */ /* 0x000fea0003c00000 */
[----:B------:R0:W1:Y:S02]  /*1b3b0*/  SHFL.IDX P6, R14, R13, R12, R11 ;  /* 0x0000000c0d0e7389 */ /* 0x00006400000c000b */
[----:B01----:R-:W-:Y:S01]  /*1b3c0*/  ENDCOLLECTIVE ;  /* 0x000000000000791b */ /* 0x003fe20003800000 */
.L_x_745:
[----:B------:R-:W-:-:S05]  /*1b3d0*/  IADD3 R2, P0, R2, R0, RZ ;  /* 0x0000000002027210 */ /* 0x000fca0007f1e0ff */
[----:B------:R-:W-:-:S05]  /*1b3e0*/  IMAD.X R3, RZ, RZ, R20, P0 ;  /* 0x000000ffff037224 */ /* 0x000fca00000e0614 */
[----:B------:R-:W-:Y:S01]  /*1b3f0*/  @!PT LDS RZ, [RZ] ;  /* 0x00000000fffff984 */ /* 0x000fe20000000800 */
[----:B------:R-:W-:Y:S01]  /*1b400*/  @!PT LDS RZ, [RZ] ;  /* 0x00000000fffff984 */ /* 0x000fe20000000800 */
[----:B------:R-:W-:Y:S01]  /*1b410*/  @!PT LDS RZ, [RZ] ;  /* 0x00000000fffff984 */ /* 0x000fe20000000800 */
[----:B------:R0:W-:Y:S01]  /*1b420*/  LDGSTS.E.BYPASS.LTC128B.128 [R4+0x16400], desc[UR42][R2.64], !P1 ;  /* 0x1640000002047fae */ /* 0x0001e2000c901d6a */
[----:B------:R-:W-:Y:S01]  /*1b430*/  IMAD.MOV.U32 R13, RZ, RZ, R6 ;  /* 0x000000ffff0d7224 */ /* 0x000fe200078e0006 */
[----:B------:R-:W-:Y:S02]  /*1b440*/  LOP3.LUT P1, RZ, R23, 0x20, RZ, 0xc0, !PT ;  /* 0x0000002017ff7812 */ /* 0x000fe4000782c0ff */
[----:B------:R0:W-:Y:S04]  /*1b450*/  LDGSTS.E.BYPASS.LTC128B.128 [R4+0x18400], desc[UR42][R2.64+0x40], !P5 ;  /* 0x1840004002047fae */ /* 0x0001e8000e901d6a */
[----:B------:R0:W-:Y:S01]  /*1b460*/  LDGSTS.E.BYPASS.LTC128B.128 [R4+0x1a400], desc[UR42][R2.64+0x80], !P4 ;  /* 0x1a40008002047fae */ /* 0x0001e2000e101d6a */
[----:B------:R-:W-:-:S07]  /*1b470*/  IMAD.MOV.U32 R20, RZ, RZ, R14 ;  /* 0x000000ffff147224 */ /* 0x000fce00078e000e */
[----:B0-----:R-:W-:Y:S05]  /*1b480*/  WARPSYNC.COLLECTIVE R15, `(.L_x_746) ;  /* 0x000000000f087348 */ /* 0x001fea0003c00000 */
[----:B------:R1:W2:Y:S02]  /*1b490*/  SHFL.IDX P6, R14, R13, R12, R11 ;  /* 0x0000000c0d0e7389 */ /* 0x0002a400000c000b */
[----:B012---:R-:W-:Y:S01]  /*1b4a0*/  ENDCOLLECTIVE ;  /* 0x000000000000791b */ /* 0x007fe20003800000 */
.L_x_746:
[----:B------:R-:W-:Y:S01]  /*1b4b0*/  IMAD.MOV.U32 R2, RZ, RZ, R14 ;  /* 0x000000ffff027224 */ /* 0x000fe200078e000e */
[----:B------:R-:W-:Y:S06]  /*1b4c0*/  BRA `(.L_x_747) ;  /* 0xffffffbc00887947 */ /* 0x000fec000383ffff */
.L_x_621:
[----:B-1----:R1:W2:Y:S02]  /*1b4d0*/  SYNCS.PHASECHK.TRANS64.TRYWAIT P0, [R5+URZ+0x2d860], R2 ;  /* 0x02d86002050075a7 */ /* 0x0022a4000800017f */
[----:B--2---:R-:W-:Y:S05]  /*1b4e0*/  @!P0 NANOSLEEP.SYNCS 0x989680 ;  /* 0x009896800000895d */ /* 0x004fea0003900000 */
[----:B------:R-:W2:Y:S02]  /*1b4f0*/  @!P0 SYNCS.PHASECHK.TRANS64 P0, [R5+URZ+0x2d860], R2 ;  /* 0x02d86002050085a7 */ /* 0x000ea4000800007f */
[----:B--2---:R-:W-:Y:S05]  /*1b500*/  @!P0 BRA `(.L_x_621) ;  /* 0xfffffffc00f08947 */ /* 0x004fea000383ffff */
[----:B------:R-:W-:Y:S05]  /*1b510*/  BRA `(.L_x_748) ;  /* 0xffffffbc00ec7947 */ /* 0x000fea000383ffff */
.L_x_622:
        /* <DEDUP_REMOVED lines=8> */
.L_x_750:
[----:B------:R-:W-:Y:S05]  /*1b5a0*/  BSYNC B1 ;  /* 0x0000000000017941 */ /* 0x000fea0003800000 */
.L_x_749:
[----:B------:R-:W-:Y:S02]  /*1b5b0*/  IMAD.MOV.U32 R13, RZ, RZ, R24 ;  /* 0x000000ffff0d7224 */ /* 0x000fe400078e0018 */
[----:B------:R-:W-:Y:S02]  /*1b5c0*/  IMAD.MOV.U32 R12, RZ, RZ, RZ ;  /* 0x000000ffff0c7224 */ /* 0x000fe400078e00ff */
[----:B------:R-:W-:Y:S02]  /*1b5d0*/  IMAD.MOV.U32 R11, RZ, RZ, 0x1c1f ;  /* 0x00001c1fff0b7424 */ /* 0x000fe400078e00ff */
[----:B------:R-:W-:Y:S02]  /*1b5e0*/  IMAD.MOV.U32 R15, RZ, RZ, -0x1 ;  /* 0xffffffffff0f7424 */ /* 0x000fe400078e00ff */
[----:B------:R-:W-:Y:S02]  /*1b5f0*/  IMAD.MOV.U32 R3, RZ, RZ, R14 ;  /* 0x000000ffff037224 */ /* 0x000fe400078e000e */
[----:B------:R-:W-:-:S07]  /*1b600*/  IMAD R4, R4, 0x2, R22 ;  /* 0x0000000204047824 */ /* 0x000fce00078e0216 */
[----:B------:R-:W-:Y:S05]  /*1b610*/  WARPSYNC.COLLECTIVE R15, `(.L_x_751) ;  /* 0x000000000f087348 */ /* 0x000fea0003c00000 */
[----:B------:R0:W1:Y:S02]  /*1b620*/  SHFL.IDX P6, R14, R13, R12, R11 ;  /* 0x0000000c0d0e7389 */ /* 0x00006400000c000b */
[----:B01----:R-:W-:Y:S01]  /*1b630*/  ENDCOLLECTIVE ;  /* 0x000000000000791b */ /* 0x003fe20003800000 */
.L_x_751:
[----:B------:R-:W-:Y:S02]  /*1b640*/  IMAD.MOV.U32 R13, RZ, RZ, R25 ;  /* 0x000000ffff0d7224 */ /* 0x000fe400078e0019 */
[----:B------:R-:W-:Y:S02]  /*1b650*/  IMAD.MOV.U32 R12, RZ, RZ, 0x1 ;  /* 0x00000001ff0c7424 */ /* 0x000fe400078e00ff */
[----:B------:R-:W-:-:S07]  /*1b660*/  IMAD.MOV.U32 R2, RZ, RZ, R14 ;  /* 0x000000ffff027224 */ /* 0x000fce00078e000e */
[----:B------:R-:W-:Y:S05]  /*1b670*/  WARPSYNC.COLLECTIVE R15, `(.L_x_752) ;  /* 0x000000000f087348 */ /* 0x000fea0003c00000 */
[----:B------:R0:W1:Y:S02]  /*1b680*/  SHFL.IDX P6, R14, R13, R12, R11 ;  /* 0x0000000c0d0e7389 */ /* 0x00006400000c000b */
[----:B01----:R-:W-:Y:S01]  /*1b690*/  ENDCOLLECTIVE ;  /* 0x000000000000791b */ /* 0x003fe20003800000 */
.L_x_752:
        /* <DEDUP_REMOVED lines=16> */
.L_x_753:
[----:B------:R-:W-:Y:S02]  /*1b7a0*/  IMAD.MOV.U32 R13, RZ, RZ, R25 ;  /* 0x000000ffff0d7224 */ /* 0x000fe400078e0019 */
[----:B------:R-:W-:Y:S02]  /*1b7b0*/  IMAD.MOV.U32 R12, RZ, RZ, 0x2 ;  /* 0x00000002ff0c7424 */ /* 0x000fe400078e00ff */
[----:B------:R-:W-:-:S07]  /*1b7c0*/  IMAD.MOV.U32 R2, RZ, RZ, R14 ;  /* 0x000000ffff027224 */ /* 0x000fce00078e000e */
[----:B------:R-:W-:Y:S05]  /*1b7d0*/  WARPSYNC.COLLECTIVE R15, `(.L_x_754) ;  /* 0x000000000f087348 */ /* 0x000fea0003c00000 */
[----:B------:R0:W1:Y:S02]  /*1b7e0*/  SHFL.IDX P6, R14, R13, R12, R11 ;  /* 0x0000000c0d0e7389 */ /* 0x00006400000c000b */
[----:B01----:R-:W-:Y:S01]  /*1b7f0*/  ENDCOLLECTIVE ;  /* 0x000000000000791b */ /* 0x003fe20003800000 */
.L_x_754:
        /* <DEDUP_REMOVED lines=16> */
.L_x_755:
[----:B------:R-:W-:Y:S02]  /*1b900*/  IMAD.MOV.U32 R13, RZ, RZ, R25 ;  /* 0x000000ffff0d7224 */ /* 0x000fe400078e0019 */
[----:B------:R-:W-:Y:S02]  /*1b910*/  IMAD.MOV.U32 R12, RZ, RZ, 0x3 ;  /* 0x00000003ff0c7424 */ /* 0x000fe400078e00ff */
[----:B------:R-:W-:-:S07]  /*1b920*/  IMAD.MOV.U32 R2, RZ, RZ, R14 ;  /* 0x000000ffff027224 */ /* 0x000fce00078e000e */
[----:B------:R-:W-:Y:S05]  /*1b930*/  WARPSYNC.COLLECTIVE R15, `(.L_x_756) ;  /* 0x000000000f087348 */ /* 0x000fea0003c00000 */
[----:B------:R0:W1:Y:S02]  /*1b940*/  SHFL.IDX P6, R14, R13, R12, R11 ;  /* 0x0000000c0d0e7389 */ /* 0x00006400000c000b */
[----:B01----:R-:W-:Y:S01]  /*1b950*/  ENDCOLLECTIVE ;  /* 0x000000000000791b */ /* 0x003fe20003800000 */
.L_x_756:
        /* <DEDUP_REMOVED lines=13> */
.L_x_757:
        /* <DEDUP_REMOVED lines=8> */
.L_x_630:
[----:B-1----:R1:W2:Y:S02]  /*1bab0*/  SYNCS.PHASECHK.TRANS64.TRYWAIT P0, [R0+URZ+0x2d860], R3 ;  /* 0x02d86003000075a7 */ /* 0x0022a4000800017f */
[----:B--2---:R-:W-:Y:S05]  /*1bac0*/  @!P0 NANOSLEEP.SYNCS 0x989680 ;  /* 0x009896800000895d */ /* 0x004fea0003900000 */
[----:B------:R-:W2:Y:S02]  /*1bad0*/  @!P0 SYNCS.PHASECHK.TRANS64 P0, [R0+URZ+0x2d860], R3 ;  /* 0x02d86003000085a7 */ /* 0x000ea4000800007f */
[----:B--2---:R-:W-:Y:S05]  /*1bae0*/  @!P0 BRA `(.L_x_630) ;  /* 0xfffffffc00f08947 */ /* 0x004fea000383ffff */
[----:B------:R-:W-:Y:S05]  /*1baf0*/  BRA `(.L_x_759) ;  /* 0xffffffc000747947 */ /* 0x000fea000383ffff */
.L_x_631:
[----:B------:R-:W-:Y:S01]  /*1bb00*/  BSSY B0, `(.L_x_760) ;  /* 0x0000008000007945 */ /* 0x000fe20003800000 */
[----:B------:R-:W-:Y:S02]  /*1bb10*/  IMAD.MOV.U32 R13, RZ, RZ, R25 ;  /* 0x000000ffff0d7224 */ /* 0x000fe400078e0019 */
[----:B------:R-:W-:Y:S02]  /*1bb20*/  IMAD.MOV.U32 R12, RZ, RZ, RZ ;  /* 0x000000ffff0c7224 */ /* 0x000fe400078e00ff */
[----:B------:R-:W-:Y:S02]  /*1bb30*/  IMAD.MOV.U32 R11, RZ, RZ, 0x1c1f ;  /* 0x00001c1fff0b7424 */ /* 0x000fe400078e00ff */
[----:B------:R-:W-:-:S07]  /*1bb40*/  IMAD.MOV.U32 R15, RZ, RZ, -0x1 ;  /* 0xffffffffff0f7424 */ /* 0x000fce00078e00ff */
[----:B01---5:R-:W-:Y:S05]  /*1bb50*/  WARPSYNC.COLLECTIVE R15, `(.L_x_761) ;  /* 0x000000000f087348 */ /* 0x023fea0003c00000 */
[----:B------:R2:W3:Y:S02]  /*1bb60*/  SHFL.IDX P6, R14, R13, R12, R11 ;  /* 0x0000000c0d0e7389 */ /* 0x0004e400000c000b */
[----:B0123-5:R-:W-:Y:S01]  /*1bb70*/  ENDCOLLECTIVE ;  /* 0x000000000000791b */ /* 0x02ffe20003800000 */
.L_x_761:
[----:B------:R-:W-:Y:S05]  /*1bb80*/  BSYNC B0 ;  /* 0x0000000000007941 */ /* 0x000fea0003800000 */
.L_x_760:
[----:B------:R-:W0:Y:S01]  /*1bb90*/  S2R R2, SR_TID.X ;  /* 0x0000000000027919 */ /* 0x000e220000002100 */
[----:B------:R-:W-:Y:S02]  /*1bba0*/  IMAD.MOV.U32 R13, RZ, RZ, R24 ;  /* 0x000000ffff0d7224 */ /* 0x000fe400078e0018 */
        /* <DEDUP_REMOVED lines=8> */
.L_x_762:
[----:B------:R-:W-:Y:S01]  /*1bc30*/  ULDC UR4, c[0x0][0x2f4] ;  /* 0x0000bd0000047ab9 */ /* 0x000fe20000000800 */
[----:B------:R-:W-:Y:S02]  /*1bc40*/  IMAD.MOV.U32 R13, RZ, RZ, R25 ;  /* 0x000000ffff0d7224 */ /* 0x000fe400078e0019 */
[----:B------:R-:W-:Y:S02]  /*1bc50*/  IMAD.MOV.U32 R12, RZ, RZ, 0x1 ;  /* 0x00000001ff0c7424 */ /* 0x000fe400078e00ff */
        /* <DEDUP_REMOVED lines=14> */
.L_x_763:
        /* <DEDUP_REMOVED lines=14> */
.L_x_764:
[----:B------:R-:W-:Y:S02]  /*1be20*/  IMAD.MOV.U32 R13, RZ, RZ, R25 ;  /* 0x000000ffff0d7224 */ /* 0x000fe400078e0019 */
[----:B------:R-:W-:Y:S01]  /*1be30*/  IMAD.MOV.U32 R12, RZ, RZ, 0x2 ;  /* 0x00000002ff0c7424 */ /* 0x000fe200078e00ff */
[----:B------:R-:W-:-:S13]  /*1be40*/  IADD3 R2, P4, R14, R5, RZ ;  /* 0x000000050e027210 */ /* 0x000fda0007f9e0ff */
[----:B------:R-:W-:Y:S05]  /*1be50*/  WARPSYNC.COLLECTIVE R15, `(.L_x_765) ;  /* 0x000000000f087348 */ /* 0x000fea0003c00000 */
[----:B------:R0:W1:Y:S02]  /*1be60*/  SHFL.IDX P6, R14, R13, R12, R11 ;  /* 0x0000000c0d0e7389 */ /* 0x00006400000c000b */
[----:B01----:R-:W-:Y:S01]  /*1be70*/  ENDCOLLECTIVE ;  /* 0x000000000000791b */ /* 0x003fe20003800000 */
.L_x_765:
        /* <DEDUP_REMOVED lines=15> */
.L_x_766:
[----:B------:R-:W-:Y:S02]  /*1bf70*/  IMAD.MOV.U32 R13, RZ, RZ, R25 ;  /* 0x000000ffff0d7224 */ /* 0x000fe400078e0019 */
[----:B------:R-:W-:Y:S01]  /*1bf80*/  IMAD.MOV.U32 R12, RZ, RZ, 0x3 ;  /* 0x00000003ff0c7424 */ /* 0x000fe200078e00ff */
[----:B------:R-:W-:-:S13]  /*1bf90*/  IADD3 R2, P4, R14, R5, RZ ;  /* 0x000000050e027210 */ /* 0x000fda0007f9e0ff */
[----:B------:R-:W-:Y:S05]  /*1bfa0*/  WARPSYNC.COLLECTIVE R15, `(.L_x_767) ;  /* 0x000000000f087348 */ /* 0x000fea0003c00000 */
[----:B------:R0:W1:Y:S02]  /*1bfb0*/  SHFL.IDX P6, R14, R13, R12, R11 ;  /* 0x0000000c0d0e7389 */ /* 0x00006400000c000b */
[----:B01----:R-:W-:Y:S01]  /*1bfc0*/  ENDCOLLECTIVE ;  /* 0x000000000000791b */ /* 0x003fe20003800000 */
.L_x_767:
        /* <DEDUP_REMOVED lines=14> */
.L_x_768:
[----:B------:R-:W-:Y:S05]  /*1c0b0*/  BRA `(.L_x_769) ;  /* 0xffffffbc00d47947 */ /* 0x000fea000383ffff */
.L_x_636:
        /* <DEDUP_REMOVED lines=8> */
.L_x_771:
[----:B------:R-:W-:Y:S05]  /*1c140*/  BSYNC B0 ;  /* 0x0000000000007941 */ /* 0x000fea0003800000 */
.L_x_770:
[----:B------:R-:W-:Y:S02]  /*1c150*/  IMAD.MOV.U32 R13, RZ, RZ, R16 ;  /* 0x000000ffff0d7224 */ /* 0x000fe400078e0010 */
        /* <DEDUP_REMOVED lines=8> */
.L_x_772:
[----:B------:R-:W-:Y:S02]  /*1c1e0*/  ULDC UR4, c[0x0][0xc3c] ;  /* 0x00030f0000047ab9 */ /* 0x000fe40000000800 */
[----:B------:R-:W-:-:S13]  /*1c1f0*/  ISETP.GE.OR P1, PT, R5, UR4, !P0 ;  /* 0x0000000405007c0c */ /* 0x000fda000c726670 */
[----:B------:R-:W0:Y:S01]  /*1c200*/  @!P1 LDC.64 R2, c[0x0][0xc80] ;  /* 0x00032000ff029b82 */ /* 0x000e220000000a00 */
[----:B------:R-:W-:Y:S02]  /*1c210*/  IMAD.MOV.U32 R11, RZ, RZ, RZ ;  /* 0x000000ffff0b7224 */ /* 0x000fe400078e00ff */
        /* <DEDUP_REMOVED lines=14> */
.L_x_773:
[----:B------:R-:W-:Y:S01]  /*1c300*/  IMAD.MOV.U32 R12, RZ, RZ, 0x2 ;  /* 0x00000002ff0c7424 */ /* 0x000fe200078e00ff */
[----:B------:R-:W-:-:S05]  /*1c310*/  SEL R5, R14, RZ, P1 ;  /* 0x000000ff0e057207 */ /* 0x000fca0000800000 */
[----:B------:R-:W-:-:S04]  /*1c320*/  IMAD.IADD R5, R2, 0x1, R5 ;  /* 0x0000000102057824 */ /* 0x000fc800078e0205 */
[----:B------:R-:W-:-:S07]  /*1c330*/  IMAD.MOV.U32 R13, RZ, RZ, R5 ;  /* 0x000000ffff0d7224 */ /* 0x000fce00078e0005 */
[----:B------:R-:W-:Y:S05]  /*1c340*/  WARPSYNC.COLLECTIVE R15, `(.L_x_774) ;  /* 0x000000000f087348 */ /* 0x000fea0003c00000 */
[----:B------:R0:W1:Y:S02]  /*1c350*/  SHFL.UP P6, R14, R13, R12, R11 ;  /* 0x0400000c0d0e7389 */ /* 0x00006400000c000b */
[----:B01----:R-:W-:Y:S01]  /*1c360*/  ENDCOLLECTIVE ;  /* 0x000000000000791b */ /* 0x003fe20003800000 */
.L_x_774:
[----:B------:R-:W-:Y:S01]  /*1c370*/  IMAD.MOV.U32 R12, RZ, RZ, 0x4 ;  /* 0x00000004ff0c7424 */ /* 0x000fe200078e00ff */
[----:B------:R-:W-:-:S05]  /*1c380*/  SEL R6, R14, RZ, P2 ;  /* 0x000000ff0e067207 */ /* 0x000fca0001000000 */
[----:B------:R-:W-:-:S04]  /*1c390*/  IMAD.IADD R6, R5, 0x1, R6 ;  /* 0x0000000105067824 */ /* 0x000fc800078e0206 */
[----:B------:R-:W-:-:S07]  /*1c3a0*/  IMAD.MOV.U32 R13, RZ, RZ, R6 ;  /* 0x000000ffff0d7224 */ /* 0x000fce00078e0006 */
[----:B------:R-:W-:Y:S05]  /*1c3b0*/  WARPSYNC.COLLECTIVE R15, `(.L_x_775) ;  /* 0x000000000f087348 */ /* 0x000fea0003c00000 */
[----:B------:R0:W1:Y:S02]  /*1c3c0*/  SHFL.UP P6, R14, R13, R12, R11 ;  /* 0x0400000c0d0e7389 */ /* 0x00006400000c000b */
[----:B01----:R-:W-:Y:S01]  /*1c3d0*/  ENDCOLLECTIVE ;  /* 0x000000000000791b */ /* 0x003fe20003800000 */
.L_x_775:
[----:B------:R-:W-:Y:S01]  /*1c3e0*/  IMAD.MOV.U32 R12, RZ, RZ, 0x8 ;  /* 0x00000008ff0c7424 */ /* 0x000fe200078e00ff */
[----:B------:R-:W-:-:S05]  /*1c3f0*/  SEL R7, R14, RZ, P3 ;  /* 0x000000ff0e077207 */ /* 0x000fca0001800000 */
[----:B------:R-:W-:-:S04]  /*1c400*/  IMAD.IADD R7, R6, 0x1, R7 ;  /* 0x0000000106077824 */ /* 0x000fc800078e0207 */
[----:B------:R-:W-:-:S07]  /*1c410*/  IMAD.MOV.U32 R13, RZ, RZ, R7 ;  /* 0x000000ffff0d7224 */ /* 0x000fce00078e0007 */
[----:B------:R-:W-:Y:S05]  /*1c420*/  WARPSYNC.COLLECTIVE R15, `(.L_x_776) ;  /* 0x000000000f087348 */ /* 0x000fea0003c00000 */
[----:B------:R0:W1:Y:S02]  /*1c430*/  SHFL.UP P6, R14, R13, R12, R11 ;  /* 0x0400000c0d0e7389 */ /* 0x00006400000c000b */
[----:B01----:R-:W-:Y:S01]  /*1c440*/  ENDCOLLECTIVE ;  /* 0x000000000000791b */ /* 0x003fe20003800000 */
.L_x_776:
[----:B------:R-:W-:Y:S01]  /*1c450*/  IMAD.MOV.U32 R12, RZ, RZ, 0x10 ;  /* 0x00000010ff0c7424 */ /* 0x000fe200078e00ff */
[----:B------:R-:W-:-:S05]  /*1c460*/  SEL R14, R14, RZ, P4 ;  /* 0x000000ff0e0e7207 */ /* 0x000fca0002000000 */
[----:B------:R-:W-:-:S04]  /*1c470*/  IMAD.IADD R5, R7, 0x1, R14 ;  /* 0x0000000107057824 */ /* 0x000fc800078e020e */
[----:B------:R-:W-:-:S07]  /*1c480*/  IMAD.MOV.U32 R13, RZ, RZ, R5 ;  /* 0x000000ffff0d7224 */ /* 0x000fce00078e0005 */
[----:B------:R-:W-:Y:S05]  /*1c490*/  WARPSYNC.COLLECTIVE R15, `(.L_x_777) ;  /* 0x000000000f087348 */ /* 0x000fea0003c00000 */
[----:B------:R0:W1:Y:S02]  /*1c4a0*/  SHFL.UP P6, R14, R13, R12, R11 ;  /* 0x0400000c0d0e7389 */ /* 0x00006400000c000b */
[----:B01----:R-:W-:Y:S01]  /*1c4b0*/  ENDCOLLECTIVE ;  /* 0x000000000000791b */ /* 0x003fe20003800000 */
.L_x_777:
        /* <DEDUP_REMOVED lines=8> */
.L_x_778:
[----:B------:R-:W-:Y:S05]  /*1c540*/  BRA `(.L_x_779) ;  /* 0xffffffbc00f07947 */ /* 0x000fea000383ffff */
.L_x_641:
[----:B------:R-:W-:Y:S01]  /*1c550*/  BSSY B0, `(.L_x_780) ;  /* 0x0000008000007945 */ /* 0x000fe20003800000 */
[----:B-----5:R-:W-:Y:S02]  /*1c560*/  IMAD.MOV.U32 R13, RZ, RZ, R2 ;  /* 0x000000ffff0d7224 */ /* 0x020fe400078e0002 */
[----:B------:R-:W-:Y:S02]  /*1c570*/  IMAD.MOV.U32 R12, RZ, RZ, 0x1 ;  /* 0x00000001ff0c7424 */ /* 0x000fe400078e00ff */
[----:B------:R-:W-:Y:S02]  /*1c580*/  IMAD.MOV.U32 R11, RZ, RZ, RZ ;  /* 0x000000ffff0b7224 */ /* 0x000fe400078e00ff */
[----:B------:R-:W-:-:S07]  /*1c590*/  IMAD.MOV.U32 R15, RZ, RZ, -0x1 ;  /* 0xffffffffff0f7424 */ /* 0x000fce00078e00ff */
[----:B01----:R-:W-:Y:S05]  /*1c5a0*/  WARPSYNC.COLLECTIVE R15, `(.L_x_781) ;  /* 0x000000000f087348 */ /* 0x003fea0003c00000 */
[----:B------:R2:W3:Y:S02]  /*1c5b0*/  SHFL.UP P6, R14, R13, R12, R11 ;  /* 0x0400000c0d0e7389 */ /* 0x0004e400000c000b */
[----:B0123--:R-:W-:Y:S01]  /*1c5c0*/  ENDCOLLECTIVE ;  /* 0x000000000000791b */ /* 0x00ffe20003800000 */
.L_x_781:
[----:B------:R-:W-:Y:S05]  /*1c5d0*/  BSYNC B0 ;  /* 0x0000000000007941 */ /* 0x000fea0003800000 */
.L_x_780:
        /* <DEDUP_REMOVED lines=8> */
.L_x_782:
[----:B------:R-:W-:Y:S01]  /*1c660*/  IMAD.MOV.U32 R12, RZ, RZ, 0x4 ;  /* 0x00000004ff0c7424 */ /* 0x000fe200078e00ff */
[----:B------:R-:W-:-:S05]  /*1c670*/  SEL R14, R14, RZ, P2 ;  /* 0x000000ff0e0e7207 */ /* 0x000fca0001000000 */
[----:B------:R-:W-:-:S04]  /*1c680*/  IMAD.IADD R3, R13, 0x1, R14 ;  /* 0x000000010d037824 */ /* 0x000fc800078e020e */
[----:B------:R-:W-:-:S07]  /*1c690*/  IMAD.MOV.U32 R13, RZ, RZ, R3 ;  /* 0x000000ffff0d7224 */ /* 0x000fce00078e0003 */
[----:B------:R-:W-:Y:S05]  /*1c6a0*/  WARPSYNC.COLLECTIVE R15, `(.L_x_783) ;  /* 0x000000000f087348 */ /* 0x000fea0003c00000 */
[----:B------:R0:W1:Y:S02]  /*1c6b0*/  SHFL.UP P6, R14, R13, R12, R11 ;  /* 0x0400000c0d0e7389 */ /* 0x00006400000c000b */
[----:B01----:R-:W-:Y:S01]  /*1c6c0*/  ENDCOLLECTIVE ;  /* 0x000000000000791b */ /* 0x003fe20003800000 */
.L_x_783:
[----:B------:R-:W-:Y:S01]  /*1c6d0*/  IMAD.MOV.U32 R12, RZ, RZ, 0x8 ;  /* 0x00000008ff0c7424 */ /* 0x000fe200078e00ff */
[----:B------:R-:W-:-:S05]  /*1c6e0*/  SEL R14, R14, RZ, P3 ;  /* 0x000000ff0e0e7207 */ /* 0x000fca0001800000 */
[----:B------:R-:W-:-:S04]  /*1c6f0*/  IMAD.IADD R5, R3, 0x1, R14 ;  /* 0x0000000103057824 */ /* 0x000fc800078e020e */
[----:B------:R-:W-:-:S07]  /*1c700*/  IMAD.MOV.U32 R13, RZ, RZ, R5 ;  /* 0x000000ffff0d7224 */ /* 0x000fce00078e0005 */
[----:B------:R-:W-:Y:S05]  /*1c710*/  WARPSYNC.COLLECTIVE R15, `(.L_x_784) ;  /* 0x000000000f087348 */ /* 0x000fea0003c00000 */
[----:B------:R0:W1:Y:S02]  /*1c720*/  SHFL.UP P6, R14, R13, R12, R11 ;  /* 0x0400000c0d0e7389 */ /* 0x00006400000c000b */
[----:B01----:R-:W-:Y:S01]  /*1c730*/  ENDCOLLECTIVE ;  /* 0x000000000000791b */ /* 0x003fe20003800000 */
.L_x_784:
[----:B------:R-:W-:Y:S01]  /*1c740*/  IMAD.MOV.U32 R12, RZ, RZ, 0x10 ;  /* 0x00000010ff0c7424 */ /* 0x000fe200078e00ff */
[----:B------:R-:W-:-:S05]  /*1c750*/  SEL R6, R14, RZ, P4 ;  /* 0x000000ff0e067207 */ /* 0x000fca0002000000 */
[----:B------:R-:W-:-:S04]  /*1c760*/  IMAD.IADD R6, R5, 0x1, R6 ;  /* 0x0000000105067824 */ /* 0x000fc800078e0206 */
[----:B------:R-:W-:-:S07]  /*1c770*/  IMAD.MOV.U32 R13, RZ, RZ, R6 ;  /* 0x000000ffff0d7224 */ /* 0x000fce00078e0006 */
[----:B------:R-:W-:Y:S05]  /*1c780*/  WARPSYNC.COLLECTIVE R15, `(.L_x_785) ;  /* 0x000000000f087348 */ /* 0x000fea0003c00000 */
[----:B------:R0:W1:Y:S02]  /*1c790*/  SHFL.UP P6, R14, R13, R12, R11 ;  /* 0x0400000c0d0e7389 */ /* 0x00006400000c000b */
[----:B01----:R-:W-:Y:S01]  /*1c7a0*/  ENDCOLLECTIVE ;  /* 0x000000000000791b */ /* 0x003fe20003800000 */
.L_x_785:
        /* <DEDUP_REMOVED lines=8> */
.L_x_786:
[----:B------:R-:W-:Y:S05]  /*1c830*/  BRA `(.L_x_787) ;  /* 0xffffffbc00d07947 */ /* 0x000fea000383ffff */
.L_x_643:
[----:B------:R-:W-:Y:S01]  /*1c840*/  BSSY B0, `(.L_x_788) ;  /* 0x0000006000007945 */ /* 0x000fe20003800000 */
[----:B------:R-:W-:Y:S01]  /*1c850*/  PLOP3.LUT P6, PT, P6, PT, PT, 0x8, 0x0 ;  /* 0x000000000000781c */ /* 0x000fe200037ce170 */
[----:B------:R-:W-:-:S12]  /*1c860*/  IMAD.MOV.U32 R15, RZ, RZ, -0x1 ;  /* 0xffffffffff0f7424 */ /* 0x000fd800078e00ff */
[----:B0----5:R-:W-:Y:S05]  /*1c870*/  WARPSYNC.COLLECTIVE R15, `(.L_x_789) ;  /* 0x000000000f087348 */ /* 0x021fea0003c00000 */
[----:B------:R-:W-:Y:S01]  /*1c880*/  VOTE.ANY R14, PT, P6 ;  /* 0x00000000000e7806 */ /* 0x000fe200030e0100 */
[----:B0----5:R-:W-:Y:S06]  /*1c890*/  ENDCOLLECTIVE ;  /* 0x000000000000791b */ /* 0x021fec0003800000 */
.L_x_789:
[----:B------:R-:W-:Y:S05]  /*1c8a0*/  BSYNC B0 ;  /* 0x0000000000007941 */ /* 0x000fea0003800000 */
.L_x_788:
        /* <DEDUP_REMOVED lines=9> */
.L_x_790:
[----:B------:R-:W-:Y:S01]  /*1c940*/  IMAD.MOV.U32 R17, RZ, RZ, R14 ;  /* 0x000000ffff117224 */ /* 0x000fe200078e000e */
[----:B------:R-:W-:Y:S06]  /*1c950*/  BRA `(.L_x_791) ;  /* 0xffffffbc00c07947 */ /* 0x000fec000383ffff */
.L_x_645:
[----:B------:R-:W-:Y:S01]  /*1c960*/  BSSY B0, `(.L_x_792) ;  /* 0x0000007000007945 */ /* 0x000fe20003800000 */
[----:B------:R-:W-:Y:S02]  /*1c970*/  IMAD.MOV.U32 R13, RZ, RZ, R3 ;  /* 0x000000ffff0d7224 */ /* 0x000fe400078e0003 */
[----:B------:R-:W-:Y:S02]  /*1c980*/  IMAD.MOV.U32 R11, RZ, RZ, 0x1f ;  /* 0x0000001fff0b7424 */ /* 0x000fe400078e00ff */
[----:B------:R-:W-:-:S07]  /*1c990*/  IMAD.MOV.U32 R15, RZ, RZ, -0x1 ;  /* 0xffffffffff0f7424 */ /* 0x000fce00078e00ff */
[----:B012---:R-:W-:Y:S05]  /*1c9a0*/  WARPSYNC.COLLECTIVE R15, `(.L_x_793) ;  /* 0x000000000f087348 */ /* 0x007fea0003c00000 */
[----:B------:R3:W4:Y:S02]  /*1c9b0*/  SHFL.IDX P6, R14, R13, R12, R11 ;  /* 0x0000000c0d0e7389 */ /* 0x00072400000c000b */
[----:B01234-:R-:W-:Y:S01]  /*1c9c0*/  ENDCOLLECTIVE ;  /* 0x000000000000791b */ /* 0x01ffe20003800000 */
.L_x_793:
[----:B------:R-:W-:Y:S05]  /*1c9d0*/  BSYNC B0 ;  /* 0x0000000000007941 */ /* 0x000fea0003800000 */
.L_x_792:
[----:B------:R-:W-:Y:S05]  /*1c9e0*/  BRA `(.L_x_644) ;  /* 0xffffffbc00b87947 */ /* 0x000fea000383ffff */
.L_x_649:
[----:B0-----:R0:W3:Y:S02]  /*1c9f0*/  SYNCS.PHASECHK.TRANS64.TRYWAIT P0, [R5+URZ+0x2d820], R0 ;  /* 0x02d82000050075a7 */ /* 0x0010e4000800017f */
[----:B---3--:R-:W-:Y:S05]  /*1ca00*/  @!P0 NANOSLEEP.SYNCS 0x989680 ;  /* 0x009896800000895d */ /* 0x008fea0003900000 */
[----:B------:R-:W3:Y:S02]  /*1ca10*/  @!P0 SYNCS.PHASECHK.TRANS64 P0, [R5+URZ+0x2d820], R0 ;  /* 0x02d82000050085a7 */ /* 0x000ee4000800007f */
[----:B---3--:R-:W-:Y:S05]  /*1ca20*/  @!P0 BRA `(.L_x_649) ;  /* 0xfffffffc00f08947 */ /* 0x008fea000383ffff */
[----:B------:R-:W-:Y:S05]  /*1ca30*/  BRA `(.L_x_794) ;  /* 0xffffffc000a47947 */ /* 0x000fea000383ffff */
.L_x_650:
[----:B------:R-:W3:Y:S01]  /*1ca40*/  S2R R2, SR_TID.X ;  /* 0x0000000000027919 */ /* 0x000ee20000002100 */
[----:B------:R-:W-:Y:S01]  /*1ca50*/  BSSY B0, `(.L_x_795) ;  /* 0x000000a000007945 */ /* 0x000fe20003800000 */
[----:B------:R-:W-:Y:S02]  /*1ca60*/  IMAD.MOV.U32 R12, RZ, RZ, RZ ;  /* 0x000000ffff0c7224 */ /* 0x000fe400078e00ff */
[----:B------:R-:W-:Y:S02]  /*1ca70*/  IMAD.MOV.U32 R11, RZ, RZ, 0x1f ;  /* 0x0000001fff0b7424 */ /* 0x000fe400078e00ff */
[----:B------:R-:W-:Y:S01]  /*1ca80*/  IMAD.MOV.U32 R15, RZ, RZ, -0x1 ;  /* 0xffffffffff0f7424 */ /* 0x000fe200078e00ff */
[----:B---3--:R-:W-:-:S04]  /*1ca90*/  SHF.R.U32.HI R2, RZ, 0x5, R2 ;  /* 0x00000005ff027819 */ /* 0x008fc80000011602 */
[----:B------:R-:W-:-:S05]  /*1caa0*/  LOP3.LUT R2, R2, 0x3, RZ, 0xc0, !PT ;  /* 0x0000000302027812 */ /* 0x000fca00078ec0ff */
[----:B------:R-:W-:-:S07]  /*1cab0*/  IMAD.MOV.U32 R13, RZ, RZ, R2 ;  /* 0x000000ffff0d7224 */ /* 0x000fce00078e0002 */
[----:B012-4-:R-:W-:Y:S05]  /*1cac0*/  WARPSYNC.COLLECTIVE R15, `(.L_x_796) ;  /* 0x000000000f087348 */ /* 0x017fea0003c00000 */
[----:B------:R3:W0:Y:S02]  /*1cad0*/  SHFL.IDX P6, R14, R13, R12, R11 ;  /* 0x0000000c0d0e7389 */ /* 0x00062400000c000b */
[----:B01234-:R-:W-:Y:S01]  /*1cae0*/  ENDCOLLECTIVE ;  /* 0x000000000000791b */ /* 0x01ffe20003800000 */
.L_x_796:
[----:B------:R-:W-:Y:S05]  /*1caf0*/  BSYNC B0 ;  /* 0x0000000000007941 */ /* 0x000fea0003800000 */
.L_x_795:
[----:B------:R-:W-:Y:S05]  /*1cb00*/  BRA `(.L_x_797) ;  /* 0xffffffc0008c7947 */ /* 0x000fea000383ffff */
.L_x_651:
[----:B------:R-:W-:Y:S01]  /*1cb10*/  BSSY B0, `(.L_x_798) ;  /* 0x0000006000007945 */ /* 0x000fe20003800000 */
[----:B------:R-:W-:-:S07]  /*1cb20*/  IMAD.MOV.U32 R15, RZ, RZ, -0x1 ;  /* 0xffffffffff0f7424 */ /* 0x000fce00078e00ff */
[----:B012-4-:R-:W-:Y:S05]  /*1cb30*/  WARPSYNC.COLLECTIVE R15, `(.L_x_799) ;  /* 0x000000000f0c7348 */ /* 0x017fea0003c00000 */
[----:B------:R-:W-:Y:S02]  /*1cb40*/  ELECT P6, UR62, PT ;  /* 0x00000000003e782f */ /* 0x000fe400038c0000 */
[----:B------:R-:W-:Y:S01]  /*1cb50*/  MOV R14, UR62 ;  /* 0x0000003e000e7c02 */ /* 0x000fe20008000f00 */
[----:B012-4-:R-:W-:Y:S10]  /*1cb60*/  ENDCOLLECTIVE ;  /* 0x000000000000791b */ /* 0x017ff40003800000 */
.L_x_799:
[----:B------:R-:W-:Y:S05]  /*1cb70*/  BSYNC B0 ;  /* 0x0000000000007941 */ /* 0x000fea0003800000 */
.L_x_798:
[----:B------:R-:W-:Y:S05]  /*1cb80*/  BRA `(.L_x_800) ;  /* 0xffffffc000807947 */ /* 0x000fea000383ffff */
.L_x_653:
[----:B0-----:R0:W3:Y:S02]  /*1cb90*/  SYNCS.PHASECHK.TRANS64.TRYWAIT P1, [R3+URZ+0x2d840], R2 ;  /* 0x02d84002030075a7 */ /* 0x0010e4000802017f */
[----:B---3--:R-:W-:Y:S05]  /*1cba0*/  @!P1 NANOSLEEP.SYNCS 0x989680 ;  /* 0x009896800000995d */ /* 0x008fea0003900000 */
[----:B------:R-:W3:Y:S02]  /*1cbb0*/  @!P1 SYNCS.PHASECHK.TRANS64 P1, [R3+URZ+0x2d840], R2 ;  /* 0x02d84002030095a7 */ /* 0x000ee4000802007f */
[----:B---3--:R-:W-:Y:S05]  /*1cbc0*/  @!P1 BRA `(.L_x_653) ;  /* 0xfffffffc00f09947 */ /* 0x008fea000383ffff */
[----:B------:R-:W-:Y:S05]  /*1cbd0*/  BRA `(.L_x_801) ;  /* 0xffffffc000a47947 */ /* 0x000fea000383ffff */
.L_x_655:
[----:B---3--:R3:W0:Y:S02]  /*1cbe0*/  SYNCS.PHASECHK.TRANS64.TRYWAIT P1, [R5+URZ+0x2d840], R0 ;  /* 0x02d84000050075a7 */ /* 0x008624000802017f */
[----:B0-----:R-:W-:Y:S05]  /*1cbf0*/  @!P1 NANOSLEEP.SYNCS 0x989680 ;  /* 0x009896800000995d */ /* 0x001fea0003900000 */
[----:B------:R-:W0:Y:S02]  /*1cc00*/  @!P1 SYNCS.PHASECHK.TRANS64 P1, [R5+URZ+0x2d840], R0 ;  /* 0x02d84000050095a7 */ /* 0x000e24000802007f */
[----:B0-----:R-:W-:Y:S05]  /*1cc10*/  @!P1 BRA `(.L_x_655) ;  /* 0xfffffffc00f09947 */ /* 0x001fea000383ffff */
[----:B------:R-:W-:Y:S05]  /*1cc20*/  BRA `(.L_x_802) ;  /* 0xffffffc000b47947 */ /* 0x000fea000383ffff */
.L_x_657:
[----:B------:R0:W0:Y:S02]  /*1cc30*/  SYNCS.PHASECHK.TRANS64.TRYWAIT P1, [R3+URZ+0x2d860], R2 ;  /* 0x02d86002030075a7 */ /* 0x000024000802017f */
[----:B0-----:R-:W-:Y:S05]  /*1cc40*/  @!P1 NANOSLEEP.SYNCS 0x989680 ;  /* 0x009896800000995d */ /* 0x001fea0003900000 */
[----:B------:R-:W0:Y:S02]  /*1cc50*/  @!P1 SYNCS.PHASECHK.TRANS64 P1, [R3+URZ+0x2d860], R2 ;  /* 0x02d86002030095a7 */ /* 0x000e24000802007f */
[----:B0-----:R-:W-:Y:S05]  /*1cc60*/  @!P1 BRA `(.L_x_657) ;  /* 0xfffffffc00f09947 */ /* 0x001fea000383ffff */
[----:B------:R-:W-:Y:S05]  /*1cc70*/  BRA `(.L_x_803) ;  /* 0xffffffc000b07947 */ /* 0x000fea000383ffff */
.L_x_804:
        /* <DEDUP_REMOVED lines=16> */
.L_x_2730:


//--------------------- .text._ZN7cutlass13device_kernelIN5flash11enable_sm90INS1_16FlashAttnFwdSm90INS1_25CollectiveMainloopFwdSm90ILi2EN4cute5tupleIJNS5_1CILi1EEES8_S8_EEENS6_IJNS7_ILi192EEENS7_ILi128EEENS7_ILi96EEEEEELi96ENS_10bfloat16_tEfNS_4arch4Sm90ELb0ELb1ELb0ELb0ELb1ELb0ELb0ELb0ELb1ELb1ELb0ELb0EEENS1_21CollectiveEpilogueFwdINS6_IJSA_SC_SB_EEES9_SE_SG_Li384ELb0ELb1ELb0ELb0EEENS1_30DynamicPersistentTileSchedulerILi384ELi128ELb0ELb1ELb1EEEEEEEEEvNT_6ParamsE --------------------------
	.section	.text._ZN7cutlass13device_kernelIN5flash11enable_sm90INS1_16FlashAttnFwdSm90INS1_25CollectiveMainloopFwdSm90ILi2EN4cute5tupleIJNS5_1CILi1EEES8_S8_EEENS6_IJNS7_ILi192EEENS7_ILi128EEENS7_ILi96EEEEEELi96ENS_10bfloat16_tEfNS_4arch4Sm90ELb0ELb1ELb0ELb0ELb1ELb0ELb0ELb0ELb1ELb1ELb0ELb0EEENS1_21CollectiveEpilogueFwdINS6_IJSA_SC_SB_EEES9_SE_SG_Li384ELb0ELb1ELb0ELb0EEENS1_30DynamicPersistentTileSchedulerILi384ELi128ELb0ELb1ELb1EEEEEEEEEvNT_6ParamsE,"ax",@progbits
	.align	128
.text._ZN7cutlass13device_kernelIN5flash11enable_sm90INS1_16FlashAttnFwdSm90INS1_25CollectiveMainloopFwdSm90ILi2EN4cute5tupleIJNS5_1CILi1EEES8_S8_EEENS6_IJNS7_ILi192EEENS7_ILi128EEENS7_ILi96EEEEEELi96ENS_10bfloat16_tEfNS_4arch4Sm90ELb0ELb1ELb0ELb0ELb1ELb0ELb0ELb0ELb1ELb1ELb0ELb0EEENS1_21CollectiveEpilogueFwdINS6_IJSA_SC_SB_EEES9_SE_SG_Li384ELb0ELb1ELb0ELb0EEENS1_30DynamicPersistentTileSchedulerILi384ELi128ELb0ELb1ELb1EEEEEEEEEvNT_6ParamsE:
        .type           _ZN7cutlass13device_kernelIN5flash11enable_sm90INS1_16FlashAttnFwdSm90INS1_25CollectiveMainloopFwdSm90ILi2EN4cute5tupleIJNS5_1CILi1EEES8_S8_EEENS6_IJNS7_ILi192EEENS7_ILi128EEENS7_ILi96EEEEEELi96ENS_10bfloat16_tEfNS_4arch4Sm90ELb0ELb1ELb0ELb0ELb1ELb0ELb0ELb0ELb1ELb1ELb0ELb0EEENS1_21CollectiveEpilogueFwdINS6_IJSA_SC_SB_EEES9_SE_SG_Li384ELb0ELb1ELb0ELb0EEENS1_30DynamicPersistentTileSchedulerILi384ELi128ELb0ELb1ELb1EEEEEEEEEvNT_6ParamsE,@function
        .size           _ZN7cutlass13device_kernelIN5flash11enable_sm90INS1_16FlashAttnFwdSm90INS1_25CollectiveMainloopFwdSm90ILi2EN4cute5tupleIJNS5_1CILi1EEES8_S8_EEENS6_IJNS7_ILi192EEENS7_ILi128EEENS7_ILi96EEEEEELi96ENS_10bfloat16_tEfNS_4arch4Sm90ELb0ELb1ELb0ELb0ELb1ELb0ELb0ELb0ELb1ELb1ELb0ELb0EEENS1_21CollectiveEpilogueFwdINS6_IJSA_SC_SB_EEES9_SE_SG_Li384ELb0ELb1ELb0ELb0EEENS1_30DynamicPersistentTileSchedulerILi384ELi128ELb0ELb1ELb1EEEEEEEEEvNT_6ParamsE,(.L_x_2731 - _ZN7cutlass13device_kernelIN5flash11enable_sm90INS1_16FlashAttnFwdSm90INS1_25CollectiveMainloopFwdSm90ILi2EN4cute5tupleIJNS5_1CILi1EEES8_S8_EEENS6_IJNS7_ILi192EEENS7_ILi128EEENS7_ILi96EEEEEELi96ENS_10bfloat16_tEfNS_4arch4Sm90ELb0ELb1ELb0ELb0ELb1ELb0ELb0ELb0ELb1ELb1ELb0ELb0EEENS1_21CollectiveEpilogueFwdINS6_IJSA_SC_SB_EEES9_SE_SG_Li384ELb0ELb1ELb0ELb0EEENS1_30DynamicPersistentTileSchedulerILi384ELi128ELb0ELb1ELb1EEEEEEEEEvNT_6ParamsE)
        .other          _ZN7cutlass13device_kernelIN5flash11enable_sm90INS1_16FlashAttnFwdSm90INS1_25CollectiveMainloopFwdSm90ILi2EN4cute5tupleIJNS5_1CILi1EEES8_S8_EEENS6_IJNS7_ILi192EEENS7_ILi128EEENS7_ILi96EEEEEELi96ENS_10bfloat16_tEfNS_4arch4Sm90ELb0ELb1ELb0ELb0ELb1ELb0ELb0ELb0ELb1ELb1ELb0ELb0EEENS1_21CollectiveEpilogueFwdINS6_IJSA_SC_SB_EEES9_SE_SG_Li384ELb0ELb1ELb0ELb0EEENS1_30DynamicPersistentTileSchedulerILi384ELi128ELb0ELb1ELb1EEEEEEEEEvNT_6ParamsE,@"STO_CUDA_ENTRY STV_DEFAULT"
_ZN7cutlass13device_kernelIN5flash11enable_sm90INS1_16FlashAttnFwdSm90INS1_25CollectiveMainloopFwdSm90ILi2EN4cute5tupleIJNS5_1CILi1EEES8_S8_EEENS6_IJNS7_ILi192EEENS7_ILi128EEENS7_ILi96EEEEEELi96ENS_10bfloat16_tEfNS_4arch4Sm90ELb0ELb1ELb0ELb0ELb1ELb0ELb0ELb0ELb1ELb1ELb0ELb0EEENS1_21CollectiveEpilogueFwdINS6_IJSA_SC_SB_EEES9_SE_SG_Li384ELb0ELb1ELb0ELb0EEENS1_30DynamicPersistentTileSchedulerILi384ELi128ELb0ELb1ELb1EEEEEEEEEvNT_6ParamsE:
        /* <DEDUP_REMOVED lines=45> */
.L_x_805:
        /* <DEDUP_REMOVED lines=22> */
.L_x_806:
        /* <DEDUP_REMOVED lines=18> */
.L_x_807:
        /* <DEDUP_REMOVED lines=22> */
.L_x_808:
        /* <DEDUP_REMOVED lines=23> */
.L_x_809:
        /* <DEDUP_REMOVED lines=8> */
.L_x_811:
[----:B------:R-:W-:-:S08]  /*08a0*/  NOP ;  /* 0x0000000000007918 */ /* 0x000fd00000000000 */
[----:B------:R-:W0:Y:S02]  /*08b0*/  USETMAXREG.TRY_ALLOC.CTAPOOL UP0, 0xa0 ;  /* 0x000000a0000079c8 */ /* 0x000e240008000600 */
[----:B0-----:R-:W-:-:S13]  /*08c0*/  PLOP3.LUT P0, PT, PT, PT, UP0, 0x80, 0x0 ;  /* 0x000000000000781c */ /* 0x001fda0003f0f008 */
[----:B------:R-:W-:Y:S05]  /*08d0*/  @!P0 BRA `(.L_x_811) ;  /* 0xfffffffc00f08947 */ /* 0x000fea000383ffff */
[----:B------:R-:W0:Y:S01]  /*08e0*/  S2R R2, SR_TID.X ;  /* 0x0000000000027919 */ /* 0x000e220000002100 */
[----:B------:R-:W1:Y:S08]  /*08f0*/  S2UR UR4, SR_CTAID.X ;  /* 0x00000000000479c3 */ /* 0x000e700000002500 */
[----:B------:R-:W-:Y:S08]  /*0900*/  BAR.ARV 0x4, 0x200 ;  /* 0x0108000000007b1d */ /* 0x000ff00000002000 */
        /* <DEDUP_REMOVED lines=18> */
[----:B------:R-:W-:Y:S02]  /*0a30*/  LOP3.LUT R4, R2, 0xfffffff0, RZ, 0xc0, !PT ;  /* 0xfffffff002047812 */ /* 0x000fe400078ec0ff */
[----:B------:R-:W-:Y:S02]  /*0a40*/  SHF.R.S32.HI R5, RZ, 0x4, R2 ;  /* 0x00000004ff057819 */ /* 0x000fe40000011402 */
[----:B------:R-:W-:Y:S01]  /*0a50*/  LOP3.LUT R6, R146, 0xffffff80, RZ, 0xc0, !PT ;  /* 0xffffff8092067812 */ /* 0x000fe200078ec0ff */
[C---:B------:R-:W-:Y:S01]  /*0a60*/  IMAD.IADD R4, R151.reuse, 0x1, -R4 ;  /* 0x0000000197047824 */ /* 0x040fe200078e0a04 */
[----:B------:R-:W-:Y:S02]  /*0a70*/  LEA.HI R2, R2, R5, RZ, 0x1 ;  /* 0x0000000502027211 */ /* 0x000fe400078f08ff */
[----:B------:R-:W-:Y:S01]  /*0a80*/  SHF.R.S32.HI R146, RZ, 0x7, R146 ;  /* 0x00000007ff927819 */ /* 0x000fe20000011492 */
[----:B------:R-:W-:Y:S01]  /*0a90*/  IMAD.IADD R145, R151, 0x1, -R6 ;  /* 0x0000000197917824 */ /* 0x000fe200078e0a06 */
[----:B------:R-:W-:-:S02]  /*0aa0*/  SHF.R.S32.HI R3, RZ, 0x1f, R4 ;  /* 0x0000001fff037819 */ /* 0x000fc40000011404 */
[----:B------:R-:W-:Y:S01]  /*0ab0*/  LOP3.LUT R2, R2, 0x1ffffffe, RZ, 0xc0, !PT ;  /* 0x1ffffffe02027812 */ /* 0x000fe200078ec0ff */
[----:B0-----:R-:W-:Y:S01]  /*0ac0*/  ULEA UR40, UR41, UR40, 0x18 ;  /* 0x0000002829287291 */ /* 0x001fe2000f8ec03f */
[----:B------:R-:W-:Y:S02]  /*0ad0*/  LEA.HI R3, R3, R4, RZ, 0x3 ;  /* 0x0000000403037211 */ /* 0x000fe400078f18ff */
[----:B------:R-:W-:Y:S01]  /*0ae0*/  SHF.R.S32.HI R8, RZ, 0x1f, R145 ;  /* 0x0000001fff087819 */ /* 0x000fe20000011491 */
[----:B------:R-:W-:Y:S01]  /*0af0*/  IMAD.IADD R2, R5, 0x1, -R2 ;  /* 0x0000000105027824 */ /* 0x000fe200078e0a02 */
[C---:B------:R-:W-:Y:S01]  /*0b00*/  LOP3.LUT R5, R3.reuse, 0xfffffff8, RZ, 0xc0, !PT ;  /* 0xfffffff803057812 */ /* 0x040fe200078ec0ff */
[----:B------:R-:W-:Y:S01]  /*0b10*/  IMAD.SHL.U32 R3, R3, 0x40, RZ ;  /* 0x0000004003037824 */ /* 0x000fe200078e00ff */
[----:B------:R-:W-:Y:S01]  /*0b20*/  LEA.HI R6, R0, R151, RZ, 0x5 ;  /* 0x0000009700067211 */ /* 0x000fe200078f28ff */
[----:B------:R-:W-:Y:S01]  /*0b30*/  IMAD.SHL.U32 R2, R2, 0x8, RZ ;  /* 0x0000000802027824 */ /* 0x000fe200078e00ff */
[----:B------:R-:W-:Y:S01]  /*0b40*/  LEA.HI R9, R8, R145, RZ, 0x2 ;  /* 0x0000009108097211 */ /* 0x000fe200078f10ff */
[----:B------:R-:W-:Y:S01]  /*0b50*/  IMAD.IADD R5, R4, 0x1, -R5 ;  /* 0x0000000104057824 */ /* 0x000fe200078e0a05 */
[----:B------:R-:W-:-:S02]  /*0b60*/  SHF.R.S32.HI R6, RZ, 0x5, R6 ;  /* 0x00000005ff067819 */ /* 0x000fc40000011406 */
[--C-:B------:R-:W-:Y:S02]  /*0b70*/  SHF.R.S32.HI R7, RZ, 0x2, R9.reuse ;  /* 0x00000002ff077819 */ /* 0x100fe40000011409 */
[----:B------:R-:W-:Y:S01]  /*0b80*/  SHF.R.S32.HI R10, RZ, 0x1f, R9 ;  /* 0x0000001fff0a7819 */ /* 0x000fe20000011409 */
[----:B------:R-:W-:Y:S01]  /*0b90*/  IMAD R13, R6, 0x10, R4 ;  /* 0x00000010060d7824 */ /* 0x000fe200078e0204 */
[C---:B------:R-:W-:Y:S01]  /*0ba0*/  R2P PR, R5.reuse, 0x6 ;  /* 0x0000000605007804 */ /* 0x040fe20000000000 */
[----:B------:R-:W-:Y:S01]  /*0bb0*/  IMAD.SHL.U32 R5, R5, 0x40, RZ ;  /* 0x0000004005057824 */ /* 0x000fe200078e00ff */
[----:B------:R-:W-:Y:S01]  /*0bc0*/  LEA.HI R10, R10, R7, RZ, 0x3 ;  /* 0x000000070a0a7211 */ /* 0x000fe200078f18ff */
[----:B------:R-:W-:Y:S01]  /*0bd0*/  IMAD.HI R4, R146, 0x55555556, RZ ;  /* 0x5555555692047827 */ /* 0x000fe200078e02ff */
[----:B------:R-:W-:Y:S02]  /*0be0*/  LOP3.LUT R3, R3, 0x7ffffe00, RZ, 0xc0, !PT ;  /* 0x7ffffe0003037812 */ /* 0x000fe400078ec0ff */
[----:B------:R-:W-:Y:S01]  /*0bf0*/  LOP3.LUT R5, R5, 0x1c0, RZ, 0xc0, !PT ;  /* 0x000001c005057812 */ /* 0x000fe200078ec0ff */
[--C-:B------:R-:W-:Y:S01]  /*0c00*/  IMAD.U32 R148, R13, 0x20, R2.reuse ;  /* 0x000000200d947824 */ /* 0x100fe200078e0002 */
[----:B------:R-:W-:Y:S01]  /*0c10*/  LOP3.LUT R10, R10, 0xfffffff8, RZ, 0xc0, !PT ;  /* 0xfffffff80a0a7812 */ /* 0x000fe200078ec0ff */
[----:B------:R-:W-:Y:S01]  /*0c20*/  IMAD R3, R6, 0x400, R3 ;  /* 0x0000040006037824 */ /* 0x000fe200078e0203 */
[----:B------:R-:W-:-:S02]  /*0c30*/  LOP3.LUT R2, R5, 0x8, R2, 0xf8, !PT ;  /* 0x0000000805027812 */ /* 0x000fc400078ef802 */
[----:B------:R-:W-:Y:S01]  /*0c40*/  SHF.R.U32.HI R5, RZ, 0x3, R5 ;  /* 0x00000003ff057819 */ /* 0x000fe20000011605 */
[----:B------:R-:W-:Y:S01]  /*0c50*/  IMAD.IADD R11, R7, 0x1, -R10 ;  /* 0x00000001070b7824 */ /* 0x000fe200078e0a0a */
[----:B------:R-:W-:Y:S02]  /*0c60*/  LEA.HI R0, R0, R151, RZ, 0x2 ;  /* 0x0000009700007211 */ /* 0x000fe400078f10ff */
[----:B------:R-:W-:Y:S02]  /*0c70*/  LEA.HI R7, R4, R4, RZ, 0x1 ;  /* 0x0000000404077211 */ /* 0x000fe400078f08ff */
[----:B------:R-:W-:Y:S02]  /*0c80*/  LOP3.LUT R2, R2, R5, RZ, 0x3c, !PT ;  /* 0x0000000502027212 */ /* 0x000fe400078e3cff */
[----:B------:R-:W-:Y:S01]  /*0c90*/  LOP3.LUT R4, R0, 0xfffffffc, RZ, 0xc0, !PT ;  /* 0xfffffffc00047812 */ /* 0x000fe200078ec0ff */
[----:B------:R-:W-:Y:S01]  /*0ca0*/  IMAD R7, R7, -0x3, R146 ;  /* 0xfffffffd07077824 */ /* 0x000fe200078e0292 */
[----:B------:R-:W-:Y:S01]  /*0cb0*/  LEA.HI R8, R8, R145, RZ, 0x5 ;  /* 0x0000009108087211 */ /* 0x000fe200078f28ff */
[----:B------:R-:W-:Y:S01]  /*0cc0*/  IMAD.IADD R2, R3, 0x1, R2 ;  /* 0x0000000103027824 */ /* 0x000fe200078e0202 */
[----:B------:R-:W-:Y:S01]  /*0cd0*/  SHF.R.S32.HI R144, RZ, 0x2, R0 ;  /* 0x00000002ff907819 */ /* 0x000fe20000011400 */
[----:B------:R-:W-:Y:S01]  /*0ce0*/  IMAD.IADD R143, R151, 0x1, -R4 ;  /* 0x00000001978f7824 */ /* 0x000fe200078e0a04 */
[----:B------:R-:W-:-:S02]  /*0cf0*/  SHF.R.S32.HI R8, RZ, 0x5, R8 ;  /* 0x00000005ff087819 */ /* 0x000fc40000011408 */
[----:B------:R-:W-:Y:S01]  /*0d00*/  LEA R17, R2, UR40, 0x1 ;  /* 0x0000002802117c11 */ /* 0x000fe2000f8e08ff */
[C---:B------:R-:W-:Y:S01]  /*0d10*/  IMAD.SHL.U32 R140, R143.reuse, 0x8, RZ ;  /* 0x000000088f8c7824 */ /* 0x040fe200078e00ff */
[----:B------:R-:W-:Y:S01]  /*0d20*/  LEA.HI R3, R143, R143, RZ, 0x1 ;  /* 0x0000008f8f037211 */ /* 0x000fe200078f08ff */
[----:B------:R-:W-:Y:S01]  /*0d30*/  IMAD R8, R8, 0x10, R11 ;  /* 0x0000001008087824 */ /* 0x000fe200078e020b */
[----:B------:R-:W-:Y:S01]  /*0d40*/  SEL R18, R18, 0xffffffc0, !P2 ;  /* 0xffffffc012127807 */ /* 0x000fe20005000000 */
[----:B------:R-:W-:Y:S01]  /*0d50*/  VIADD R22, R17, 0x21800 ;  /* 0x0002180011167836 */ /* 0x000fe20000000000 */
[----:B------:R-:W-:Y:S01]  /*0d60*/  LOP3.LUT R0, R3, 0x1ffffffe, RZ, 0xc0, !PT ;  /* 0x1ffffffe03007812 */ /* 0x000fe200078ec0ff */
[C---:B------:R-:W-:Y:S01]  /*0d70*/  VIADD R141, R140.reuse, 0x20 ;  /* 0x000000208c8d7836 */ /* 0x040fe20000000000 */
[----:B------:R-:W-:Y:S01]  /*0d80*/  LOP3.LUT R16, R9, 0x7ffffffc, RZ, 0xc0, !PT ;  /* 0x7ffffffc09107812 */ /* 0x000fe200078ec0ff */
[----:B------:R-:W-:Y:S02]  /*0d90*/  VIADD R142, R140, 0x40 ;  /* 0x000000408c8e7836 */ /* 0x000fe40000000000 */
[----:B------:R-:W-:Y:S01]  /*0da0*/  VIADD R23, R17, 0x21820 ;  /* 0x0002182011177836 */ /* 0x000fe20000000000 */
[----:B------:R-:W-:Y:S01]  /*0db0*/  SHF.R.S32.HI R150, RZ, 0x1f, R141 ;  /* 0x0000001fff967819 */ /* 0x000fe2000001148d */
[----:B------:R-:W-:Y:S01]  /*0dc0*/  IMAD R147, R7, 0x40, R8 ;  /* 0x0000004007937824 */ /* 0x000fe200078e0208 */
[----:B------:R-:W-:Y:S01]  /*0dd0*/  SHF.R.S32.HI R149, RZ, 0x1f, R142 ;  /* 0x0000001fff957819 */ /* 0x000fe2000001148e */
[----:B------:R-:W-:-:S02]  /*0de0*/  IMAD.IADD R0, R143, 0x1, -R0 ;  /* 0x000000018f007824 */ /* 0x000fc400078e0a00 */
[C---:B------:R-:W-:Y:S02]  /*0df0*/  @P1 VIADD R23, R22.reuse, 0xffffffe0 ;  /* 0xffffffe016171836 */ /* 0x040fe40000000000 */
[----:B------:R-:W-:Y:S02]  /*0e00*/  IMAD.IADD R22, R22, 0x1, R18 ;  /* 0x0000000116167824 */ /* 0x000fe400078e0212 */
[----:B------:R-:W-:Y:S02]  /*0e10*/  IMAD.IADD R16, R145, 0x1, -R16 ;  /* 0x0000000191107824 */ /* 0x000fe400078e0a10 */
[----:B------:R-:W-:Y:S02]  /*0e20*/  IMAD R137, R0, 0x8, R147 ;  /* 0x0000000800897824 */ /* 0x000fe400078e0293 */
[----:B------:R-:W-:Y:S02]  /*0e30*/  IMAD.IADD R18, R18, 0x1, R23 ;  /* 0x0000000112127824 */ /* 0x000fe400078e0217 */
[----:B------:R-:W-:-:S07]  /*0e40*/  VIADD R136, R23, 0x6000 ;  /* 0x0000600017887836 */ /* 0x000fce0000000000 */
.L_x_908:
[----:B------:R-:W-:Y:S01]  /*0e50*/  ULDC UR5, c[0x0][0xc60] ;  /* 0x0003180000057ab9 */ /* 0x000fe20000000800 */
[----:B------:R-:W-:Y:S01]  /*0e60*/  UMOV UR8, UR4 ;  /* 0x0000000400087c82 */ /* 0x000fe20008000000 */
[----:B------:R-:W-:-:S11]  /*0e70*/  UISETP.NE.AND UP0, UPT, UR5, 0x1, UPT ;  /* 0x000000010500788c */ /* 0x000fd6000bf05270 */
[----:B------:R-:W-:Y:S01]  /*0e80*/  @UP0 ULDC UR6, c[0x0][0xc64] ;  /* 0x0003190000060ab9 */ /* 0x000fe20000000800 */
[----:B------:R-:W-:Y:S01]  /*0e90*/  @UP0 ULDC UR9, c[0x0][0xc68] ;  /* 0x00031a0000090ab9 */ /* 0x000fe20000000800 */
[----:B------:R-:W-:-:S04]  /*0ea0*/  UIMAD.WIDE.U32 UR6, UR4, UR6, URZ ;  /* 0x00000006040672a5 */ /* 0x000fc8000f8e003f */
[----:B------:R-:W-:-:S03]  /*0eb0*/  @UP0 USHF.R.U32.HI UR8, URZ, UR9, UR7 ;  /* 0x000000093f080299 */ /* 0x000fc60008011607 */
[----:B------:R-:W-:Y:S02]  /*0ec0*/  ULDC UR6, c[0x0][0xc78] ;  /* 0x00031e0000067ab9 */ /* 0x000fe40000000800 */
[----:B------:R-:W-:Y:S02]  /*0ed0*/  UISETP.GE.AND UP0, UPT, UR8, UR6, UPT ;  /* 0x000000060800728c */ /* 0x000fe4000bf06270 */
[----:B------:R-:W-:-:S04]  /*0ee0*/  UIADD3 UR6, -UR8, URZ, URZ ;  /* 0x0000003f08067290 */ /* 0x000fc8000fffe13f */
[----:B------:R-:W-:Y:S01]  /*0ef0*/  PLOP3.LUT P0, PT, PT, PT, UP0, 0x80, 0x0 ;  /* 0x000000000000781c */ /* 0x000fe20003f0f008 */
[----:B------:R-:W-:-:S12]  /*0f00*/  UIMAD UR9, UR5, UR6, UR4 ;  /* 0x00000006050972a4 */ /* 0x000fd8000f8e0204 */
[----:B012345:R-:W-:Y:S05]  /*0f10*/  @!P0 BRA `(.L_x_812) ;  /* 0x0000000000208947 */ /* 0x03ffea0003800000 */
[----:B------:R-:W-:Y:S01]  /*0f20*/  ULDC UR7, c[0x0][0xc6c] ;  /* 0x00031b0000077ab9 */ /* 0x000fe20000000800 */
[----:B------:R-:W-:Y:S01]  /*0f30*/  UMOV UR6, UR9 ;  /* 0x0000000900067c82 */ /* 0x000fe20008000000 */
[----:B------:R-:W-:-:S11]  /*0f40*/  UISETP.NE.AND UP0, UPT, UR7, 0x1, UPT ;  /* 0x000000010700788c */ /* 0x000fd6000bf05270 */
[----:B------:R-:W-:Y:S02]  /*0f50*/  @UP0 ULDC.64 UR10, c[0x0][0xc70] ;  /* 0x00031c00000a0ab9 */ /* 0x000fe40000000a00 */
[----:B------:R-:W-:-:S04]  /*0f60*/  UIMAD.WIDE.U32 UR4, UR9, UR10, URZ ;  /* 0x0000000a090472a5 */ /* 0x000fc8000f8e003f */
[----:B------:R-:W-:-:S04]  /*0f70*/  @UP0 USHF.R.U32.HI UR6, URZ, UR11, UR5 ;  /* 0x0000000b3f060299 */ /* 0x000fc80008011605 */
[----:B------:R-:W-:Y:S01]  /*0f80*/  UIMAD UR4, UR6, UR7, URZ ;  /* 0x00000007060472a4 */ /* 0x000fe2000f8e023f */
[----:B------:R-:W-:Y:S11]  /*0f90*/  BRA `(.L_x_813) ;  /* 0x00000000001c7947 */ /* 0x000ff60003800000 */
.L_x_812:
[----:B------:R-:W-:Y:S01]  /*0fa0*/  ULDC UR7, c[0x0][0xc54] ;  /* 0x0003150000077ab9 */ /* 0x000fe20000000800 */
[----:B------:R-:W-:Y:S01]  /*0fb0*/  UMOV UR6, UR9 ;  /* 0x0000000900067c82 */ /* 0x000fe20008000000 */
[----:B------:R-:W-:-:S11]  /*0fc0*/  UISETP.NE.AND UP0, UPT, UR7, 0x1, UPT ;  /* 0x000000010700788c */ /* 0x000fd6000bf05270 */
[----:B------:R-:W-:Y:S02]  /*0fd0*/  @UP0 ULDC.64 UR10, c[0x0][0xc58] ;  /* 0x00031600000a0ab9 */ /* 0x000fe40000000a00 */
[----:B------:R-:W-:-:S04]  /*0fe0*/  UIMAD.WIDE.U32 UR4, UR9, UR10, URZ ;  /* 0x0000000a090472a5 */ /* 0x000fc8000f8e003f */
[----:B------:R-:W-:-:S04]  /*0ff0*/  @UP0 USHF.R.U32.HI UR6, URZ, UR11, UR5 ;  /* 0x0000000b3f060299 */ /* 0x000fc80008011605 */
[----:B------:R-:W-:-:S12]  /*1000*/  UIMAD UR4, UR6, UR7, URZ ;  /* 0x00000007060472a4 */ /* 0x000fd8000f8e023f */
.L_x_813:
[----:B------:R-:W-:Y:S01]  /*1010*/  ULOP3.LUT UR6, URZ, UR6, URZ, 0x33, !UPT ;  /* 0x000000063f067292 */ /* 0x000fe2000f8e333f */
[----:B------:R-:W-:Y:S01]  /*1020*/  ULDC UR5, c[0x0][0x448] ;  /* 0x0001120000057ab9 */ /* 0x000fe20000000800 */
[----:B------:R-:W-:Y:S01]  /*1030*/  ULDC UR39, c[0x0][0xc3c] ;  /* 0x00030f0000277ab9 */ /* 0x000fe20000000800 */
[----:B------:R-:W-:Y:S02]  /*1040*/  UISETP.NE.AND UP3, UPT, UR5, 0x1, UPT ;  /* 0x000000010500788c */ /* 0x000fe4000bf65270 */
[----:B------:R-:W-:Y:S01]  /*1050*/  UIADD3 UR39, UR6, UR39, URZ ;  /* 0x0000002706277290 */ /* 0x000fe2000fffe03f */
[----:B------:R-:W-:Y:S01]  /*1060*/  ULDC.64 UR10, c[0x0][0x418] ;  /* 0x00010600000a7ab9 */ /* 0x000fe20000000a00 */
[----:B------:R-:W-:Y:S01]  /*1070*/  UIADD3 UR4, UR9, -UR4, URZ ;  /* 0x8000000409047290 */ /* 0x000fe2000fffe03f */
[----:B------:R-:W-:Y:S01]  /*1080*/  ULDC UR38, c[0x0][0xc48] ;  /* 0x0003120000267ab9 */ /* 0x000fe20000000800 */
[----:B------:R-:W-:Y:S02]  /*1090*/  UISETP.NE.U32.AND UP0, UPT, UR10, URZ, UPT ;  /* 0x0000003f0a00728c */ /* 0x000fe4000bf05070 */
[----:B------:R-:W-:-:S02]  /*10a0*/  UIMAD UR39, UR39, 0xc0, URZ ;  /* 0x000000c0272778a4 */ /* 0x000fc4000f8e023f */
[----:B------:R-:W-:Y:S01]  /*10b0*/  UISETP.NE.AND UP1, UPT, UR38, 0x1, UPT ;  /* 0x000000012600788c */ /* 0x000fe2000bf25270 */
[----:B------:R-:W-:Y:S01]  /*10c0*/  ULDC UR13, c[0x0][0xc54] ;  /* 0x00031500000d7ab9 */ /* 0x000fe20000000800 */
[----:B------:R-:W-:Y:S02]  /*10d0*/  UISETP.NE.AND.EX UP0, UPT, UR11, URZ, UPT, UP0 ;  /* 0x0000003f0b00728c */ /* 0x000fe4000bf05300 */
[----:B------:R-:W-:Y:S02]  /*10e0*/  UIADD3 UR7, UR39, 0xbf, URZ ;  /* 0x000000bf27077890 */ /* 0x000fe4000fffe03f */
[----:B------:R-:W-:Y:S01]  /*10f0*/  UIMAD UR13, UR8, UR13, UR4 ;  /* 0x0000000d080d72a4 */ /* 0x000fe2000f8e0204 */
[----:B------:R-:W-:Y:S01]  /*1100*/  ULDC UR44, c[0x0][0x424] ;  /* 0x00010900002c7ab9 */ /* 0x000fe20000000800 */
[----:B------:R-:W-:Y:S01]  /*1110*/  ULDC UR55, c[0x0][0x288] ;  /* 0x0000a20000377ab9 */ /* 0x000fe20000000800 */
[----:B------:R-:W-:Y:S01]  /*1120*/  ULDC.64 UR4, c[0x0][0x9e0] ;  /* 0x0002780000047ab9 */ /* 0x000fe20000000a00 */
[----:B------:R-:W-:Y:S01]  /*1130*/  @UP3 ULDC UR10, c[0x0][0x44c] ;  /* 0x00011300000a3ab9 */ /* 0x000fe20000000800 */
[----:B------:R-:W-:-:S02]  /*1140*/  UIADD3 UR12, -UR55, 0x1, URZ ;  /* 0x00000001370c7890 */ /* 0x000fc4000fffe13f */
[----:B------:R-:W-:Y:S02]  /*1150*/  UISETP.GE.AND UP2, UPT, UR5, 0x1, UPT ;  /* 0x000000010500788c */ /* 0x000fe4000bf46270 */
[----:B------:R-:W-:Y:S02]  /*1160*/  USEL UR44, UR44, 0x1, UP0 ;  /* 0x000000012c2c7887 */ /* 0x000fe40008000000 */
[----:B------:R-:W-:Y:S01]  /*1170*/  UIMAD.WIDE.U32 UR10, UR7, UR10, URZ ;  /* 0x0000000a070a72a5 */ /* 0x000fe2000f8e003f */
[----:B------:R-:W-:Y:S01]  /*1180*/  ULDC UR6, c[0x0][0x2f0] ;  /* 0x0000bc0000067ab9 */ /* 0x000fe20000000800 */
[----:B------:R-:W-:Y:S01]  /*1190*/  @UP3 ULDC UR15, c[0x0][0x450] ;  /* 0x00011400000f3ab9 */ /* 0x000fe20000000800 */
[----:B------:R-:W-:Y:S01]  /*11a0*/  @UP1 ULDC UR8, c[0x0][0xc4c] ;  /* 0x0003130000081ab9 */ /* 0x000fe20000000800 */
[----:B------:R-:W-:Y:S01]  /*11b0*/  UIMAD UR12, UR44, UR6, UR12 ;  /* 0x000000062c0c72a4 */ /* 0x000fe2000f8e020c */
[----:B------:R-:W-:Y:S01]  /*11c0*/  PLOP3.LUT P0, PT, PT, PT, UP2, 0x40, 0x0 ;  /* 0x000000000000781c */ /* 0x000fe20003f0e828 */
[----:B------:R-:W-:-:S02]  /*11d0*/  @UP3 USHF.R.U32.HI UR7, URZ, UR15, UR11 ;  /* 0x0000000f3f073299 */ /* 0x000fc4000801160b */
[----:B------:R-:W-:Y:S01]  /*11e0*/  UIMAD.WIDE.U32 UR8, UR13, UR8, URZ ;  /* 0x000000080d0872a5 */ /* 0x000fe2000f8e003f */
[----:B------:R-:W-:Y:S01]  /*11f0*/  @UP1 ULDC UR14, c[0x0][0xc50] ;  /* 0x00031400000e1ab9 */ /* 0x000fe20000000800 */
[----:B------:R-:W-:Y:S01]  /*1200*/  UIADD3 UR12, UR12, UR7, URZ ;  /* 0x000000070c0c7290 */ /* 0x000fe2000fffe03f */
[----:B------:R-:W-:Y:S01]  /*1210*/  UMOV UR45, UR13 ;  /* 0x0000000d002d7c82 */ /* 0x000fe20008000000 */
[----:B------:R-:W-:Y:S02]  /*1220*/  @UP1 USHF.R.U32.HI UR45, URZ, UR14, UR9 ;  /* 0x0000000e3f2d1299 */ /* 0x000fe40008011609 */
[----:B------:R-:W-:Y:S02]  /*1230*/  UIADD3 UR4, UR12, UR4, URZ ;  /* 0x000000040c047290 */ /* 0x000fe4000fffe03f */
[----:B------:R-:W-:Y:S02]  /*1240*/  UIADD3 UR7, -UR45, URZ, URZ ;  /* 0x0000003f2d077290 */ /* 0x000fe4000fffe13f */
[----:B------:R-:W-:-:S02]  /*1250*/  UP2UR UR51, UPR, URZ, 0x8 ;  /* 0x000000083f337883 */ /* 0x000fc40008000000 */
[----:B------:R-:W-:Y:S01]  /*1260*/  UP2UR UR50, UPR, URZ, 0x4 ;  /* 0x000000043f327883 */ /* 0x000fe20008000000 */
[----:B------:R-:W-:Y:S01]  /*1270*/  IMAD.U32 R0, RZ, RZ, UR4 ;  /* 0x00000004ff007e24 */ /* 0x000fe2000f8e00ff */
[----:B------:R-:W-:Y:S01]  /*1280*/  UIMAD UR38, UR38, UR7, UR13 ;  /* 0x00000007262672a4 */ /* 0x000fe2000f8e020d */
[----:B------:R-:W-:Y:S11]  /*1290*/  @P0 BRA `(.L_x_814) ;  /* 0x0000000000400947 */ /* 0x000ff60003800000 */
[----:B------:R-:W-:Y:S01]  /*12a0*/  ISETP.LT.AND P0, PT, RZ, UR12, PT ;  /* 0x0000000cff007c0c */ /* 0x000fe2000bf01270 */
[----:B------:R-:W-:-:S12]  /*12b0*/  UIADD3 UR4, UR12, -0x1, URZ ;  /* 0xffffffff0c047890 */ /* 0x000fd8000fffe03f */
[----:B------:R-:W-:Y:S05]  /*12c0*/  @P0 BRA `(.L_x_815) ;  /* 0x00000000001c0947 */ /* 0x000fea0003800000 */
[----:B------:R-:W-:Y:S02]  /*12d0*/  UISETP.NE.AND UP0, UPT, UR5, 0x1, UPT ;  /* 0x000000010500788c */ /* 0x000fe4000bf05270 */
[----:B------:R-:W-:-:S09]  /*12e0*/  UIADD3 UR4, -UR12, URZ, URZ ;  /* 0x0000003f0c047290 */ /* 0x000fd2000fffe13f */
[----:B------:R-:W-:Y:S02]  /*12f0*/  @UP0 ULDC.64 UR10, c[0x0][0x9e8] ;  /* 0x00027a00000a0ab9 */ /* 0x000fe40000000a00 */
[----:B------:R-:W-:-:S04]  /*1300*/  UIMAD.WIDE.U32 UR8, UR4, UR10, URZ ;  /* 0x0000000a040872a5 */ /* 0x000fc8000f8e003f */
[----:B------:R-:W-:-:S04]  /*1310*/  @UP0 USHF.R.U32.HI UR4, URZ, UR11, UR9 ;  /* 0x0000000b3f040299 */ /* 0x000fc80008011609 */
[----:B------:R-:W-:Y:S01]  /*1320*/  ULOP3.LUT UR4, URZ, UR4, URZ, 0x33, !UPT ;  /* 0x000000043f047292 */ /* 0x000fe2000f8e333f */
[----:B------:R-:W-:Y:S11]  /*1330*/  BRA `(.L_x_816) ;  /* 0x0000000000107947 */ /* 0x000ff60003800000 */
.L_x_815:
[----:B------:R-:W-:-:S11]  /*1340*/  UISETP.NE.AND UP0, UPT, UR5, 0x1, UPT ;  /* 0x000000010500788c */ /* 0x000fd6000bf05270 */
[----:B------:R-:W-:Y:S02]  /*1350*/  @UP0 ULDC.64 UR10, c[0x0][0x9e8] ;  /* 0x00027a00000a0ab9 */ /* 0x000fe40000000a00 */
[----:B------:R-:W-:-:S04]  /*1360*/  UIMAD.WIDE.U32 UR8, UR4, UR10, URZ ;  /* 0x0000000a040872a5 */ /* 0x000fc8000f8e003f */
[----:B------:R-:W-:-:S12]  /*1370*/  @UP0 USHF.R.U32.HI UR4, URZ, UR11, UR9 ;  /* 0x0000000b3f040299 */ /* 0x000fd80008011609 */
.L_x_816:
[----:B------:R-:W-:-:S06]  /*1380*/  UIMAD UR4, UR4, UR5, UR5 ;  /* 0x00000005040472a4 */ /* 0x000fcc000f8e0205 */
[----:B------:R-:W-:-:S07]  /*1390*/  VIMNMX R0, R0, UR4, PT ;  /* 0x0000000400007c48 */ /* 0x000fce000bfe0100 */
.L_x_814:
[----:B------:R-:W-:Y:S01]  /*13a0*/  UISETP.NE.AND UP0, UPT, UR51, URZ, UPT ;  /* 0x0000003f3300728c */ /* 0x000fe2000bf05270 */
[----:B------:R-:W-:Y:S01]  /*13b0*/  VIADD R0, R0, 0x7f ;  /* 0x0000007f00007836 */ /* 0x000fe20000000000 */
[----:B------:R-:W-:Y:S01]  /*13c0*/  UMOV UR7, UR39 ;  /* 0x0000002700077c82 */ /* 0x000fe20008000000 */
[----:B------:R-:W-:Y:S02]  /*13d0*/  UIMAD UR4, UR44, UR6, 0x7f ;  /* 0x0000007f2c0474a4 */ /* 0x000fe4000f8e0206 */
[----:B------:R-:W-:Y:S01]  /*13e0*/  UIMAD UR55, UR44, UR6, -UR55 ;  /* 0x000000062c3772a4 */ /* 0x000fe2000f8e0a37 */
[----:B------:R-:W-:Y:S01]  /*13f0*/  SHF.R.S32.HI R3, RZ, 0x1f, R0 ;  /* 0x0000001fff037819 */ /* 0x000fe20000011400 */
[----:B------:R-:W-:Y:S01]  /*1400*/  USHF.R.S32.HI UR6, URZ, 0x1f, UR4 ;  /* 0x0000001f3f067899 */ /* 0x000fe20008011404 */
[----:B------:R-:W-:Y:S02]  /*1410*/  ULDC UR10, c[0x0][0x9dc] ;  /* 0x00027700000a7ab9 */ /* 0x000fe40000000800 */
[----:B------:R-:W-:Y:S01]  /*1420*/  LEA.HI R3, R3, R0, RZ, 0x7 ;  /* 0x0000000003037211 */ /* 0x000fe200078f38ff */
[----:B------:R-:W-:Y:S01]  /*1430*/  @UP0 ULDC UR8, c[0x0][0x44c] ;  /* 0x0001130000080ab9 */ /* 0x000fe20000000800 */
[----:B------:R-:W-:Y:S01]  /*1440*/  @UP0 ULDC UR11, c[0x0][0x450] ;  /* 0x00011400000b0ab9 */ /* 0x000fe20000000800 */
[----:B------:R-:W-:Y:S01]  /*1450*/  UIMAD.WIDE.U32 UR8, UR39, UR8, URZ ;  /* 0x00000008270872a5 */ /* 0x000fe2000f8e003f */
[----:B------:R-:W-:Y:S01]  /*1460*/  SHF.R.S32.HI R3, RZ, 0x7, R3 ;  /* 0x00000007ff037819 */ /* 0x000fe20000011403 */
[----:B------:R-:W-:-:S02]  /*1470*/  ULEA.HI UR6, UR6, UR4, URZ, 0x7 ;  /* 0x0000000406067291 */ /* 0x000fc4000f8f383f */
[----:B------:R-:W-:Y:S02]  /*1480*/  @UP0 USHF.R.U32.HI UR7, URZ, UR11, UR9 ;  /* 0x0000000b3f070299 */ /* 0x000fe40008011609 */
[----:B------:R-:W-:Y:S02]  /*1490*/  UISETP.GE.AND UP0, UPT, UR5, 0x1, UPT ;  /* 0x000000010500788c */ /* 0x000fe4000bf06270 */
[----:B------:R-:W-:Y:S02]  /*14a0*/  USHF.R.S32.HI UR6, URZ, 0x7, UR6 ;  /* 0x000000073f067899 */ /* 0x000fe40008011406 */
[----:B------:R-:W-:Y:S02]  /*14b0*/  UIADD3 UR4, UR55, UR7, URZ ;  /* 0x0000000737047290 */ /* 0x000fe4000fffe03f */
[----:B------:R-:W-:Y:S02]  /*14c0*/  PLOP3.LUT P0, PT, PT, PT, UP0, 0x40, 0x0 ;  /* 0x000000000000781c */ /* 0x000fe40003f0e808 */
[----:B------:R-:W-:Y:S01]  /*14d0*/  UIADD3 UR8, UR4, -UR10, URZ ;  /* 0x8000000a04087290 */ /* 0x000fe2000fffe03f */
[----:B------:R-:W-:-:S10]  /*14e0*/  VIMNMX R88, R3, UR6, PT ;  /* 0x0000000603587c48 */ /* 0x000fd4000bfe0100 */
[----:B------:R-:W-:Y:S05]  /*14f0*/  @P0 BRA `(.L_x_817) ;  /* 0x0000000000440947 */ /* 0x000fea0003800000 */
[----:B------:R-:W-:-:S06]  /*1500*/  UISETP.GT.AND UP0, UPT, UR4, -0x1, UPT ;  /* 0xffffffff0400788c */ /* 0x000fcc000bf04270 */
[----:B------:R-:W-:-:S13]  /*1510*/  PLOP3.LUT P0, PT, PT, PT, UP0, 0x80, 0x0 ;  /* 0x000000000000781c */ /* 0x000fda0003f0f008 */
[----:B------:R-:W-:Y:S05]  /*1520*/  @P0 BRA `(.L_x_818) ;  /* 0x00000000001c0947 */ /* 0x000fea0003800000 */
[----:B------:R-:W-:Y:S02]  /*1530*/  UISETP.NE.AND UP0, UPT, UR5, 0x1, UPT ;  /* 0x000000010500788c */ /* 0x000fe4000bf05270 */
[----:B------:R-:W-:-:S09]  /*1540*/  ULOP3.LUT UR4, URZ, UR4, URZ, 0x33, !UPT ;  /* 0x000000043f047292 */ /* 0x000fd2000f8e333f */
[----:B------:R-:W-:Y:S02]  /*1550*/  @UP0 ULDC.64 UR10, c[0x0][0x9e8] ;  /* 0x00027a00000a0ab9 */ /* 0x000fe40000000a00 */
[----:B------:R-:W-:-:S04]  /*1560*/  UIMAD.WIDE.U32 UR6, UR4, UR10, URZ ;  /* 0x0000000a040672a5 */ /* 0x000fc8000f8e003f */
[----:B------:R-:W-:-:S04]  /*1570*/  @UP0 USHF.R.U32.HI UR4, URZ, UR11, UR7 ;  /* 0x0000000b3f040299 */ /* 0x000fc80008011607 */
[----:B------:R-:W-:Y:S01]  /*1580*/  ULOP3.LUT UR4, URZ, UR4, URZ, 0x33, !UPT ;  /* 0x000000043f047292 */ /* 0x000fe2000f8e333f */
[----:B------:R-:W-:Y:S11]  /*1590*/  BRA `(.L_x_819) ;  /* 0x0000000000107947 */ /* 0x000ff60003800000 */
.L_x_818:
[----:B------:R-:W-:-:S11]  /*15a0*/  UISETP.NE.AND UP0, UPT, UR5, 0x1, UPT ;  /* 0x000000010500788c */ /* 0x000fd6000bf05270 */
[----:B------:R-:W-:Y:S02]  /*15b0*/  @UP0 ULDC.64 UR10, c[0x0][0x9e8] ;  /* 0x00027a00000a0ab9 */ /* 0x000fe40000000a00 */
[----:B------:R-:W-:-:S04]  /*15c0*/  UIMAD.WIDE.U32 UR6, UR4, UR10, URZ ;  /* 0x0000000a040672a5 */ /* 0x000fc8000f8e003f */
[----:B------:R-:W-:-:S12]  /*15d0*/  @UP0 USHF.R.U32.HI UR4, URZ, UR11, UR7 ;  /* 0x0000000b3f040299 */ /* 0x000fd80008011607 */
.L_x_819:
[----:B------:R-:W-:-:S04]  /*15e0*/  UIMAD UR4, UR4, UR5, URZ ;  /* 0x00000005040472a4 */ /* 0x000fc8000f8e023f */
[----:B------:R-:W-:-:S04]  /*15f0*/  UISETP.LT.AND UP0, UPT, UR8, UR4, UPT ;  /* 0x000000040800728c */ /* 0x000fc8000bf01270 */
[----:B------:R-:W-:-:S12]  /*1600*/  USEL UR8, UR8, UR4, !UP0 ;  /* 0x0000000408087287 */ /* 0x000fd8000c000000 */
.L_x_817:
[----:B------:R-:W-:Y:S01]  /*1610*/  USHF.R.S32.HI UR4, URZ, 0x1f, UR8 ;  /* 0x0000001f3f047899 */ /* 0x000fe20008011408 */
[----:B------:R-:W-:Y:S02]  /*1620*/  PLOP3.LUT P0, PT, PT, PT, PT, 0x80, 0x0 ;  /* 0x000000000000781c */ /* 0x000fe40003f0f070 */
[----:B------:R-:W-:Y:S01]  /*1630*/  CS2R R36, SRZ ;  /* 0x0000000000247805 */ /* 0x000fe2000001ff00 */
[----:B------:R-:W-:Y:S01]  /*1640*/  IMAD.MOV.U32 R48, RZ, RZ, RZ ;  /* 0x000000ffff307224 */ /* 0x000fe200078e00ff */
[----:B------:R-:W-:Y:S01]  /*1650*/  ULEA.HI UR4, UR4, UR8, URZ, 0x7 ;  /* 0x0000000804047291 */ /* 0x000fe2000f8f383f */
[----:B------:R-:W-:Y:S01]  /*1660*/  CS2R R30, SRZ ;  /* 0x00000000001e7805 */ /* 0x000fe2000001ff00 */
[----:B------:R-:W-:Y:S01]  /*1670*/  IMAD.MOV.U32 R133, RZ, RZ, RZ ;  /* 0x000000ffff857224 */ /* 0x000fe200078e00ff */
[----:B------:R-:W-:Y:S01]  /*1680*/  CS2R R28, SRZ ;  /* 0x00000000001c7805 */ /* 0x000fe2000001ff00 */
[----:B------:R-:W-:Y:S01]  /*1690*/  USHF.R.S32.HI UR4, URZ, 0x7, UR4 ;  /* 0x000000073f047899 */ /* 0x000fe20008011404 */
[----:B------:R-:W-:Y:S01]  /*16a0*/  IMAD.MOV.U32 R44, RZ, RZ, RZ ;  /* 0x000000ffff2c7224 */ /* 0x000fe200078e00ff */
[----:B------:R-:W-:Y:S01]  /*16b0*/  CS2R R26, SRZ ;  /* 0x00000000001a7805 */ /* 0x000fe2000001ff00 */
[----:B------:R-:W-:Y:S01]  /*16c0*/  IMAD.MOV.U32 R129, RZ, RZ, RZ ;  /* 0x000000ffff817224 */ /* 0x000fe200078e00ff */
[----:B------:R-:W-:Y:S01]  /*16d0*/  UISETP.LT.AND UP0, UPT, URZ, UR4, UPT ;  /* 0x000000043f00728c */ /* 0x000fe2000bf01270 */
[----:B------:R-:W-:Y:S01]  /*16e0*/  IMAD.MOV.U32 R46, RZ, RZ, RZ ;  /* 0x000000ffff2e7224 */ /* 0x000fe200078e00ff */
[----:B------:R-:W-:Y:S01]  /*16f0*/  CS2R R122, SRZ ;  /* 0x00000000007a7805 */ /* 0x000fe2000001ff00 */
[----:B------:R-:W-:Y:S01]  /*1700*/  IMAD.MOV.U32 R125, RZ, RZ, RZ ;  /* 0x000000ffff7d7224 */ /* 0x000fe200078e00ff */
[----:B------:R-:W-:Y:S01]  /*1710*/  USEL UR37, URZ, UR4, !UP0 ;  /* 0x000000043f257287 */ /* 0x000fe2000c000000 */
[----:B------:R-:W-:-:S02]  /*1720*/  CS2R R120, SRZ ;  /* 0x0000000000787805 */ /* 0x000fc4000001ff00 */
[----:B------:R-:W-:Y:S02]  /*1730*/  CS2R R118, SRZ ;  /* 0x0000000000767805 */ /* 0x000fe4000001ff00 */
[----:B------:R-:W-:Y:S02]  /*1740*/  CS2R R116, SRZ ;  /* 0x0000000000747805 */ /* 0x000fe4000001ff00 */
[----:B------:R-:W-:Y:S02]  /*1750*/  CS2R R114, SRZ ;  /* 0x0000000000727805 */ /* 0x000fe4000001ff00 */
[----:B------:R-:W-:Y:S02]  /*1760*/  CS2R R112, SRZ ;  /* 0x0000000000707805 */ /* 0x000fe4000001ff00 */
[----:B------:R-:W-:Y:S02]  /*1770*/  ISETP.GT.AND P1, PT, R88, UR37, PT ;  /* 0x0000002558007c0c */ /* 0x000fe4000bf24270 */
        /* <DEDUP_REMOVED lines=8> */
[----:B------:R-:W-:Y:S01]  /*1800*/  CS2R R94, SRZ ;  /* 0x00000000005e7805 */ /* 0x000fe2000001ff00 */
[----:B------:R-:W-:Y:S01]  /*1810*/  IMAD.MOV.U32 R93, RZ, RZ, RZ ;  /* 0x000000ffff5d7224 */ /* 0x000fe200078e00ff */
[----:B------:R-:W-:Y:S02]  /*1820*/  CS2R R6, SRZ ;  /* 0x0000000000067805 */ /* 0x000fe4000001ff00 */
[----:B------:R-:W-:Y:S01]  /*1830*/  CS2R R90, SRZ ;  /* 0x00000000005a7805 */ /* 0x000fe2000001ff00 */
[----:B------:R-:W-:Y:S01]  /*1840*/  IMAD.MOV.U32 R42, RZ, RZ, RZ ;  /* 0x000000ffff2a7224 */ /* 0x000fe200078e00ff */
[----:B------:R-:W-:Y:S06]  /*1850*/  @!P1 BRA `(.L_x_820) ;  /* 0x000000c800309947 */ /* 0x000fec0003800000 */
[----:B------:R-:W0:Y:S02]  /*1860*/  SHFL.IDX PT, R0, R146, RZ, 0x1f ;  /* 0x00001fff92007589 */ /* 0x000e2400000e0000 */
[----:B0-----:R-:W-:-:S13]  /*1870*/  R2UR UR43, R0 ;  /* 0x00000000002b72ca */ /* 0x001fda00000e0000 */
[----:B------:R-:W-:-:S04]  /*1880*/  UIMAD.WIDE UR4, UR43, 0x55555556, URZ ;  /* 0x555555562b0478a5 */ /* 0x000fc8000f8e023f */
[----:B------:R-:W-:Y:S02]  /*1890*/  ULEA.HI UR54, UR5, UR5, URZ, 0x1 ;  /* 0x0000000505367291 */ /* 0x000fe4000f8f083f */
[----:B------:R-:W-:Y:S02]  /*18a0*/  UIADD3 UR5, UR40, 0x21800, URZ ;  /* 0x0002180028057890 */ /* 0x000fe4000fffe03f */
[----:B------:R-:W-:Y:S02]  /*18b0*/  UIMAD UR54, UR54, -0x3, UR43 ;  /* 0xfffffffd363678a4 */ /* 0x000fe4000f8e022b */
[----:B------:R-:W-:Y:S02]  /*18c0*/  ULOP3.LUT UP0, URZ, UR5, 0x3ff, URZ, 0xc0, !UPT ;  /* 0x000003ff053f7892 */ /* 0x000fe4000f80c03f */
[----:B------:R-:W-:Y:S02]  /*18d0*/  ULEA UR4, UR54, UR40, 0xc ;  /* 0x0000002836047291 */ /* 0x000fe4000f8e603f */
[----:B------:R-:W-:-:S02]  /*18e0*/  ULEA UR5, UR54, UR5, 0xd ;  /* 0x0000000536057291 */ /* 0x000fc4000f8e683f */
[----:B------:R-:W-:Y:S01]  /*18f0*/  PLOP3.LUT P0, PT, PT, PT, UP0, 0x80, 0x0 ;  /* 0x000000000000781c */ /* 0x000fe20003f0f008 */
[----:B------:R-:W-:Y:S02]  /*1900*/  UIADD3 UR4, UR4, 0xc400, URZ ;  /* 0x0000c40004047890 */ /* 0x000fe4000fffe03f */
[----:B------:R-:W-:Y:S02]  /*1910*/  USHF.R.U32.HI UR5, URZ, 0x4, UR5 ;  /* 0x000000043f057899 */ /* 0x000fe40008011605 */
[----:B------:R-:W-:Y:S02]  /*1920*/  USHF.R.U32.HI UR4, URZ, 0x4, UR4 ;  /* 0x000000043f047899 */ /* 0x000fe40008011604 */
[----:B------:R-:W-:Y:S02]  /*1930*/  ULOP3.LUT UR36, UR5, 0x3fff, URZ, 0xc0, !UPT ;  /* 0x00003fff05247892 */ /* 0x000fe4000f8ec03f */
[----:B------:R-:W-:-:S04]  /*1940*/  ULOP3.LUT UR56, UR4, 0x3fff, URZ, 0xc0, !UPT ;  /* 0x00003fff04387892 */ /* 0x000fc8000f8ec03f */
[----:B------:R-:W-:Y:S08]  /*1950*/  @!P0 BRA `(.L_x_821) ;  /* 0x0000000000408947 */ /* 0x000ff00003800000 */
        /* <DEDUP_REMOVED lines=16> */
.L_x_821:
[----:B------:R-:W-:Y:S01]  /*1a60*/  ULEA.HI UR4, UR48, UR48, URZ, 0x1 ;  /* 0x0000003030047291 */ /* 0x000fe2000f8f083f */
[----:B------:R-:W-:-:S03]  /*1a70*/  IMAD.U32 R2, RZ, RZ, UR49 ;  /* 0x00000031ff027e24 */ /* 0x000fc6000f8e00ff */
[----:B------:R-:W-:Y:S02]  /*1a80*/  ULOP3.LUT UR4, UR4, 0xfffffffe, URZ, 0xc0, !UPT ;  /* 0xfffffffe04047892 */ /* 0x000fe4000f8ec03f */
[----:B------:R-:W-:Y:S02]  /*1a90*/  ISETP.NE.AND P0, PT, R2, 0x3, PT ;  /* 0x000000030200780c */ /* 0x000fe40003f05270 */
[----:B------:R-:W-:-:S06]  /*1aa0*/  UIADD3 UR4, UR48, -UR4, URZ ;  /* 0x8000000430047290 */ /* 0x000fcc000fffe03f */
[----:B------:R-:W-:-:S05]  /*1ab0*/  IMAD.U32 R0, RZ, RZ, UR4 ;  /* 0x00000004ff007e24 */ /* 0x000fca000f8e00ff */
[----:B------:R-:W-:-:S04]  /*1ac0*/  SHF.L.U32 R0, R0, 0x1f, RZ ;  /* 0x0000001f00007819 */ /* 0x000fc800000006ff */
[----:B------:R-:W0:Y:S02]  /*1ad0*/  SYNCS.PHASECHK.TRANS64.TRYWAIT P1, [UR40+0x2d800], R0 ;  /* 0x02d80000ff0075a7 */ /* 0x000e240008020168 */
[----:B0-----:R-:W-:Y:S05]  /*1ae0*/  @!P1 BRA `(.L_x_822) ;  /* 0x0000012000e89947 */ /* 0x001fea0003800000 */
.L_x_978:
[----:B------:R-:W-:Y:S05]  /*1af0*/  @!P0 BRA `(.L_x_823) ;  /* 0x0000000000048947 */ /* 0x000fea0003800000 */
[----:B------:R-:W-:Y:S01]  /*1b00*/  BPT.TRAP 0x1 ;  /* 0x000000040000795c */ /* 0x000fe20000300000 */
.L_x_823:
[----:B0-----:R-:W-:Y:S02]  /*1b10*/  IMAD.U32 R3, RZ, RZ, UR46 ;  /* 0x0000002eff037e24 */ /* 0x001fe4000f8e00ff */
[----:B------:R-:W-:-:S03]  /*1b20*/  IMAD.U32 R0, RZ, RZ, UR47 ;  /* 0x0000002fff007e24 */ /* 0x000fc6000f8e00ff */
[----:B------:R-:W-:Y:S02]  /*1b30*/  LEA R3, R3, UR40, 0x3 ;  /* 0x0000002803037c11 */ /* 0x000fe4000f8e18ff */
[----:B------:R-:W-:-:S04]  /*1b40*/  SHF.L.U32 R0, R0, 0x1f, RZ ;  /* 0x0000001f00007819 */ /* 0x000fc800000006ff */
[----:B------:R0:W1:Y:S01]  /*1b50*/  SYNCS.PHASECHK.TRANS64.TRYWAIT P1, [R3+URZ+0x2d830], R0 ;  /* 0x02d83000030075a7 */ /* 0x000062000802017f */
[----:B------:R-:W-:Y:S05]  /*1b60*/  @!P0 BRA `(.L_x_824) ;  /* 0x0000000000048947 */ /* 0x000fea0003800000 */
[----:B------:R-:W-:Y:S01]  /*1b70*/  BPT.TRAP 0x1 ;  /* 0x000000040000795c */ /* 0x000fe20000300000 */
.L_x_824:
[----:B-1----:R-:W-:Y:S05]  /*1b80*/  @P1 BRA `(.L_x_825) ;  /* 0x0000000000081947 */ /* 0x002fea0003800000 */
[----:B------:R-:W1:Y:S02]  /*1b90*/  SYNCS.PHASECHK.TRANS64.TRYWAIT P1, [R3+URZ+0x2d830], R0 ;  /* 0x02d83000030075a7 */ /* 0x000e64000802017f */
[----:B-1----:R-:W-:Y:S05]  /*1ba0*/  @!P1 BRA `(.L_x_826) ;  /* 0x0000012000d09947 */ /* 0x002fea0003800000 */
.L_x_825:
[----:B------:R-:W-:Y:S05]  /*1bb0*/  WARPSYNC.ALL ;  /* 0x0000000000007948 */ /* 0x000fea0003800000 */
[----:B------:R-:W-:Y:S01]  /*1bc0*/  UIADD3 UR4, UR40, 0x15400, URZ ;  /* 0x0001540028047890 */ /* 0x000fe2000fffe03f */
[----:B------:R-:W-:Y:S01]  /*1bd0*/  WARPGROUP.ARRIVE ;  /* 0x00000000000079c5 */ /* 0x000fe20000000000 */
[----:B------:R-:W-:Y:S01]  /*1be0*/  UMOV UR5, 0x80000020 ;  /* 0x8000002000057882 */ /* 0x000fe20000000000 */
[----:B------:R-:W-:Y:S01]  /*1bf0*/  UMOV UR7, 0x80000020 ;  /* 0x8000002000077882 */ /* 0x000fe20000000000 */
[----:B------:R-:W-:Y:S01]  /*1c00*/  USHF.R.U32.HI UR4, URZ, 0x4, UR4 ;  /* 0x000000043f047899 */ /* 0x000fe20008011604 */
[----:B------:R-:W-:Y:S01]  /*1c10*/  UMOV UR9, 0x80000020 ;  /* 0x8000002000097882 */ /* 0x000fe20000000000 */
[----:B------:R-:W-:-:S02]  /*1c20*/  UMOV UR11, 0x80000020 ;  /* 0x80000020000b7882 */ /* 0x000fc40000000000 */
[----:B------:R-:W-:Y:S01]  /*1c30*/  ULOP3.LUT UR4, UR4, 0x3fff, URZ, 0xc0, !UPT ;  /* 0x00003fff04047892 */ /* 0x000fe2000f8ec03f */
[----:B------:R-:W-:Y:S01]  /*1c40*/  UMOV UR13, 0x80000020 ;  /* 0x80000020000d7882 */ /* 0x000fe20000000000 */
[----:B------:R-:W-:Y:S02]  /*1c50*/  UMOV UR15, 0x80000020 ;  /* 0x80000020000f7882 */ /* 0x000fe40000000000 */
[----:B------:R-:W-:Y:S02]  /*1c60*/  ULOP3.LUT UR32, UR4, 0x10000, URZ, 0xfc, !UPT ;  /* 0x0001000004207892 */ /* 0x000fe4000f8efc3f */
[----:B------:R-:W-:Y:S02]  /*1c70*/  ULOP3.LUT UR4, UR56, 0x10000, URZ, 0xfc, !UPT ;  /* 0x0001000038047892 */ /* 0x000fe4000f8efc3f */
[----:B------:R-:W-:Y:S02]  /*1c80*/  UIMAD UR6, UR46, 0x600, UR32 ;  /* 0x000006002e0678a4 */ /* 0x000fe4000f8e0220 */
[----:B------:R-:W-:-:S02]  /*1c90*/  UIADD3 UR8, UR4, 0x2, URZ ;  /* 0x0000000204087890 */ /* 0x000fc4000fffe03f */
[----:B------:R-:W-:Y:S02]  /*1ca0*/  UIADD3 UR10, UR6, 0x2, URZ ;  /* 0x00000002060a7890 */ /* 0x000fe4000fffe03f */
[----:B------:R-:W-:Y:S02]  /*1cb0*/  UIADD3 UR12, UR4, 0x300, URZ ;  /* 0x00000300040c7890 */ /* 0x000fe4000fffe03f */
[----:B------:R-:W-:Y:S02]  /*1cc0*/  UIADD3 UR14, UR6, 0x200, URZ ;  /* 0x00000200060e7890 */ /* 0x000fe4000fffe03f */
[----:B------:R-:W-:Y:S01]  /*1cd0*/  HGMMA.64x128x16.F32.BF16 R24, gdesc[UR4], RZ, !UPT, gsb0 ;  /* 0x01e00000041879f0 */ /* 0x000fe2000c0018ff */
        /* <DEDUP_REMOVED lines=12> */
[----:B------:R-:W-:Y:S02]  /*1da0*/  WARPGROUP.DEPBAR.LE gsb0, 0x0 ;  /* 0x00008000000079c5 */ /* 0x000fe40000010000 */
        /* <DEDUP_REMOVED lines=17> */
.L_x_827:
[----:B------:R-:W-:Y:S01]  /*1ec0*/  UISETP.NE.AND UP1, UPT, UR51, URZ, UPT ;  /* 0x0000003f3300728c */ /* 0x000fe2000bf25270 */
[----:B01----:R-:W-:Y:S01]  /*1ed0*/  VIADD R0, R137, UR39 ;  /* 0x0000002789007c36 */ /* 0x003fe20008000000 */
[----:B------:R-:W-:Y:S01]  /*1ee0*/  R2UR UR6, R3 ;  /* 0x00000000030672ca */ /* 0x000fe200000e0000 */
[----:B------:R-:W0:Y:S01]  /*1ef0*/  LDC R138, c[0x0][0x2f0] ;  /* 0x0000bc00ff8a7b82 */ /* 0x000e220000000800 */
[----:B------:R-:W-:Y:S01]  /*1f00*/  IMAD.MOV.U32 R3, RZ, RZ, -0x80 ;  /* 0xffffff80ff037424 */ /* 0x000fe200078e00ff */
[----:B------:R-:W-:Y:S01]  /*1f10*/  UISETP.NE.AND UP0, UPT, UR50, URZ, UPT ;  /* 0x0000003f3200728c */ /* 0x000fe2000bf05270 */
[----:B------:R-:W-:Y:S01]  /*1f20*/  PLOP3.LUT P1, PT, PT, PT, UP1, 0x80, 0x0 ;  /* 0x000000000000781c */ /* 0x000fe20003f2f018 */
[----:B------:R-:W-:Y:S01]  /*1f30*/  ULDC UR35, c[0x0][0x9dc] ;  /* 0x0002770000237ab9 */ /* 0x000fe20000000800 */
[----:B------:R-:W-:Y:S01]  /*1f40*/  PLOP3.LUT P2, PT, PT, PT, UP1, 0x80, 0x0 ;  /* 0x000000000000781c */ /* 0x000fe20003f4f018 */
[C---:B------:R-:W-:Y:S01]  /*1f50*/  IMAD R7, R88.reuse, R3, 0x80 ;  /* 0x0000008058077424 */ /* 0x040fe200078e0203 */
[----:B------:R-:W-:Y:S01]  /*1f60*/  ULDC UR14, c[0x0][0x9e0] ;  /* 0x00027800000e7ab9 */ /* 0x000fe20000000800 */
[----:B------:R-:W-:Y:S01]  /*1f70*/  @UP1 ULDC UR7, c[0x0][0x44c] ;  /* 0x0001130000071ab9 */ /* 0x000fe20000000800 */
[----:B------:R-:W1:Y:S01]  /*1f80*/  LDC R139, c[0x0][0x288] ;  /* 0x0000a200ff8b7b82 */ /* 0x000e620000000800 */
[----:B------:R-:W-:Y:S01]  /*1f90*/  VIADD R3, R7, 0x1 ;  /* 0x0000000107037836 */ /* 0x000fe20000000000 */
[----:B------:R-:W-:Y:S01]  /*1fa0*/  LEA R6, R88, 0xffffff80, 0x7 ;  /* 0xffffff8058067811 */ /* 0x000fe200078e38ff */
[----:B------:R-:W-:-:S02]  /*1fb0*/  UIADD3 UR6, UR6, 0x2d840, URZ ;  /* 0x0002d84006067890 */ /* 0x000fc4000fffe03f */
[----:B------:R-:W-:Y:S02]  /*1fc0*/  IMAD R3, R16, -0x2, R3 ;  /* 0xfffffffe10037824 */ /* 0x000fe400078e0203 */
[----:B------:R-:W-:Y:S01]  /*1fd0*/  @P1 IMAD.HI.U32 R2, R0, UR7, RZ ;  /* 0x0000000700021c27 */ /* 0x000fe2000f8e00ff */
[----:B------:R-:W-:Y:S01]  /*1fe0*/  @UP1 ULDC UR7, c[0x0][0x450] ;  /* 0x0001140000071ab9 */ /* 0x000fe20000000800 */
[----:B------:R-:W-:Y:S01]  /*1ff0*/  UPRMT UR6, UR41, 0x654, UR6 ;  /* 0x0000065429067896 */ /* 0x000fe20008000006 */
[----:B------:R-:W-:Y:S02]  /*2000*/  PLOP3.LUT P1, PT, PT, PT, UP0, 0x40, 0x0 ;  /* 0x000000000000781c */ /* 0x000fe40003f2e808 */
[----:B------:R-:W-:Y:S01]  /*2010*/  @P2 SHF.R.U32.HI R0, RZ, UR7, R2 ;  /* 0x00000007ff002c19 */ /* 0x000fe20008011602 */
[----:B0-----:R-:W-:-:S04]  /*2020*/  IMAD R2, R138, UR44, R3 ;  /* 0x0000002c8a027c24 */ /* 0x001fc8000f8e0203 */
[----:B------:R-:W0:Y:S01]  /*2030*/  SHFL.IDX PT, R5, R0, RZ, 0x1c1f ;  /* 0x001c1fff00057589 */ /* 0x000e2200000e0000 */
[----:B------:R-:W-:Y:S01]  /*2040*/  SYNCS.ARRIVE.TRANS64.RED.A1T0 RZ, [UR6], RZ ;  /* 0x000000ffffff79a7 */ /* 0x000fe20008100406 */
[----:B------:R-:W-:Y:S01]  /*2050*/  ULOP3.LUT UR6, URZ, UR35, URZ, 0x33, !UPT ;  /* 0x000000233f067292 */ /* 0x000fe2000f8e333f */
[----:B------:R-:W-:Y:S02]  /*2060*/  IMAD R3, R138, UR44, R7 ;  /* 0x0000002c8a037c24 */ /* 0x000fe4000f8e0207 */
[----:B-1----:R-:W-:Y:S02]  /*2070*/  IMAD.IADD R2, R2, 0x1, -R139 ;  /* 0x0000000102027824 */ /* 0x002fe400078e0a8b */
[----:B------:R-:W-:Y:S02]  /*2080*/  IMAD R8, R16, -0x2, R3 ;  /* 0xfffffffe10087824 */ /* 0x000fe400078e0203 */
[C---:B------:R-:W-:Y:S02]  /*2090*/  VIADD R9, R2.reuse, UR14 ;  /* 0x0000000e02097c36 */ /* 0x040fe40008000000 */
[----:B------:R-:W-:-:S03]  /*20a0*/  VIADD R10, R2, UR6 ;  /* 0x00000006020a7c36 */ /* 0x000fc60008000000 */
[----:B0-----:R-:W-:Y:S01]  /*20b0*/  VIADDMNMX R2, R5, R9, R8, PT ;  /* 0x0000000905027246 */ /* 0x001fe20003800108 */
[----:B------:R-:W-:Y:S01]  /*20c0*/  IMAD.IADD R3, R10, 0x1, R5 ;  /* 0x000000010a037824 */ /* 0x000fe200078e0205 */
[----:B------:R-:W-:Y:S06]  /*20d0*/  @P1 BRA `(.L_x_828) ;  /* 0x0000000000641947 */ /* 0x000fec0003800000 */
[----:B------:R-:W-:Y:S01]  /*20e0*/  IMAD R4, R138, UR44, R5 ;  /* 0x0000002c8a047c24 */ /* 0x000fe2000f8e0205 */
[----:B------:R-:W-:Y:S03]  /*20f0*/  BSSY B0, `(.L_x_829) ;  /* 0x0000013000007945 */ /* 0x000fe60003800000 */
[----:B------:R-:W-:-:S05]  /*2100*/  IMAD.IADD R5, R4, 0x1, -R139 ;  /* 0x0000000104057824 */ /* 0x000fca00078e0a8b */
[----:B------:R-:W-:-:S13]  /*2110*/  ISETP.GT.AND P1, PT, R5, -0x1, PT ;  /* 0xffffffff0500780c */ /* 0x000fda0003f24270 */
[----:B------:R-:W-:Y:S05]  /*2120*/  @P1 BRA `(.L_x_830) ;  /* 0x0000000000241947 */ /* 0x000fea0003800000 */
[----:B------:R-:W-:Y:S01]  /*2130*/  ULDC UR6, c[0x0][0x9e4] ;  /* 0x0002790000067ab9 */ /* 0x000fe20000000800 */
[----:B------:R-:W-:Y:S01]  /*2140*/  LOP3.LUT R5, RZ, R5, RZ, 0x33, !PT ;  /* 0x00000005ff057212 */ /* 0x000fe200078e33ff */
[----:B------:R-:W-:-:S05]  /*2150*/  IMAD.U32 R11, RZ, RZ, UR6 ;  /* 0x00000006ff0b7e24 */ /* 0x000fca000f8e00ff */
[----:B------:R-:W-:-:S13]  /*2160*/  ISETP.NE.AND P1, PT, R11, 0x1, PT ;  /* 0x000000010b00780c */ /* 0x000fda0003f25270 */
[----:B------:R-:W0:Y:S02]  /*2170*/  @P1 LDC.64 R12, c[0x0][0x9e8] ;  /* 0x00027a00ff0c1b82 */ /* 0x000e240000000a00 */
[----:B0-----:R-:W-:-:S05]  /*2180*/  @P1 IMAD.HI.U32 R4, R5, R12, RZ ;  /* 0x0000000c05041227 */ /* 0x001fca00078e00ff */
[----:B------:R-:W-:-:S04]  /*2190*/  @P1 SHF.R.U32.HI R5, RZ, R13, R4 ;  /* 0x0000000dff051219 */ /* 0x000fc80000011604 */
[----:B------:R-:W-:Y:S01]  /*21a0*/  LOP3.LUT R5, RZ, R5, RZ, 0x33, !PT ;  /* 0x00000005ff057212 */ /* 0x000fe200078e33ff */
[----:B------:R-:W-:Y:S06]  /*21b0*/  BRA `(.L_x_831) ;  /* 0x0000000000187947 */ /* 0x000fec0003800000 */
.L_x_830:
[----:B------:R-:W-:Y:S02]  /*21c0*/  ULDC UR6, c[0x0][0x9e4] ;  /* 0x0002790000067ab9 */ /* 0x000fe40000000800 */
[----:B------:R-:W-:-:S05]  /*21d0*/  IMAD.U32 R11, RZ, RZ, UR6 ;  /* 0x00000006ff0b7e24 */ /* 0x000fca000f8e00ff */
[----:B------:R-:W-:-:S13]  /*21e0*/  ISETP.NE.AND P1, PT, R11, 0x1, PT ;  /* 0x000000010b00780c */ /* 0x000fda0003f25270 */
[----:B------:R-:W0:Y:S02]  /*21f0*/  @P1 LDC.64 R12, c[0x0][0x9e8] ;  /* 0x00027a00ff0c1b82 */ /* 0x000e240000000a00 */
[----:B0-----:R-:W-:-:S05]  /*2200*/  @P1 IMAD.HI.U32 R4, R5, R12, RZ ;  /* 0x0000000c05041227 */ /* 0x001fca00078e00ff */
[----:B------:R-:W-:-:S07]  /*2210*/  @P1 SHF.R.U32.HI R5, RZ, R13, R4 ;  /* 0x0000000dff051219 */ /* 0x000fce0000011604 */
.L_x_831:
[----:B------:R-:W-:Y:S05]  /*2220*/  BSYNC B0 ;  /* 0x0000000000007941 */ /* 0x000fea0003800000 */
.L_x_829:
[----:B------:R-:W-:-:S04]  /*2230*/  IMAD R5, R5, R11, -R6 ;  /* 0x0000000b05057224 */ /* 0x000fc800078e0a06 */
[----:B------:R-:W-:-:S05]  /*2240*/  IMAD R5, R16, -0x2, R5 ;  /* 0xfffffffe10057824 */ /* 0x000fca00078e0205 */
[----:B------:R-:W-:Y:S02]  /*2250*/  VIADDMNMX R2, R5, R11, R2, PT ;  /* 0x0000000b05027246 */ /* 0x000fe40003800102 */
[----:B------:R-:W-:-:S07]  /*2260*/  VIMNMX R3, R3, R5, !PT ;  /* 0x0000000503037248 */ /* 0x000fce0007fe0100 */
.L_x_828:
[C---:B------:R-:W-:Y:S01]  /*2270*/  ISETP.GE.AND P6, PT, R7.reuse, 0xa, PT ;  /* 0x0000000a0700780c */ /* 0x040fe20003fc6270 */
[----:B------:R-:W-:Y:S01]  /*2280*/  UISETP.NE.AND UP0, UPT, UR50, URZ, UPT ;  /* 0x0000003f3200728c */ /* 0x000fe2000bf05270 */
[C---:B------:R-:W-:Y:S02]  /*2290*/  ISETP.GE.AND P1, PT, R7.reuse, 0x2, PT ;  /* 0x000000020700780c */ /* 0x040fe40003f26270 */
[C---:B------:R-:W-:Y:S02]  /*22a0*/  ISETP.GE.AND P2, PT, R7.reuse, 0x9, PT ;  /* 0x000000090700780c */ /* 0x040fe40003f46270 */
[----:B------:R-:W-:Y:S02]  /*22b0*/  ISETP.GE.AND P5, PT, R7, 0x11, PT ;  /* 0x000000110700780c */ /* 0x000fe40003fa6270 */
[----:B------:R-:W-:Y:S02]  /*22c0*/  LOP3.LUT R19, R19, 0xfffffffb, RZ, 0xc0, !PT ;  /* 0xfffffffb13137812 */ /* 0x000fe400078ec0ff */
[----:B------:R-:W-:-:S02]  /*22d0*/  ISETP.GT.AND P4, PT, R3, 0x1, !P1 ;  /* 0x000000010300780c */ /* 0x000fc40004f84270 */
[----:B------:R-:W-:Y:S02]  /*22e0*/  ISETP.GT.AND P3, PT, R3, 0x8, !P2 ;  /* 0x000000080300780c */ /* 0x000fe40005764270 */
[----:B------:R-:W-:Y:S02]  /*22f0*/  @P6 LOP3.LUT R19, R19, 0x4, RZ, 0xfc, !PT ;  /* 0x0000000413136812 */ /* 0x000fe400078efcff */
[C---:B------:R-:W-:Y:S02]  /*2300*/  ISETP.LT.OR P4, PT, R2.reuse, 0x2, P4 ;  /* 0x000000020200780c */ /* 0x040fe40002781670 */
[----:B------:R-:W-:Y:S02]  /*2310*/  ISETP.LT.OR P3, PT, R2, 0x9, P3 ;  /* 0x000000090200780c */ /* 0x000fe40001f61670 */
[----:B------:R-:W-:Y:S02]  /*2320*/  LOP3.LUT R19, R19, 0xfffffff7, RZ, 0xc0, !PT ;  /* 0xfffffff713137812 */ /* 0x000fe400078ec0ff */
[----:B------:R-:W-:-:S02]  /*2330*/  FSEL R25, R25, -INF , !P4 ;  /* 0xff80000019197808 */ /* 0x000fc40006000000 */
[----:B------:R-:W-:Y:S02]  /*2340*/  FSEL R28, R28, -INF , !P3 ;  /* 0xff8000001c1c7808 */ /* 0x000fe40005800000 */
[----:B------:R-:W-:Y:S02]  /*2350*/  ISETP.GT.AND P4, PT, R3, 0x9, !P6 ;  /* 0x000000090300780c */ /* 0x000fe40007784270 */
[----:B------:R-:W-:Y:S02]  /*2360*/  @P5 LOP3.LUT R19, R19, 0x8, RZ, 0xfc, !PT ;  /* 0x0000000813135812 */ /* 0x000fe400078efcff */
[----:B------:R-:W-:Y:S02]  /*2370*/  ISETP.GT.AND P3, PT, R3, 0x10, !P5 ;  /* 0x000000100300780c */ /* 0x000fe40006f64270 */
[----:B------:R-:W-:Y:S02]  /*2380*/  ISETP.GE.AND P5, PT, R7, 0x12, PT ;  /* 0x000000120700780c */ /* 0x000fe40003fa6270 */
[----:B------:R-:W-:-:S02]  /*2390*/  ISETP.LT.OR P4, PT, R2, 0xa, P4 ;  /* 0x0000000a0200780c */ /* 0x000fc40002781670 */
[----:B------:R-:W-:Y:S02]  /*23a0*/  ISETP.LT.OR P3, PT, R2, 0x11, P3 ;  /* 0x000000110200780c */ /* 0x000fe40001f61670 */
[----:B------:R-:W-:Y:S02]  /*23b0*/  FSEL R29, R29, -INF , !P4 ;  /* 0xff8000001d1d7808 */ /* 0x000fe40006000000 */
[----:B------:R-:W-:Y:S02]  /*23c0*/  ISETP.GE.AND P4, PT, R7, 0x19, PT ;  /* 0x000000190700780c */ /* 0x000fe40003f86270 */
[----:B------:R-:W-:Y:S02]  /*23d0*/  LOP3.LUT R19, R19, 0xffffffef, RZ, 0xc0, !PT ;  /* 0xffffffef13137812 */ /* 0x000fe400078ec0ff */
[----:B------:R-:W-:Y:S02]  /*23e0*/  FSEL R32, R32, -INF , !P3 ;  /* 0xff80000020207808 */ /* 0x000fe40005800000 */
[----:B------:R-:W-:-:S02]  /*23f0*/  ISETP.GT.AND P3, PT, R3, 0x11, !P5 ;  /* 0x000000110300780c */ /* 0x000fc40006f64270 */
[----:B------:R-:W-:Y:S02]  /*2400*/  @P5 LOP3.LUT R19, R19, 0x10, RZ, 0xfc, !PT ;  /* 0x0000001013135812 */ /* 0x000fe400078efcff */
[----:B------:R-:W-:Y:S02]  /*2410*/  ISETP.LT.OR P3, PT, R2, 0x12, P3 ;  /* 0x000000120200780c */ /* 0x000fe40001f61670 */
[----:B------:R-:W-:Y:S02]  /*2420*/  LOP3.LUT R19, R19, 0xfdffffff, RZ, 0xc0, !PT ;  /* 0xfdffffff13137812 */ /* 0x000fe400078ec0ff */
[----:B------:R-:W-:Y:S02]  /*2430*/  FSEL R33, R33, -INF , !P3 ;  /* 0xff80000021217808 */ /* 0x000fe40005800000 */
[----:B------:R-:W-:Y:S02]  /*2440*/  @P4 LOP3.LUT R19, R19, 0x2000000, RZ, 0xfc, !PT ;  /* 0x0200000013134812 */ /* 0x000fe400078efcff */
[----:B------:R-:W-:-:S02]  /*2450*/  ISETP.GT.AND P3, PT, R3, 0x18, !P4 ;  /* 0x000000180300780c */ /* 0x000fc40006764270 */
[----:B------:R-:W-:Y:S02]  /*2460*/  ISETP.GE.AND P4, PT, R7, 0x1a, PT ;  /* 0x0000001a0700780c */ /* 0x000fe40003f86270 */
[----:B------:R-:W-:Y:S02]  /*2470*/  ISETP.LT.OR P3, PT, R2, 0x19, P3 ;  /* 0x000000190200780c */ /* 0x000fe40001f61670 */
[----:B------:R-:W-:Y:S02]  /*2480*/  LOP3.LUT R19, R19, 0xfeffffff, RZ, 0xc0, !PT ;  /* 0xfeffffff13137812 */ /* 0x000fe400078ec0ff */
[----:B------:R-:W-:Y:S02]  /*2490*/  FSEL R36, R36, -INF , !P3 ;  /* 0xff80000024247808 */ /* 0x000fe40005800000 */
[----:B------:R-:W-:-:S04]  /*24a0*/  ISETP.GT.AND P3, PT, R3, 0x19, !P4 ;  /* 0x000000190300780c */ /* 0x000fc80006764270 */
[----:B------:R-:W-:Y:S02]  /*24b0*/  ISETP.LT.OR P3, PT, R2, 0x1a, P3 ;  /* 0x0000001a0200780c */ /* 0x000fe40001f61670 */
[----:B------:R-:W-:Y:S02]  /*24c0*/  @P4 LOP3.LUT R19, R19, 0x1000000, RZ, 0xfc, !PT ;  /* 0x0100000013134812 */ /* 0x000fe400078efcff */
[----:B------:R-:W-:Y:S02]  /*24d0*/  ISETP.GE.AND P4, PT, R7, 0x21, PT ;  /* 0x000000210700780c */ /* 0x000fe40003f86270 */
[----:B------:R-:W-:Y:S02]  /*24e0*/  LOP3.LUT R19, R19, 0xff7fffff, RZ, 0xc0, !PT ;  /* 0xff7fffff13137812 */ /* 0x000fe400078ec0ff */
[----:B------:R-:W-:Y:S02]  /*24f0*/  FSEL R37, R37, -INF , !P3 ;  /* 0xff80000025257808 */ /* 0x000fe40005800000 */
[----:B------:R-:W-:-:S04]  /*2500*/  ISETP.GT.AND P3, PT, R3, 0x20, !P4 ;  /* 0x000000200300780c */ /* 0x000fc80006764270 */
[----:B------:R-:W-:-:S03]  /*2510*/  ISETP.LT.OR P3, PT, R2, 0x21, P3 ;  /* 0x000000210200780c */ /* 0x000fc60001f61670 */
        /* <DEDUP_REMOVED lines=104> */
[----:B------:R-:W-:Y:S02]  /*2ba0*/  FSEL R73, R73, -INF , !P3 ;  /* 0xff80000049497808 */ /* 0x000fe40005800000 */
[----:B------:R-:W-:Y:S02]  /*2bb0*/  LOP3.LUT R19, R19, 0xfbffffff, RZ, 0xc0, !PT ;  /* 0xfbffffff13137812 */ /* 0x000fe400078ec0ff */
[----:B------:R-:W-:-:S04]  /*2bc0*/  ISETP.GT.AND P3, PT, R3, 0x68, !P4 ;  /* 0x000000680300780c */ /* 0x000fc80006764270 */
[----:B------:R-:W-:-:S03]  /*2bd0*/  ISETP.LT.OR P3, PT, R2, 0x69, P3 ;  /* 0x000000690200780c */ /* 0x000fc60001f61670 */
[----:B------:R-:W-:Y:S02]  /*2be0*/  @P4 LOP3.LUT R19, R19, 0x4000000, RZ, 0xfc, !PT ;  /* 0x0400000013134812 */ /* 0x000fe400078efcff */
[----:B------:R-:W-:Y:S02]  /*2bf0*/  ISETP.GE.AND P4, PT, R7, 0x6a, PT ;  /* 0x0000006a0700780c */ /* 0x000fe40003f86270 */
[----:B------:R-:W-:Y:S02]  /*2c00*/  FSEL R76, R76, -INF , !P3 ;  /* 0xff8000004c4c7808 */ /* 0x000fe40005800000 */
[----:B------:R-:W-:Y:S02]  /*2c10*/  ISETP.GT.AND P3, PT, R3, 0x69, !P4 ;  /* 0x000000690300780c */ /* 0x000fe40006764270 */
[----:B------:R-:W-:Y:S02]  /*2c20*/  LOP3.LUT R19, R19, 0xffffffdf, RZ, 0xc0, !PT ;  /* 0xffffffdf13137812 */ /* 0x000fe400078ec0ff */
[----:B------:R-:W-:-:S04]  /*2c30*/  ISETP.LT.OR P3, PT, R2, 0x6a, P3 ;  /* 0x0000006a0200780c */ /* 0x000fc80001f61670 */
[----:B------:R-:W-:Y:S02]  /*2c40*/  FSEL R77, R77, -INF , !P3 ;  /* 0xff8000004d4d7808 */ /* 0x000fe40005800000 */
[----:B------:R-:W-:Y:S02]  /*2c50*/  ISETP.GE.AND P3, PT, R7, 0x71, PT ;  /* 0x000000710700780c */ /* 0x000fe40003f66270 */
[----:B------:R-:W-:Y:S02]  /*2c60*/  @P4 LOP3.LUT R19, R19, 0x20, RZ, 0xfc, !PT ;  /* 0x0000002013134812 */ /* 0x000fe400078efcff */
[----:B------:R-:W-:Y:S02]  /*2c70*/  ISETP.GT.AND P4, PT, R3, 0x70, !P3 ;  /* 0x000000700300780c */ /* 0x000fe40005f84270 */
[----:B------:R-:W-:Y:S02]  /*2c80*/  LOP3.LUT R19, R19, 0xfffffffd, RZ, 0xc0, !PT ;  /* 0xfffffffd13137812 */ /* 0x000fe400078ec0ff */
[----:B------:R-:W-:-:S04]  /*2c90*/  ISETP.LT.OR P4, PT, R2, 0x71, P4 ;  /* 0x000000710200780c */ /* 0x000fc80002781670 */
[----:B------:R-:W-:Y:S02]  /*2ca0*/  FSEL R80, R80, -INF , !P4 ;  /* 0xff80000050507808 */ /* 0x000fe40006000000 */
[----:B------:R-:W-:-:S04]  /*2cb0*/  ISETP.GE.AND P4, PT, R7, 0x72, PT ;  /* 0x000000720700780c */ /* 0x000fc80003f86270 */
[----:B------:R-:W-:-:S04]  /*2cc0*/  ISETP.GT.AND P5, PT, R3, 0x71, !P4 ;  /* 0x000000710300780c */ /* 0x000fc800067a4270 */
[----:B------:R-:W-:-:S04]  /*2cd0*/  ISETP.LT.OR P5, PT, R2, 0x72, P5 ;  /* 0x000000720200780c */ /* 0x000fc80002fa1670 */
[----:B------:R-:W-:Y:S02]  /*2ce0*/  FSEL R81, R81, -INF , !P5 ;  /* 0xff80000051517808 */ /* 0x000fe40006800000 */
[----:B------:R-:W-:-:S04]  /*2cf0*/  ISETP.GE.AND P5, PT, R7, 0x79, PT ;  /* 0x000000790700780c */ /* 0x000fc80003fa6270 */
[----:B------:R-:W-:-:S04]  /*2d00*/  ISETP.GT.AND P6, PT, R3, 0x78, !P5 ;  /* 0x000000780300780c */ /* 0x000fc80006fc4270 */
[----:B------:R-:W-:-:S04]  /*2d10*/  ISETP.LT.OR P6, PT, R2, 0x79, P6 ;  /* 0x000000790200780c */ /* 0x000fc800037c1670 */
[----:B------:R-:W-:Y:S02]  /*2d20*/  FSEL R84, R84, -INF , !P6 ;  /* 0xff80000054547808 */ /* 0x000fe40007000000 */
[----:B------:R-:W-:-:S13]  /*2d30*/  ISETP.GE.AND P6, PT, R7, 0x1, PT ;  /* 0x000000010700780c */ /* 0x000fda0003fc6270 */
[----:B------:R-:W-:Y:S02]  /*2d40*/  @P6 LOP3.LUT R19, R19, 0x2, RZ, 0xfc, !PT ;  /* 0x0000000213136812 */ /* 0x000fe400078efcff */
[----:B------:R-:W-:Y:S02]  /*2d50*/  ISETP.GT.AND P6, PT, R3, RZ, !P6 ;  /* 0x000000ff0300720c */ /* 0x000fe400077c4270 */
[----:B------:R-:W-:Y:S02]  /*2d60*/  LOP3.LUT R19, R19, 0xfffffffe, RZ, 0xc0, !PT ;  /* 0xfffffffe13137812 */ /* 0x000fe400078ec0ff */
[----:B------:R-:W-:-:S04]  /*2d70*/  ISETP.LT.OR P6, PT, R2, 0x1, P6 ;  /* 0x000000010200780c */ /* 0x000fc800037c1670 */
[----:B------:R-:W-:Y:S02]  /*2d80*/  FSEL R24, R24, -INF , !P6 ;  /* 0xff80000018187808 */ /* 0x000fe40007000000 */
[----:B------:R-:W-:-:S13]  /*2d90*/  ISETP.GE.AND P6, PT, R7, 0x7a, PT ;  /* 0x0000007a0700780c */ /* 0x000fda0003fc6270 */
[----:B------:R-:W-:Y:S02]  /*2da0*/  @P6 LOP3.LUT R19, R19, 0x1, RZ, 0xfc, !PT ;  /* 0x0000000113136812 */ /* 0x000fe400078efcff */
[----:B------:R-:W-:Y:S02]  /*2db0*/  ISETP.GT.AND P6, PT, R3, 0x79, !P6 ;  /* 0x000000790300780c */ /* 0x000fe400077c4270 */
[----:B------:R-:W0:Y:S02]  /*2dc0*/  SHFL.IDX PT, R3, R0, 0x1, 0x1c1f ;  /* 0x003c1f0000037f89 */ /* 0x000e2400000e0000 */
[----:B------:R-:W-:-:S04]  /*2dd0*/  ISETP.LT.OR P6, PT, R2, 0x7a, P6 ;  /* 0x0000007a0200780c */ /* 0x000fc800037c1670 */
[----:B------:R-:W-:Y:S02]  /*2de0*/  FSEL R85, R85, -INF , !P6 ;  /* 0xff80000055557808 */ /* 0x000fe40007000000 */
[----:B------:R-:W-:Y:S02]  /*2df0*/  PLOP3.LUT P6, PT, PT, PT, UP0, 0x40, 0x0 ;  /* 0x000000000000781c */ /* 0x000fe40003fce808 */
[----:B0-----:R-:W-:Y:S01]  /*2e00*/  VIADDMNMX R4, R3, R9, R8, PT ;  /* 0x0000000903047246 */ /* 0x001fe20003800108 */
[----:B------:R-:W-:-:S10]  /*2e10*/  IMAD.IADD R5, R10, 0x1, R3 ;  /* 0x000000010a057824 */ /* 0x000fd400078e0203 */
[----:B------:R-:W-:Y:S05]  /*2e20*/  @P6 BRA `(.L_x_832) ;  /* 0x0000000000646947 */ /* 0x000fea0003800000 */
        /* <DEDUP_REMOVED lines=14> */
.L_x_834:
[----:B------:R-:W-:Y:S02]  /*2f10*/  ULDC UR6, c[0x0][0x9e4] ;  /* 0x0002790000067ab9 */ /* 0x000fe40000000800 */
[----:B------:R-:W-:-:S05]  /*2f20*/  IMAD.U32 R0, RZ, RZ, UR6 ;  /* 0x00000006ff007e24 */ /* 0x000fca000f8e00ff */
[----:B------:R-:W-:-:S13]  /*2f30*/  ISETP.NE.AND P6, PT, R0, 0x1, PT ;  /* 0x000000010000780c */ /* 0x000fda0003fc5270 */
[----:B------:R-:W0:Y:S02]  /*2f40*/  @P6 LDC.64 R2, c[0x0][0x9e8] ;  /* 0x00027a00ff026b82 */ /* 0x000e240000000a00 */
[----:B0-----:R-:W-:-:S05]  /*2f50*/  @P6 IMAD.HI.U32 R2, R7, R2, RZ ;  /* 0x0000000207026227 */ /* 0x001fca00078e00ff */
[----:B------:R-:W-:-:S07]  /*2f60*/  @P6 SHF.R.U32.HI R7, RZ, R3, R2 ;  /* 0x00000003ff076219 */ /* 0x000fce0000011602 */
.L_x_835:
[----:B------:R-:W-:Y:S05]  /*2f70*/  BSYNC B0 ;  /* 0x0000000000007941 */ /* 0x000fea0003800000 */
.L_x_833:
[----:B------:R-:W-:-:S04]  /*2f80*/  IMAD R7, R7, R0, -R6 ;  /* 0x0000000007077224 */ /* 0x000fc800078e0a06 */
[----:B------:R-:W-:-:S05]  /*2f90*/  IMAD R7, R16, -0x2, R7 ;  /* 0xfffffffe10077824 */ /* 0x000fca00078e0207 */
[----:B------:R-:W-:Y:S02]  /*2fa0*/  VIADDMNMX R4, R7, R0, R4, PT ;  /* 0x0000000007047246 */ /* 0x000fe40003800104 */
[----:B------:R-:W-:-:S07]  /*2fb0*/  VIMNMX R5, R5, R7, !PT ;  /* 0x0000000705057248 */ /* 0x000fce0007fe0100 */
.L_x_832:
[----:B------:R-:W-:Y:S01]  /*2fc0*/  ISETP.GT.AND P1, PT, R5, 0x1, !P1 ;  /* 0x000000010500780c */ /* 0x000fe20004f24270 */
[----:B------:R-:W-:Y:S01]  /*2fd0*/  ULDC UR33, c[0x0][0x988] ;  /* 0x0002620000217ab9 */ /* 0x000fe20000000800 */
[----:B------:R-:W-:Y:S01]  /*2fe0*/  LOP3.LUT P6, RZ, R19, 0x4, RZ, 0xc0, !PT ;  /* 0x0000000413ff7812 */ /* 0x000fe200078cc0ff */
[----:B------:R-:W-:Y:S01]  /*2ff0*/  UISETP.NE.AND UP1, UPT, UR51, URZ, UPT ;  /* 0x0000003f3300728c */ /* 0x000fe2000bf25270 */
[----:B------:R-:W-:Y:S01]  /*3000*/  ISETP.LT.OR P1, PT, R4, 0x2, P1 ;  /* 0x000000020400780c */ /* 0x000fe20000f21670 */
[----:B------:R-:W-:Y:S01]  /*3010*/  UISETP.NE.AND UP0, UPT, UR50, URZ, UPT ;  /* 0x0000003f3200728c */ /* 0x000fe2000bf05270 */
[----:B------:R-:W-:Y:S01]  /*3020*/  FMNMX.FTZ R3, R24, R25, !PT ;  /* 0x0000001918037209 */ /* 0x000fe20007810000 */
[----:B------:R-:W-:Y:S01]  /*3030*/  UMOV UR10, UR39 ;  /* 0x00000027000a7c82 */ /* 0x000fe20008000000 */
[----:B------:R-:W-:Y:S02]  /*3040*/  FSEL R27, R27, -INF , !P1 ;  /* 0xff8000001b1b7808 */ /* 0x000fe40004800000 */
[----:B------:R-:W-:-:S02]  /*3050*/  ISETP.GT.AND P1, PT, R5, 0x9, !P6 ;  /* 0x000000090500780c */ /* 0x000fc40007724270 */
[----:B------:R-:W-:Y:S02]  /*3060*/  FMNMX.FTZ R0, R28, R3, !PT ;  /* 0x000000031c007209 */ /* 0x000fe40007810000 */
[----:B------:R-:W-:Y:S01]  /*3070*/  ISETP.LT.OR P1, PT, R4, 0xa, P1 ;  /* 0x0000000a0400780c */ /* 0x000fe20000f21670 */
[----:B------:R-:W-:Y:S01]  /*3080*/  @UP1 ULDC UR6, c[0x0][0x44c] ;  /* 0x0001130000061ab9 */ /* 0x000fe20000000800 */
[----:B------:R-:W-:Y:S01]  /*3090*/  FMNMX.FTZ R3, R29, R0, !PT ;  /* 0x000000001d037209 */ /* 0x000fe20007810000 */
[----:B------:R-:W-:Y:S01]  /*30a0*/  UIMAD.WIDE.U32 UR6, UR39, UR6, URZ ;  /* 0x00000006270672a5 */ /* 0x000fe2000f8e003f */
[----:B------:R-:W-:Y:S01]  /*30b0*/  FSEL R31, R31, -INF , !P1 ;  /* 0xff8000001f1f7808 */ /* 0x000fe20004800000 */
[----:B------:R-:W-:Y:S01]  /*30c0*/  @UP1 ULDC UR11, c[0x0][0x450] ;  /* 0x00011400000b1ab9 */ /* 0x000fe20000000800 */
[----:B------:R-:W-:Y:S01]  /*30d0*/  LOP3.LUT P1, RZ, R19, 0x8, RZ, 0xc0, !PT ;  /* 0x0000000813ff7812 */ /* 0x000fe2000782c0ff */
[----:B------:R-:W-:Y:S01]  /*30e0*/  @UP1 USHF.R.U32.HI UR10, URZ, UR11, UR7 ;  /* 0x0000000b3f0a1299 */ /* 0x000fe20008011607 */
[----:B------:R-:W-:-:S02]  /*30f0*/  FMNMX.FTZ R0, R32, R3, !PT ;  /* 0x0000000320007209 */ /* 0x000fc40007810000 */
[----:B------:R-:W-:Y:S01]  /*3100*/  ISETP.GT.AND P1, PT, R5, 0x10, !P1 ;  /* 0x000000100500780c */ /* 0x000fe20004f24270 */
[----:B------:R-:W-:Y:S01]  /*3110*/  UIADD3 UR55, UR55, UR10, URZ ;  /* 0x0000000a37377290 */ /* 0x000fe2000fffe03f */
[----:B------:R-:W-:Y:S02]  /*3120*/  FMNMX.FTZ R3, R33, R0, !PT ;  /* 0x0000000021037209 */ /* 0x000fe40007810000 */
[----:B------:R-:W-:Y:S01]  /*3130*/  ISETP.LT.OR P1, PT, R4, 0x11, P1 ;  /* 0x000000110400780c */ /* 0x000fe20000f21670 */
[----:B------:R-:W-:Y:S01]  /*3140*/  UIADD3 UR14, UR55, UR14, URZ ;  /* 0x0000000e370e7290 */ /* 0x000fe2000fffe03f */
[----:B------:R-:W-:Y:S02]  /*3150*/  ISETP.GT.AND P2, PT, R5, 0x8, !P2 ;  /* 0x000000080500780c */ /* 0x000fe40005744270 */
[----:B------:R-:W-:Y:S02]  /*3160*/  FSEL R34, R34, -INF , !P1 ;  /* 0xff80000022227808 */ /* 0x000fe40004800000 */
[----:B------:R-:W-:-:S02]  /*3170*/  LOP3.LUT P1, RZ, R19, 0x10, RZ, 0xc0, !PT ;  /* 0x0000001013ff7812 */ /* 0x000fc4000782c0ff */
[----:B------:R-:W-:Y:S02]  /*3180*/  FMNMX.FTZ R0, R36, R3, !PT ;  /* 0x0000000324007209 */ /* 0x000fe40007810000 */
[----:B------:R-:W-:Y:S02]  /*3190*/  ISETP.GT.AND P1, PT, R5, 0x11, !P1 ;  /* 0x000000110500780c */ /* 0x000fe40004f24270 */
[C---:B------:R-:W-:Y:S02]  /*31a0*/  ISETP.LT.OR P2, PT, R4.reuse, 0x9, P2 ;  /* 0x000000090400780c */ /* 0x040fe40001741670 */
[----:B------:R-:W-:Y:S02]  /*31b0*/  ISETP.LT.OR P1, PT, R4, 0x12, P1 ;  /* 0x000000120400780c */ /* 0x000fe40000f21670 */
[----:B------:R-:W-:Y:S02]  /*31c0*/  FMNMX.FTZ R3, R37, R0, !PT ;  /* 0x0000000025037209 */ /* 0x000fe40007810000 */
[----:B------:R-:W-:-:S02]  /*31d0*/  FSEL R35, R35, -INF , !P1 ;  /* 0xff80000023237808 */ /* 0x000fc40004800000 */
[----:B------:R-:W-:Y:S02]  /*31e0*/  LOP3.LUT P1, RZ, R19, 0x2000000, RZ, 0xc0, !PT ;  /* 0x0200000013ff7812 */ /* 0x000fe4000782c0ff */
[----:B------:R-:W-:Y:S02]  /*31f0*/  FSEL R30, R30, -INF , !P2 ;  /* 0xff8000001e1e7808 */ /* 0x000fe40005000000 */
[----:B------:R-:W-:Y:S02]  /*3200*/  ISETP.GT.AND P1, PT, R5, 0x18, !P1 ;  /* 0x000000180500780c */ /* 0x000fe40004f24270 */
[----:B------:R-:W-:Y:S02]  /*3210*/  LOP3.LUT P2, RZ, R19, 0x40000, RZ, 0xc0, !PT ;  /* 0x0004000013ff7812 */ /* 0x000fe4000784c0ff */
[----:B------:R-:W-:Y:S02]  /*3220*/  ISETP.LT.OR P1, PT, R4, 0x19, P1 ;  /* 0x000000190400780c */ /* 0x000fe40000f21670 */
[----:B------:R-:W-:-:S02]  /*3230*/  FMNMX.FTZ R0, R40, R3, !PT ;  /* 0x0000000328007209 */ /* 0x000fc40007810000 */
[----:B------:R-:W-:Y:S02]  /*3240*/  FSEL R38, R38, -INF , !P1 ;  /* 0xff80000026267808 */ /* 0x000fe40004800000 */
[----:B------:R-:W-:Y:S02]  /*3250*/  LOP3.LUT P1, RZ, R19, 0x1000000, RZ, 0xc0, !PT ;  /* 0x0100000013ff7812 */ /* 0x000fe4000782c0ff */
[----:B------:R-:W-:Y:S02]  /*3260*/  FMNMX.FTZ R3, R41, R0, !PT ;  /* 0x0000000029037209 */ /* 0x000fe40007810000 */
[----:B------:R-:W-:Y:S02]  /*3270*/  ISETP.GT.AND P1, PT, R5, 0x19, !P1 ;  /* 0x000000190500780c */ /* 0x000fe40004f24270 */
[----:B------:R-:W-:Y:S02]  /*3280*/  LOP3.LUT P6, RZ, R19, 0x20000, RZ, 0xc0, !PT ;  /* 0x0002000013ff7812 */ /* 0x000fe400078cc0ff */
[----:B------:R-:W-:-:S02]  /*3290*/  ISETP.LT.OR P1, PT, R4, 0x1a, P1 ;  /* 0x0000001a0400780c */ /* 0x000fc40000f21670 */
[----:B------:R-:W-:Y:S02]  /*32a0*/  FMNMX.FTZ R0, R44, R3, !PT ;  /* 0x000000032c007209 */ /* 0x000fe40007810000 */
[----:B------:R-:W-:Y:S02]  /*32b0*/  FSEL R39, R39, -INF , !P1 ;  /* 0xff80000027277808 */ /* 0x000fe40004800000 */
[----:B------:R-:W-:Y:S02]  /*32c0*/  LOP3.LUT P1, RZ, R19, 0x800000, RZ, 0xc0, !PT ;  /* 0x0080000013ff7812 */ /* 0x000fe4000782c0ff */
[----:B------:R-:W-:Y:S02]  /*32d0*/  FMNMX.FTZ R3, R45, R0, !PT ;  /* 0x000000002d037209 */ /* 0x000fe40007810000 */
[----:B------:R-:W-:Y:S02]  /*32e0*/  ISETP.GT.AND P1, PT, R5, 0x20, !P1 ;  /* 0x000000200500780c */ /* 0x000fe40004f24270 */
[----:B------:R-:W-:-:S02]  /*32f0*/  FMNMX.FTZ R0, R48, R3, !PT ;  /* 0x0000000330007209 */ /* 0x000fc40007810000 */
[----:B------:R-:W-:Y:S02]  /*3300*/  ISETP.LT.OR P1, PT, R4, 0x21, P1 ;  /* 0x000000210400780c */ /* 0x000fe40000f21670 */
[----:B------:R-:W-:Y:S02]  /*3310*/  FMNMX.FTZ R3, R49, R0, !PT ;  /* 0x0000000031037209 */ /* 0x000fe40007810000 */
[----:B------:R-:W-:Y:S02]  /*3320*/  FSEL R42, R42, -INF , !P1 ;  /* 0xff8000002a2a7808 */ /* 0x000fe40004800000 */
[----:B------:R-:W-:Y:S02]  /*3330*/  LOP3.LUT P1, RZ, R19, 0x400000, RZ, 0xc0, !PT ;  /* 0x0040000013ff7812 */ /* 0x000fe4000782c0ff */
[----:B------:R-:W-:Y:S02]  /*3340*/  FMNMX.FTZ R0, R52, R3, !PT ;  /* 0x0000000334007209 */ /* 0x000fe40007810000 */
[----:B------:R-:W-:-:S02]  /*3350*/  ISETP.GT.AND P1, PT, R5, 0x21, !P1 ;  /* 0x000000210500780c */ /* 0x000fc40004f24270 */
[----:B------:R-:W-:Y:S02]  /*3360*/  FMNMX.FTZ R3, R53, R0, !PT ;  /* 0x0000000035037209 */ /* 0x000fe40007810000 */
[----:B------:R-:W-:Y:S02]  /*3370*/  ISETP.LT.OR P1, PT, R4, 0x22, P1 ;  /* 0x000000220400780c */ /* 0x000fe40000f21670 */
[----:B------:R-:W-:Y:S02]  /*3380*/  FMNMX.FTZ R0, R56, R3, !PT ;  /* 0x0000000338007209 */ /* 0x000fe40007810000 */
[----:B------:R-:W-:Y:S02]  /*3390*/  FSEL R43, R43, -INF , !P1 ;  /* 0xff8000002b2b7808 */ /* 0x000fe40004800000 */
[----:B------:R-:W-:Y:S02]  /*33a0*/  LOP3.LUT P1, RZ, R19, 0x200000, RZ, 0xc0, !PT ;  /* 0x0020000013ff7812 */ /* 0x000fe4000782c0ff */
[----:B------:R-:W-:-:S02]  /*33b0*/  FMNMX.FTZ R3, R57, R0, !PT ;  /* 0x0000000039037209 */ /* 0x000fc40007810000 */
[----:B------:R-:W-:Y:S02]  /*33c0*/  ISETP.GT.AND P1, PT, R5, 0x28, !P1 ;  /* 0x000000280500780c */ /* 0x000fe40004f24270 */
[----:B------:R-:W-:Y:S02]  /*33d0*/  FMNMX.FTZ R0, R60, R3, !PT ;  /* 0x000000033c007209 */ /* 0x000fe40007810000 */
[----:B------:R-:W-:Y:S02]  /*33e0*/  ISETP.LT.OR P1, PT, R4, 0x29, P1 ;  /* 0x000000290400780c */ /* 0x000fe40000f21670 */
[----:B------:R-:W-:Y:S02]  /*33f0*/  FMNMX.FTZ R3, R61, R0, !PT ;  /* 0x000000003d037209 */ /* 0x000fe40007810000 */
[----:B------:R-:W-:Y:S02]  /*3400*/  FSEL R46, R46, -INF , !P1 ;  /* 0xff8000002e2e7808 */ /* 0x000fe40004800000 */
[----:B------:R-:W-:-:S02]  /*3410*/  LOP3.LUT P1, RZ, R19, 0x100000, RZ, 0xc0, !PT ;  /* 0x0010000013ff7812 */ /* 0x000fc4000782c0ff */
[----:B------:R-:W-:Y:S02]  /*3420*/  FMNMX.FTZ R0, R64, R3, !PT ;  /* 0x0000000340007209 */ /* 0x000fe40007810000 */
[----:B------:R-:W-:Y:S02]  /*3430*/  ISETP.GT.AND P1, PT, R5, 0x29, !P1 ;  /* 0x000000290500780c */ /* 0x000fe40004f24270 */
[----:B------:R-:W-:Y:S02]  /*3440*/  FMNMX.FTZ R3, R65, R0, !PT ;  /* 0x0000000041037209 */ /* 0x000fe40007810000 */
[----:B------:R-:W-:Y:S02]  /*3450*/  ISETP.LT.OR P1, PT, R4, 0x2a, P1 ;  /* 0x0000002a0400780c */ /* 0x000fe40000f21670 */
[----:B------:R-:W-:Y:S02]  /*3460*/  FMNMX.FTZ R0, R68, R3, !PT ;  /* 0x0000000344007209 */ /* 0x000fe40007810000 */
[----:B------:R-:W-:-:S02]  /*3470*/  FSEL R47, R47, -INF , !P1 ;  /* 0xff8000002f2f7808 */ /* 0x000fc40004800000 */
[----:B------:R-:W-:Y:S02]  /*3480*/  LOP3.LUT P1, RZ, R19, 0x80000, RZ, 0xc0, !PT ;  /* 0x0008000013ff7812 */ /* 0x000fe4000782c0ff */
[----:B------:R-:W-:Y:S02]  /*3490*/  FMNMX.FTZ R3, R69, R0, !PT ;  /* 0x0000000045037209 */ /* 0x000fe40007810000 */
[----:B------:R-:W-:Y:S02]  /*34a0*/  ISETP.GT.AND P1, PT, R5, 0x30, !P1 ;  /* 0x000000300500780c */ /* 0x000fe40004f24270 */
[----:B------:R-:W-:Y:S02]  /*34b0*/  FMNMX.FTZ R0, R72, R3, !PT ;  /* 0x0000000348007209 */ /* 0x000fe40007810000 */
[----:B------:R-:W-:Y:S02]  /*34c0*/  ISETP.LT.OR P1, PT, R4, 0x31, P1 ;  /* 0x000000310400780c */ /* 0x000fe40000f21670 */
[----:B------:R-:W-:-:S02]  /*34d0*/  FMNMX.FTZ R3, R73, R0, !PT ;  /* 0x0000000049037209 */ /* 0x000fc40007810000 */
[----:B------:R-:W-:Y:S02]  /*34e0*/  FSEL R50, R50, -INF , !P1 ;  /* 0xff80000032327808 */ /* 0x000fe40004800000 */
[----:B------:R-:W-:Y:S02]  /*34f0*/  ISETP.GT.AND P1, PT, R5, 0x31, !P2 ;  /* 0x000000310500780c */ /* 0x000fe40005724270 */
[----:B------:R-:W-:Y:S02]  /*3500*/  FMNMX.FTZ R0, R76, R3, !PT ;  /* 0x000000034c007209 */ /* 0x000fe40007810000 */
[----:B------:R-:W-:Y:S02]  /*3510*/  ISETP.LT.OR P1, PT, R4, 0x32, P1 ;  /* 0x000000320400780c */ /* 0x000fe40000f21670 */
[----:B------:R-:W-:Y:S02]  /*3520*/  FMNMX.FTZ R3, R77, R0, !PT ;  /* 0x000000004d037209 */ /* 0x000fe40007810000 */
[----:B------:R-:W-:-:S02]  /*3530*/  FSEL R51, R51, -INF , !P1 ;  /* 0xff80000033337808 */ /* 0x000fc40004800000 */
        /* <DEDUP_REMOVED lines=10> */
[----:B------:R-:W-:Y:S01]  /*35e0*/  LOP3.LUT P2, RZ, R19, 0x80, RZ, 0xc0, !PT ;  /* 0x0000008013ff7812 */ /* 0x000fe2000784c0ff */
[----:B------:R-:W0:Y:S01]  /*35f0*/  SHFL.BFLY PT, R0, R3, 0x2, 0x1f ;  /* 0x0c401f0003007f89 */ /* 0x000e2200000e0000 */
[----:B------:R-:W-:-:S02]  /*3600*/  FSEL R55, R55, -INF , !P1 ;  /* 0xff80000037377808 */ /* 0x000fc40004800000 */
[C---:B------:R-:W-:Y:S02]  /*3610*/  LOP3.LUT P1, RZ, R19.reuse, 0x8000, RZ, 0xc0, !PT ;  /* 0x0000800013ff7812 */ /* 0x040fe4000782c0ff */
[----:B------:R-:W-:Y:S02]  /*3620*/  LOP3.LUT P6, RZ, R19, 0x40, RZ, 0xc0, !PT ;  /* 0x0000004013ff7812 */ /* 0x000fe400078cc0ff */
[C---:B------:R-:W-:Y:S02]  /*3630*/  ISETP.GT.AND P1, PT, R5.reuse, 0x40, !P1 ;  /* 0x000000400500780c */ /* 0x040fe40004f24270 */
[C---:B------:R-:W-:Y:S02]  /*3640*/  ISETP.GT.AND P3, PT, R5.reuse, 0x70, !P3 ;  /* 0x000000700500780c */ /* 0x040fe40005f64270 */
[----:B------:R-:W-:Y:S02]  /*3650*/  ISETP.LT.OR P1, PT, R4, 0x41, P1 ;  /* 0x000000410400780c */ /* 0x000fe40000f21670 */
[----:B------:R-:W-:-:S02]  /*3660*/  ISETP.GT.AND P4, PT, R5, 0x71, !P4 ;  /* 0x000000710500780c */ /* 0x000fc40006784270 */
[----:B------:R-:W-:Y:S02]  /*3670*/  FSEL R58, R58, -INF , !P1 ;  /* 0xff8000003a3a7808 */ /* 0x000fe40004800000 */
[----:B------:R-:W-:Y:S02]  /*3680*/  LOP3.LUT P1, RZ, R19, 0x4000, RZ, 0xc0, !PT ;  /* 0x0000400013ff7812 */ /* 0x000fe4000782c0ff */
[C---:B------:R-:W-:Y:S02]  /*3690*/  ISETP.LT.OR P3, PT, R4.reuse, 0x71, P3 ;  /* 0x000000710400780c */ /* 0x040fe40001f61670 */
[C---:B------:R-:W-:Y:S02]  /*36a0*/  ISETP.GT.AND P1, PT, R5.reuse, 0x41, !P1 ;  /* 0x000000410500780c */ /* 0x040fe40004f24270 */
[----:B------:R-:W-:Y:S02]  /*36b0*/  ISETP.GT.AND P5, PT, R5, 0x78, !P5 ;  /* 0x000000780500780c */ /* 0x000fe40006fa4270 */
[----:B------:R-:W-:-:S02]  /*36c0*/  ISETP.LT.OR P1, PT, R4, 0x42, P1 ;  /* 0x000000420400780c */ /* 0x000fc40000f21670 */
[----:B0-----:R-:W-:Y:S02]  /*36d0*/  FMNMX.FTZ R6, R3, R0, !PT ;  /* 0x0000000003067209 */ /* 0x001fe40007810000 */
[----:B------:R-:W-:Y:S02]  /*36e0*/  FSEL R59, R59, -INF , !P1 ;  /* 0xff8000003b3b7808 */ /* 0x000fe40004800000 */
[----:B------:R-:W-:Y:S01]  /*36f0*/  LOP3.LUT P1, RZ, R19, 0x2000, RZ, 0xc0, !PT ;  /* 0x0000200013ff7812 */ /* 0x000fe2000782c0ff */
[----:B------:R-:W0:Y:S01]  /*3700*/  SHFL.BFLY PT, R7, R6, 0x1, 0x1f ;  /* 0x0c201f0006077f89 */ /* 0x000e2200000e0000 */
[----:B------:R-:W-:Y:S02]  /*3710*/  ISETP.LT.OR P4, PT, R4, 0x72, P4 ;  /* 0x000000720400780c */ /* 0x000fe40002781670 */
[----:B------:R-:W-:Y:S02]  /*3720*/  ISETP.GT.AND P1, PT, R5, 0x48, !P1 ;  /* 0x000000480500780c */ /* 0x000fe40004f24270 */
[----:B------:R-:W-:-:S02]  /*3730*/  FSEL R82, R82, -INF , !P3 ;  /* 0xff80000052527808 */ /* 0x000fc40005800000 */
[C---:B------:R-:W-:Y:S02]  /*3740*/  ISETP.LT.OR P1, PT, R4.reuse, 0x49, P1 ;  /* 0x000000490400780c */ /* 0x040fe40000f21670 */
[----:B------:R-:W-:Y:S02]  /*3750*/  ISETP.LT.OR P5, PT, R4, 0x79, P5 ;  /* 0x000000790400780c */ /* 0x000fe40002fa1670 */
[----:B------:R-:W-:Y:S02]  /*3760*/  FSEL R62, R62, -INF , !P1 ;  /* 0xff8000003e3e7808 */ /* 0x000fe40004800000 */
[----:B------:R-:W-:Y:S02]  /*3770*/  LOP3.LUT P1, RZ, R19, 0x1000, RZ, 0xc0, !PT ;  /* 0x0000100013ff7812 */ /* 0x000fe4000782c0ff */
[----:B------:R-:W-:Y:S02]  /*3780*/  FSEL R83, R83, -INF , !P4 ;  /* 0xff80000053537808 */ /* 0x000fe40006000000 */
[----:B------:R-:W-:-:S02]  /*3790*/  ISETP.GT.AND P1, PT, R5, 0x49, !P1 ;  /* 0x000000490500780c */ /* 0x000fc40004f24270 */
[----:B------:R-:W-:Y:S02]  /*37a0*/  FSEL R86, R86, -INF , !P5 ;  /* 0xff80000056567808 */ /* 0x000fe40006800000 */
[----:B------:R-:W-:Y:S02]  /*37b0*/  ISETP.LT.OR P1, PT, R4, 0x4a, P1 ;  /* 0x0000004a0400780c */ /* 0x000fe40000f21670 */
[----:B0-----:R-:W-:Y:S02]  /*37c0*/  FMNMX.FTZ R0, R6, R7, !PT ;  /* 0x0000000706007209 */ /* 0x001fe40007810000 */
[----:B------:R-:W-:Y:S02]  /*37d0*/  FSEL R63, R63, -INF , !P1 ;  /* 0xff8000003f3f7808 */ /* 0x000fe40004800000 */
[----:B------:R-:W-:Y:S01]  /*37e0*/  LOP3.LUT P1, RZ, R19, 0x800, RZ, 0xc0, !PT ;  /* 0x0000080013ff7812 */ /* 0x000fe2000782c0ff */
[----:B------:R-:W-:-:S03]  /*37f0*/  FMUL.FTZ R9, R0, UR33 ;  /* 0x0000002100097c20 */ /* 0x000fc60008410000 */
[----:B------:R-:W-:-:S04]  /*3800*/  ISETP.GT.AND P1, PT, R5, 0x50, !P1 ;  /* 0x000000500500780c */ /* 0x000fc80004f24270 */
[----:B------:R-:W-:-:S04]  /*3810*/  ISETP.LT.OR P1, PT, R4, 0x51, P1 ;  /* 0x000000510400780c */ /* 0x000fc80000f21670 */
[----:B------:R-:W-:Y:S02]  /*3820*/  FSEL R66, R66, -INF , !P1 ;  /* 0xff80000042427808 */ /* 0x000fe40004800000 */
[----:B------:R-:W-:-:S04]  /*3830*/  LOP3.LUT P1, RZ, R19, 0x400, RZ, 0xc0, !PT ;  /* 0x0000040013ff7812 */ /* 0x000fc8000782c0ff */
        /* <DEDUP_REMOVED lines=11> */
[----:B------:R-:W-:Y:S02]  /*38f0*/  ISETP.GT.AND P1, PT, R5, 0x60, !P2 ;  /* 0x000000600500780c */ /* 0x000fe40005724270 */
[----:B------:R-:W-:Y:S02]  /*3900*/  LOP3.LUT P2, RZ, R19, 0x20, RZ, 0xc0, !PT ;  /* 0x0000002013ff7812 */ /* 0x000fe4000784c0ff */
[----:B------:R-:W-:Y:S02]  /*3910*/  ISETP.LT.OR P1, PT, R4, 0x61, P1 ;  /* 0x000000610400780c */ /* 0x000fe40000f21670 */
[----:B------:R-:W-:Y:S02]  /*3920*/  ISETP.GT.AND P2, PT, R5, 0x69, !P2 ;  /* 0x000000690500780c */ /* 0x000fe40005744270 */
[----:B------:R-:W-:-:S02]  /*3930*/  FSEL R74, R74, -INF , !P1 ;  /* 0xff8000004a4a7808 */ /* 0x000fc40004800000 */
[----:B------:R-:W-:Y:S02]  /*3940*/  ISETP.GT.AND P1, PT, R5, 0x61, !P6 ;  /* 0x000000610500780c */ /* 0x000fe40007724270 */
[----:B------:R-:W-:Y:S02]  /*3950*/  LOP3.LUT P6, RZ, R19, 0x2, RZ, 0xc0, !PT ;  /* 0x0000000213ff7812 */ /* 0x000fe400078cc0ff */
[C---:B------:R-:W-:Y:S02]  /*3960*/  ISETP.LT.OR P1, PT, R4.reuse, 0x62, P1 ;  /* 0x000000620400780c */ /* 0x040fe40000f21670 */
[----:B------:R-:W-:Y:S02]  /*3970*/  ISETP.LT.OR P2, PT, R4, 0x6a, P2 ;  /* 0x0000006a0400780c */ /* 0x000fe40001741670 */
[----:B------:R-:W-:Y:S02]  /*3980*/  FSEL R75, R75, -INF , !P1 ;  /* 0xff8000004b4b7808 */ /* 0x000fe40004800000 */
[----:B------:R-:W-:-:S02]  /*3990*/  FSETP.NEU.FTZ.AND P1, PT, R0, -INF , PT ;  /* 0xff8000000000780b */ /* 0x000fc40003f3d000 */
[----:B------:R-:W-:Y:S02]  /*39a0*/  FSEL R79, R79, -INF , !P2 ;  /* 0xff8000004f4f7808 */ /* 0x000fe40005000000 */
[----:B------:R-:W-:Y:S02]  /*39b0*/  FSEL R9, R9, RZ, P1 ;  /* 0x000000ff09097208 */ /* 0x000fe40000800000 */
[----:B------:R-:W-:Y:S02]  /*39c0*/  ISETP.GT.AND P1, PT, R5, RZ, !P6 ;  /* 0x000000ff0500720c */ /* 0x000fe40007724270 */
[----:B------:R-:W-:Y:S01]  /*39d0*/  LOP3.LUT P6, RZ, R19, 0x1, RZ, 0xc0, !PT ;  /* 0x0000000113ff7812 */ /* 0x000fe200078cc0ff */
[--C-:B------:R-:W-:Y:S01]  /*39e0*/  FFMA.FTZ R10, R28, UR33, -R9.reuse ;  /* 0x000000211c0a7c23 */ /* 0x100fe20008010809 */
[----:B------:R-:W-:Y:S01]  /*39f0*/  ISETP.LT.OR P1, PT, R4, 0x1, P1 ;  /* 0x000000010400780c */ /* 0x000fe20000f21670 */
[--C-:B------:R-:W-:Y:S01]  /*3a00*/  FFMA.FTZ R12, R32, UR33, -R9.reuse ;  /* 0x00000021200c7c23 */ /* 0x100fe20008010809 */
[----:B------:R-:W-:Y:S01]  /*3a10*/  ISETP.GT.AND P6, PT, R5, 0x79, !P6 ;  /* 0x000000790500780c */ /* 0x000fe200077c4270 */
[--C-:B------:R-:W-:Y:S01]  /*3a20*/  FFMA.FTZ R8, R24, UR33, -R9.reuse ;  /* 0x0000002118087c23 */ /* 0x100fe20008010809 */
[----:B------:R-:W-:Y:S01]  /*3a30*/  FSEL R2, R26, -INF , !P1 ;  /* 0xff8000001a027808 */ /* 0x000fe20004800000 */
[--C-:B------:R-:W-:Y:S01]  /*3a40*/  FFMA.FTZ R3, R25, UR33, -R9.reuse ;  /* 0x0000002119037c23 */ /* 0x100fe20008010809 */
[----:B------:R-:W-:Y:S01]  /*3a50*/  LOP3.LUT P1, RZ, R19, 0x4000000, RZ, 0xc0, !PT ;  /* 0x0400000013ff7812 */ /* 0x000fe2000782c0ff */
[--C-:B------:R-:W-:Y:S01]  /*3a60*/  FFMA.FTZ R7, R29, UR33, -R9.reuse ;  /* 0x000000211d077c23 */ /* 0x100fe20008010809 */
[----:B------:R-:W-:Y:S01]  /*3a70*/  FMNMX.FTZ R11, R2, R27, !PT ;  /* 0x0000001b020b7209 */ /* 0x000fe20007810000 */
[----:B------:R-:W-:Y:S01]  /*3a80*/  MUFU.EX2 R8, R8 ;  /* 0x0000000800087308 */ /* 0x000fe20000000800 */
[----:B------:R-:W-:Y:S01]  /*3a90*/  ISETP.GT.AND P1, PT, R5, 0x68, !P1 ;  /* 0x000000680500780c */ /* 0x000fe20004f24270 */
[--C-:B------:R-:W-:Y:S01]  /*3aa0*/  FFMA.FTZ R13, R33, UR33, -R9.reuse ;  /* 0x00000021210d7c23 */ /* 0x100fe20008010809 */
[----:B------:R-:W-:Y:S01]  /*3ab0*/  FMNMX.FTZ R6, R30, R11, !PT ;  /* 0x0000000b1e067209 */ /* 0x000fe20007810000 */
[--C-:B------:R-:W-:Y:S01]  /*3ac0*/  FFMA.FTZ R15, R37, UR33, -R9.reuse ;  /* 0x00000021250f7c23 */ /* 0x100fe20008010809 */
[----:B------:R-:W-:Y:S01]  /*3ad0*/  ISETP.LT.OR P1, PT, R4, 0x69, P1 ;  /* 0x000000690400780c */ /* 0x000fe20000f21670 */
[--C-:B------:R-:W-:Y:S01]  /*3ae0*/  FFMA.FTZ R14, R36, UR33, -R9.reuse ;  /* 0x00000021240e7c23 */ /* 0x100fe20008010809 */
[----:B------:R-:W-:Y:S01]  /*3af0*/  FMNMX.FTZ R11, R31, R6, !PT ;  /* 0x000000061f0b7209 */ /* 0x000fe20007810000 */
[----:B------:R-:W0:Y:S01]  /*3b00*/  MUFU.EX2 R3, R3 ;  /* 0x0000000300037308 */ /* 0x000e220000000800 */
[----:B------:R-:W-:Y:S01]  /*3b10*/  FSEL R78, R78, -INF , !P1 ;  /* 0xff8000004e4e7808 */ /* 0x000fe20004800000 */
[--C-:B------:R-:W-:Y:S01]  /*3b20*/  FFMA.FTZ R24, R40, UR33, -R9.reuse ;  /* 0x0000002128187c23 */ /* 0x100fe20008010809 */
[----:B------:R-:W-:Y:S01]  /*3b30*/  FMNMX.FTZ R6, R34, R11, !PT ;  /* 0x0000000b22067209 */ /* 0x000fe20007810000 */
[--C-:B------:R-:W-:Y:S01]  /*3b40*/  FFMA.FTZ R21, R41, UR33, -R9.reuse ;  /* 0x0000002129157c23 */ /* 0x100fe20008010809 */
[----:B------:R-:W-:Y:S01]  /*3b50*/  ISETP.LT.OR P6, PT, R4, 0x7a, P6 ;  /* 0x0000007a0400780c */ /* 0x000fe200037c1670 */
[--C-:B------:R-:W-:Y:S01]  /*3b60*/  FFMA.FTZ R26, R44, UR33, -R9.reuse ;  /* 0x000000212c1a7c23 */ /* 0x100fe20008010809 */
[----:B------:R-:W-:Y:S01]  /*3b70*/  FMNMX.FTZ R11, R35, R6, !PT ;  /* 0x00000006230b7209 */ /* 0x000fe20007810000 */
[--C-:B------:R-:W-:Y:S01]  /*3b80*/  FFMA.FTZ R25, R45, UR33, -R9.reuse ;  /* 0x000000212d197c23 */ /* 0x100fe20008010809 */
[----:B------:R-:W-:Y:S01]  /*3b90*/  FSEL R87, R87, -INF , !P6 ;  /* 0xff80000057577808 */ /* 0x000fe20007000000 */
        /* <DEDUP_REMOVED lines=16> */
[----:B------:R-:W-:Y:S01]  /*3ca0*/  FFMA.FTZ R61, R85, UR33, -R9 ;  /* 0x00000021553d7c23 */ /* 0x000fe20008010809 */
[----:B------:R-:W-:Y:S01]  /*3cb0*/  FMNMX.FTZ R6, R46, R11, !PT ;  /* 0x0000000b2e067209 */ /* 0x000fe20007810000 */
[----:B------:R-:W1:Y:S03]  /*3cc0*/  MUFU.EX2 R10, R10 ;  /* 0x0000000a000a7308 */ /* 0x000e660000000800 */
[----:B------:R-:W-:-:S04]  /*3cd0*/  FMNMX.FTZ R11, R47, R6, !PT ;  /* 0x000000062f0b7209 */ /* 0x000fc80007810000 */
[----:B------:R-:W-:Y:S01]  /*3ce0*/  FMNMX.FTZ R6, R50, R11, !PT ;  /* 0x0000000b32067209 */ /* 0x000fe20007810000 */
[----:B------:R-:W2:Y:S03]  /*3cf0*/  MUFU.EX2 R7, R7 ;  /* 0x0000000700077308 */ /* 0x000ea60000000800 */
[----:B------:R-:W-:-:S04]  /*3d00*/  FMNMX.FTZ R11, R51, R6, !PT ;  /* 0x00000006330b7209 */ /* 0x000fc80007810000 */
[----:B------:R-:W-:Y:S01]  /*3d10*/  FMNMX.FTZ R6, R54, R11, !PT ;  /* 0x0000000b36067209 */ /* 0x000fe20007810000 */
[----:B------:R-:W-:Y:S03]  /*3d20*/  MUFU.EX2 R12, R12 ;  /* 0x0000000c000c7308 */ /* 0x000fe60000000800 */
[----:B------:R-:W-:-:S04]  /*3d30*/  FMNMX.FTZ R11, R55, R6, !PT ;  /* 0x00000006370b7209 */ /* 0x000fc80007810000 */
[----:B------:R-:W-:Y:S01]  /*3d40*/  FMNMX.FTZ R6, R58, R11, !PT ;  /* 0x0000000b3a067209 */ /* 0x000fe20007810000 */
[----:B------:R-:W-:Y:S03]  /*3d50*/  MUFU.EX2 R13, R13 ;  /* 0x0000000d000d7308 */ /* 0x000fe60000000800 */
[----:B------:R-:W-:Y:S01]  /*3d60*/  FMNMX.FTZ R11, R59, R6, !PT ;  /* 0x000000063b0b7209 */ /* 0x000fe20007810000 */
[--C-:B------:R-:W-:Y:S01]  /*3d70*/  FFMA.FTZ R6, R48, UR33, -R9.reuse ;  /* 0x0000002130067c23 */ /* 0x100fe20008010809 */
[----:B------:R-:W-:Y:S02]  /*3d80*/  FFMA.FTZ R48, R73, UR33, -R9 ;  /* 0x0000002149307c23 */ /* 0x000fe40008010809 */
        /* <DEDUP_REMOVED lines=22> */
[----:B------:R-:W-:-:S03]  /*3ef0*/  FFMA.FTZ R32, R60, UR33, -R9 ;  /* 0x000000213c207c23 */ /* 0x000fc60008010809 */
[----:B------:R-:W-:Y:S01]  /*3f00*/  FMNMX.FTZ R4, R86, R11, !PT ;  /* 0x0000000b56047209 */ /* 0x000fe20007810000 */
[----:B------:R-:W-:Y:S03]  /*3f10*/  MUFU.EX2 R6, R6 ;  /* 0x0000000600067308 */ /* 0x000fe60000000800 */
[----:B------:R-:W-:-:S05]  /*3f20*/  FMNMX.FTZ R4, R87, R4, !PT ;  /* 0x0000000457047209 */ /* 0x000fca0007810000 */
[----:B------:R-:W3:Y:S01]  /*3f30*/  SHFL.BFLY PT, R11, R4, 0x2, 0x1f ;  /* 0x0c401f00040b7f89 */ /* 0x000ee200000e0000 */
[----:B------:R-:W-:Y:S08]  /*3f40*/  MUFU.EX2 R29, R29 ;  /* 0x0000001d001d7308 */ /* 0x000ff00000000800 */
[----:B------:R-:W-:Y:S08]  /*3f50*/  MUFU.EX2 R20, R20 ;  /* 0x0000001400147308 */ /* 0x000ff00000000800 */
[----:B------:R-:W-:Y:S01]  /*3f60*/  MUFU.EX2 R5, R5 ;  /* 0x0000000500057308 */ /* 0x000fe20000000800 */
[----:B---3--:R-:W-:-:S07]  /*3f70*/  FMNMX.FTZ R11, R4, R11, !PT ;  /* 0x0000000b040b7209 */ /* 0x008fce0007810000 */
[----:B------:R-:W-:Y:S01]  /*3f80*/  MUFU.EX2 R28, R28 ;  /* 0x0000001c001c7308 */ /* 0x000fe20000000800 */
[----:B------:R-:W3:Y:S07]  /*3f90*/  SHFL.BFLY PT, R4, R11, 0x1, 0x1f ;  /* 0x0c201f000b047f89 */ /* 0x000eee00000e0000 */
[----:B------:R-:W-:Y:S08]  /*3fa0*/  MUFU.EX2 R33, R33 ;  /* 0x0000002100217308 */ /* 0x000ff00000000800 */
[----:B------:R-:W-:Y:S08]  /*3fb0*/  MUFU.EX2 R32, R32 ;  /* 0x0000002000207308 */ /* 0x000ff00000000800 */
[----:B------:R-:W-:Y:S01]  /*3fc0*/  MUFU.EX2 R37, R37 ;  /* 0x0000002500257308 */ /* 0x000fe20000000800 */
[----:B---3--:R-:W-:-:S04]  /*3fd0*/  FMNMX.FTZ R4, R11, R4, !PT ;  /* 0x000000040b047209 */ /* 0x008fc80007810000 */
[C---:B------:R-:W-:Y:S01]  /*3fe0*/  FSETP.NEU.FTZ.AND P1, PT, R4.reuse, -INF , PT ;  /* 0xff8000000400780b */ /* 0x040fe20003f3d000 */
[----:B------:R-:W-:Y:S02]  /*3ff0*/  FMUL.FTZ R60, R4, UR33 ;  /* 0x00000021043c7c20 */ /* 0x000fe40008410000 */
[----:B------:R-:W-:Y:S03]  /*4000*/  MUFU.EX2 R36, R36 ;  /* 0x0000002400247308 */ /* 0x000fe60000000800 */
[----:B------:R-:W-:Y:S02]  /*4010*/  FSEL R60, R60, RZ, P1 ;  /* 0x000000ff3c3c7208 */ /* 0x000fe40000800000 */
[----:B------:R-:W-:-:S03]  /*4020*/  PLOP3.LUT P1, PT, PT, PT, UP0, 0x40, 0x0 ;  /* 0x000000000000781c */ /* 0x000fc60003f2e808 */
        /* <DEDUP_REMOVED lines=16> */
[----:B------:R0:W3:Y:S01]  /*4130*/  MUFU.EX2 R68, R11 ;  /* 0x0000000b00447308 */ /* 0x0000e20000000800 */
[--C-:B------:R-:W-:Y:S01]  /*4140*/  FFMA.FTZ R47, R59, UR33, -R60.reuse ;  /* 0x000000213b2f7c23 */ /* 0x100fe2000801083c */
[--C-:B------:R-:W-:Y:S01]  /*4150*/  FFMA.FTZ R51, R63, UR33, -R60.reuse ;  /* 0x000000213f337c23 */ /* 0x100fe2000801083c */
[--C-:B------:R-:W-:Y:S01]  /*4160*/  FFMA.FTZ R70, R70, UR33, -R60.reuse ;  /* 0x0000002146467c23 */ /* 0x100fe2000801083c */
[--C-:B------:R-:W-:Y:S01]  /*4170*/  FFMA.FTZ R71, R71, UR33, -R60.reuse ;  /* 0x0000002147477c23 */ /* 0x100fe2000801083c */
[--C-:B------:R-:W-:Y:S01]  /*4180*/  FFMA.FTZ R74, R74, UR33, -R60.reuse ;  /* 0x000000214a4a7c23 */ /* 0x100fe2000801083c */
[--C-:B------:R-:W-:Y:S01]  /*4190*/  FFMA.FTZ R75, R75, UR33, -R60.reuse ;  /* 0x000000214b4b7c23 */ /* 0x100fe2000801083c */
[--C-:B------:R-:W-:Y:S01]  /*41a0*/  FFMA.FTZ R78, R78, UR33, -R60.reuse ;  /* 0x000000214e4e7c23 */ /* 0x100fe2000801083c */
[----:B------:R4:W5:Y:S01]  /*41b0*/  MUFU.EX2 R69, R64 ;  /* 0x0000004000457308 */ /* 0x0009620000000800 */
[----:B0-----:R-:W-:Y:S01]  /*41c0*/  FADD.FTZ R11, R8, R3 ;  /* 0x00000003080b7221 */ /* 0x001fe20000010000 */
[----:B------:R-:W-:Y:S01]  /*41d0*/  F2FP.BF16.F32.PACK_AB R8, R3, R8 ;  /* 0x000000080308723e */ /* 0x000fe200000010ff */
[--C-:B------:R-:W-:Y:S01]  /*41e0*/  FFMA.FTZ R3, R66, UR33, -R60.reuse ;  /* 0x0000002142037c23 */ /* 0x100fe2000801083c */
[--C-:B------:R-:W-:Y:S01]  /*41f0*/  FFMA.FTZ R79, R79, UR33, -R60.reuse ;  /* 0x000000214f4f7c23 */ /* 0x100fe2000801083c */
[----:B-1----:R-:W-:Y:S01]  /*4200*/  FADD.FTZ R54, R10, R11 ;  /* 0x0000000b0a367221 */ /* 0x002fe20000010000 */
[C---:B--2---:R-:W-:Y:S01]  /*4210*/  F2FP.BF16.F32.PACK_AB R10, R7.reuse, R10 ;  /* 0x0000000a070a723e */ /* 0x044fe200000010ff */
[----:B------:R-:W-:Y:S01]  /*4220*/  FFMA.FTZ R82, R82, UR33, -R60 ;  /* 0x0000002152527c23 */ /* 0x000fe2000801083c */
[----:B------:R0:W1:Y:S01]  /*4230*/  MUFU.EX2 R72, R31 ;  /* 0x0000001f00487308 */ /* 0x0000620000000800 */
[----:B------:R-:W-:Y:S01]  /*4240*/  FADD.FTZ R11, R7, R54 ;  /* 0x00000036070b7221 */ /* 0x000fe20000010000 */
[----:B---3--:R-:W-:Y:S01]  /*4250*/  FADD.FTZ R54, R9, R68 ;  /* 0x0000004409367221 */ /* 0x008fe20000010000 */
[--C-:B----4-:R-:W-:Y:S01]  /*4260*/  FFMA.FTZ R64, R46, UR33, -R60.reuse ;  /* 0x000000212e407c23 */ /* 0x110fe2000801083c */
[--C-:B------:R-:W-:Y:S01]  /*4270*/  FFMA.FTZ R46, R58, UR33, -R60.reuse ;  /* 0x000000213a2e7c23 */ /* 0x100fe2000801083c */
[----:B------:R-:W-:Y:S01]  /*4280*/  FADD.FTZ R58, R12, R11 ;  /* 0x0000000b0c3a7221 */ /* 0x000fe20000010000 */
[----:B------:R-:W-:Y:S01]  /*4290*/  F2FP.BF16.F32.PACK_AB R9, R68, R9 ;  /* 0x000000094409723e */ /* 0x000fe200000010ff */
[----:B------:R-:W-:Y:S01]  /*42a0*/  FFMA.FTZ R83, R83, UR33, -R60 ;  /* 0x0000002153537c23 */ /* 0x000fe2000801083c */
[----:B------:R-:W2:Y:S01]  /*42b0*/  MUFU.EX2 R2, R2 ;  /* 0x0000000200027308 */ /* 0x000ea20000000800 */
[----:B-----5:R-:W-:Y:S01]  /*42c0*/  FADD.FTZ R7, R69, R54 ;  /* 0x0000003645077221 */ /* 0x020fe20000010000 */
[C---:B------:R-:W-:Y:S01]  /*42d0*/  FADD.FTZ R55, R13.reuse, R58 ;  /* 0x0000003a0d377221 */ /* 0x040fe20000010000 */
[--C-:B0-----:R-:W-:Y:S01]  /*42e0*/  FFMA.FTZ R31, R50, UR33, -R60.reuse ;  /* 0x00000021321f7c23 */ /* 0x101fe2000801083c */
[----:B------:R-:W-:Y:S01]  /*42f0*/  FFMA.FTZ R50, R62, UR33, -R60 ;  /* 0x000000213e327c23 */ /* 0x000fe2000801083c */
[----:B------:R-:W-:Y:S01]  /*4300*/  F2FP.BF16.F32.PACK_AB R12, R13, R12 ;  /* 0x0000000c0d0c723e */ /* 0x000fe200000010ff */
[----:B------:R-:W-:Y:S01]  /*4310*/  FADD.FTZ R62, R14, R55 ;  /* 0x000000370e3e7221 */ /* 0x000fe20000010000 */
[C---:B------:R-:W-:Y:S01]  /*4320*/  F2FP.BF16.F32.PACK_AB R14, R15.reuse, R14 ;  /* 0x0000000e0f0e723e */ /* 0x040fe200000010ff */
[----:B------:R-:W0:Y:S01]  /*4330*/  MUFU.EX2 R27, R27 ;  /* 0x0000001b001b7308 */ /* 0x000e220000000800 */
[C---:B-1----:R-:W-:Y:S01]  /*4340*/  FADD.FTZ R7, R72.reuse, R7 ;  /* 0x0000000748077221 */ /* 0x042fe20000010000 */
[----:B------:R-:W-:Y:S01]  /*4350*/  FADD.FTZ R55, R15, R62 ;  /* 0x0000003e0f377221 */ /* 0x000fe20000010000 */
[----:B------:R-:W-:Y:S01]  /*4360*/  F2FP.BF16.F32.PACK_AB R11, R72, R69 ;  /* 0x00000045480b723e */ /* 0x000fe200000010ff */
[--C-:B------:R-:W-:Y:S01]  /*4370*/  FFMA.FTZ R54, R67, UR33, -R60.reuse ;  /* 0x0000002143367c23 */ /* 0x100fe2000801083c */
[--C-:B------:R-:W-:Y:S01]  /*4380*/  FFMA.FTZ R86, R86, UR33, -R60.reuse ;  /* 0x0000002156567c23 */ /* 0x100fe2000801083c */
[----:B------:R-:W-:Y:S01]  /*4390*/  FADD.FTZ R62, R24, R55 ;  /* 0x00000037183e7221 */ /* 0x000fe20000010000 */
[----:B------:R-:W-:Y:S01]  /*43a0*/  FFMA.FTZ R60, R87, UR33, -R60 ;  /* 0x00000021573c7c23 */ /* 0x000fe2000801083c */
[----:B------:R-:W1:Y:S01]  /*43b0*/  MUFU.EX2 R30, R30 ;  /* 0x0000001e001e7308 */ /* 0x000e620000000800 */
[----:B--2---:R-:W-:Y:S01]  /*43c0*/  FADD.FTZ R58, R2, R7 ;  /* 0x00000007023a7221 */ /* 0x004fe20000010000 */
[----:B------:R2:W-:Y:S01]  /*43d0*/  STSM.16.M88.4 [R17+0x21800], R8 ;  /* 0x0218000811007844 */ /* 0x0005e20000000200 */
[----:B------:R-:W-:-:S05]  /*43e0*/  F2FP.BF16.F32.PACK_AB R24, R21, R24 ;  /* 0x000000181518723e */ /* 0x000fca00000010ff */
[----:B------:R-:W3:Y:S01]  /*43f0*/  MUFU.EX2 R35, R35 ;  /* 0x0000002300237308 */ /* 0x000ee20000000800 */
[C---:B0-----:R-:W-:Y:S01]  /*4400*/  FADD.FTZ R7, R27.reuse, R58 ;  /* 0x0000003a1b077221 */ /* 0x041fe20000010000 */
[----:B------:R-:W-:-:S06]  /*4410*/  F2FP.BF16.F32.PACK_AB R13, R27, R2 ;  /* 0x000000021b0d723e */ /* 0x000fcc00000010ff */
[----:B------:R-:W0:Y:S01]  /*4420*/  MUFU.EX2 R39, R39 ;  /* 0x0000002700277308 */ /* 0x000e220000000800 */
[----:B-1----:R-:W-:Y:S01]  /*4430*/  FADD.FTZ R58, R30, R7 ;  /* 0x000000071e3a7221 */ /* 0x002fe20000010000 */
[----:B------:R-:W-:Y:S01]  /*4440*/  FADD.FTZ R7, R21, R62 ;  /* 0x0000003e15077221 */ /* 0x000fe20000010000 */
[----:B--2---:R-:W-:-:S03]  /*4450*/  F2FP.BF16.F32.PACK_AB R10, R5, R20 ;  /* 0x00000014050a723e */ /* 0x004fc600000010ff */
[----:B------:R-:W-:Y:S01]  /*4460*/  FADD.FTZ R62, R26, R7 ;  /* 0x000000071a3e7221 */ /* 0x000fe20000010000 */
[----:B------:R-:W-:Y:S01]  /*4470*/  F2FP.BF16.F32.PACK_AB R26, R25, R26 ;  /* 0x0000001a191a723e */ /* 0x000fe200000010ff */
[----:B------:R-:W1:Y:S01]  /*4480*/  MUFU.EX2 R42, R42 ;  /* 0x0000002a002a7308 */ /* 0x000e620000000800 */
[----:B---3--:R-:W-:Y:S01]  /*4490*/  FADD.FTZ R58, R35, R58 ;  /* 0x0000003a233a7221 */ /* 0x008fe20000010000 */
[----:B------:R-:W-:-:S04]  /*44a0*/  FADD.FTZ R55, R25, R62 ;  /* 0x0000003e19377221 */ /* 0x000fc80000010000 */
[----:B------:R-:W-:Y:S02]  /*44b0*/  FADD.FTZ R62, R6, R55 ;  /* 0x00000037063e7221 */ /* 0x000fe40000010000 */
[----:B------:R-:W2:Y:S01]  /*44c0*/  MUFU.EX2 R64, R64 ;  /* 0x0000004000407308 */ /* 0x000ea20000000800 */
[----:B0-----:R-:W-:-:S07]  /*44d0*/  FADD.FTZ R7, R39, R58 ;  /* 0x0000003a27077221 */ /* 0x001fce0000010000 */
[----:B------:R-:W0:Y:S01]  /*44e0*/  MUFU.EX2 R65, R65 ;  /* 0x0000004100417308 */ /* 0x000e220000000800 */
[C---:B-1----:R-:W-:Y:S01]  /*44f0*/  FADD.FTZ R7, R42.reuse, R7 ;  /* 0x000000072a077221 */ /* 0x042fe20000010000 */
[----:B------:R-:W-:-:S06]  /*4500*/  F2FP.BF16.F32.PACK_AB R25, R42, R39 ;  /* 0x000000272a19723e */ /* 0x000fcc00000010ff */
[----:B------:R-:W1:Y:S01]  /*4510*/  MUFU.EX2 R31, R31 ;  /* 0x0000001f001f7308 */ /* 0x000e620000000800 */
[----:B--2---:R-:W-:Y:S01]  /*4520*/  FADD.FTZ R58, R64, R7 ;  /* 0x00000007403a7221 */ /* 0x004fe20000010000 */
[----:B------:R-:W-:-:S04]  /*4530*/  FADD.FTZ R7, R29, R62 ;  /* 0x0000003e1d077221 */ /* 0x000fc80000010000 */
[----:B------:R-:W-:Y:S02]  /*4540*/  FADD.FTZ R62, R20, R7 ;  /* 0x00000007143e7221 */ /* 0x000fe40000010000 */
[----:B------:R-:W2:Y:S01]  /*4550*/  MUFU.EX2 R34, R34 ;  /* 0x0000002200227308 */ /* 0x000ea20000000800 */
[----:B0-----:R-:W-:Y:S01]  /*4560*/  FADD.FTZ R58, R65, R58 ;  /* 0x0000003a413a7221 */ /* 0x001fe20000010000 */
[----:B------:R-:W-:Y:S01]  /*4570*/  FADD.FTZ R15, R5, R62 ;  /* 0x0000003e050f7221 */ /* 0x000fe20000010000 */
[----:B------:R-:W-:-:S03]  /*4580*/  F2FP.BF16.F32.PACK_AB R27, R65, R64 ;  /* 0x00000040411b723e */ /* 0x000fc600000010ff */
[----:B------:R-:W-:Y:S01]  /*4590*/  FADD.FTZ R8, R28, R15 ;  /* 0x0000000f1c087221 */ /* 0x000fe20000010000 */
[----:B------:R-:W-:Y:S01]  /*45a0*/  F2FP.BF16.F32.PACK_AB R15, R35, R30 ;  /* 0x0000001e230f723e */ /* 0x000fe200000010ff */
[----:B------:R-:W0:Y:S01]  /*45b0*/  MUFU.EX2 R38, R38 ;  /* 0x0000002600267308 */ /* 0x000e220000000800 */
[----:B-1----:R-:W-:Y:S01]  /*45c0*/  FADD.FTZ R7, R31, R58 ;  /* 0x0000003a1f077221 */ /* 0x002fe20000010000 */
[C---:B------:R-:W-:Y:S01]  /*45d0*/  FADD.FTZ R9, R33.reuse, R8 ;  /* 0x0000000821097221 */ /* 0x040fe20000010000 */
[----:B------:R-:W-:Y:S01]  /*45e0*/  F2FP.BF16.F32.PACK_AB R28, R33, R28 ;  /* 0x0000001c211c723e */ /* 0x000fe200000010ff */
[----:B------:R1:W-:Y:S01]  /*45f0*/  STSM.16.M88.4 [R23], R12 ;  /* 0x0000000c17007844 */ /* 0x0003e20000000200 */
[C---:B------:R-:W-:Y:S01]  /*4600*/  F2FP.BF16.F32.PACK_AB R30, R37.reuse, R32 ;  /* 0x00000020251e723e */ /* 0x040fe200000010ff */
[----:B------:R-:W-:Y:S02]  /*4610*/  FADD.FTZ R8, R32, R9 ;  /* 0x0000000920087221 */ /* 0x000fe40000010000 */
[----:B------:R-:W3:Y:S01]  /*4620*/  MUFU.EX2 R43, R43 ;  /* 0x0000002b002b7308 */ /* 0x000ee20000000800 */
[----:B--2---:R-:W-:Y:S01]  /*4630*/  FADD.FTZ R7, R34, R7 ;  /* 0x0000000722077221 */ /* 0x004fe20000010000 */
[----:B------:R-:W-:Y:S01]  /*4640*/  FADD.FTZ R9, R37, R8 ;  /* 0x0000000825097221 */ /* 0x000fe20000010000 */
[----:B------:R-:W-:Y:S01]  /*4650*/  F2FP.BF16.F32.PACK_AB R8, R29, R6 ;  /* 0x000000061d08723e */ /* 0x000fe200000010ff */
[----:B------:R2:W-:Y:S02]  /*4660*/  STSM.16.M88.4 [R22], R24 ;  /* 0x0000001816007844 */ /* 0x0005e40000000200 */
[----:B------:R-:W-:Y:S01]  /*4670*/  FADD.FTZ R6, R36, R9 ;  /* 0x0000000924067221 */ /* 0x000fe20000010000 */
[----:B------:R-:W-:Y:S01]  /*4680*/  F2FP.BF16.F32.PACK_AB R9, R34, R31 ;  /* 0x0000001f2209723e */ /* 0x000fe200000010ff */
[----:B------:R-:W4:Y:S01]  /*4690*/  MUFU.EX2 R46, R46 ;  /* 0x0000002e002e7308 */ /* 0x000f220000000800 */
[----:B0-----:R-:W-:Y:S01]  /*46a0*/  FADD.FTZ R2, R38, R7 ;  /* 0x0000000726027221 */ /* 0x001fe20000010000 */
[C---:B------:R-:W-:Y:S01]  /*46b0*/  FADD.FTZ R5, R45.reuse, R6 ;  /* 0x000000062d057221 */ /* 0x040fe20000010000 */
[----:B-1----:R-:W-:-:S05]  /*46c0*/  F2FP.BF16.F32.PACK_AB R12, R45, R36 ;  /* 0x000000242d0c723e */ /* 0x002fca00000010ff */
[----:B------:R-:W0:Y:S01]  /*46d0*/  MUFU.EX2 R47, R47 ;  /* 0x0000002f002f7308 */ /* 0x000e220000000800 */
[C---:B---3--:R-:W-:Y:S01]  /*46e0*/  FADD.FTZ R7, R43.reuse, R2 ;  /* 0x000000022b077221 */ /* 0x048fe20000010000 */
[----:B------:R-:W-:-:S05]  /*46f0*/  F2FP.BF16.F32.PACK_AB R11, R43, R38 ;  /* 0x000000262b0b723e */ /* 0x000fca00000010ff */
[----:B------:R1:W-:Y:S01]  /*4700*/  STSM.16.M88.4 [R18], R8 ;  /* 0x0000000812007844 */ /* 0x0003e20000000200 */
[----:B------:R-:W3:Y:S01]  /*4710*/  MUFU.EX2 R50, R50 ;  /* 0x0000003200327308 */ /* 0x000ee20000000800 */
[----:B----4-:R-:W-:-:S07]  /*4720*/  FADD.FTZ R2, R46, R7 ;  /* 0x000000072e027221 */ /* 0x010fce0000010000 */
[----:B------:R-:W4:Y:S01]  /*4730*/  MUFU.EX2 R51, R51 ;  /* 0x0000003300337308 */ /* 0x000f220000000800 */
[C---:B0-----:R-:W-:Y:S01]  /*4740*/  FADD.FTZ R7, R47.reuse, R2 ;  /* 0x000000022f077221 */ /* 0x041fe20000010000 */
[----:B------:R-:W-:-:S06]  /*4750*/  F2FP.BF16.F32.PACK_AB R29, R47, R46 ;  /* 0x0000002e2f1d723e */ /* 0x000fcc00000010ff */
[----:B------:R-:W0:Y:S01]  /*4760*/  MUFU.EX2 R44, R44 ;  /* 0x0000002c002c7308 */ /* 0x000e220000000800 */
[----:B---3--:R-:W-:-:S07]  /*4770*/  FADD.FTZ R2, R50, R7 ;  /* 0x0000000732027221 */ /* 0x008fce0000010000 */
[----:B------:R-:W3:Y:S01]  /*4780*/  MUFU.EX2 R3, R3 ;  /* 0x0000000300037308 */ /* 0x000ee20000000800 */
[C---:B----4-:R-:W-:Y:S01]  /*4790*/  FADD.FTZ R2, R51.reuse, R2 ;  /* 0x0000000233027221 */ /* 0x050fe20000010000 */
[----:B------:R-:W-:-:S05]  /*47a0*/  F2FP.BF16.F32.PACK_AB R31, R51, R50 ;  /* 0x00000032331f723e */ /* 0x000fca00000010ff */
[----:B------:R4:W-:Y:S01]  /*47b0*/  STSM.16.M88.4 [R17+0x27800], R28 ;  /* 0x0278001c11007844 */ /* 0x0009e20000000200 */
[----:B------:R-:W5:Y:S01]  /*47c0*/  MUFU.EX2 R54, R54 ;  /* 0x0000003600367308 */ /* 0x000f620000000800 */
[----:B0-----:R-:W-:-:S07]  /*47d0*/  FADD.FTZ R6, R44, R5 ;  /* 0x000000052c067221 */ /* 0x001fce0000010000 */
[----:B------:R-:W0:Y:S01]  /*47e0*/  MUFU.EX2 R70, R70 ;  /* 0x0000004600467308 */ /* 0x000e220000000800 */
[----:B---3--:R-:W-:-:S07]  /*47f0*/  FADD.FTZ R5, R3, R2 ;  /* 0x0000000203057221 */ /* 0x008fce0000010000 */
[----:B------:R-:W3:Y:S01]  /*4800*/  MUFU.EX2 R53, R53 ;  /* 0x0000003500357308 */ /* 0x000ee20000000800 */
[C---:B-----5:R-:W-:Y:S01]  /*4810*/  FADD.FTZ R5, R54.reuse, R5 ;  /* 0x0000000536057221 */ /* 0x060fe20000010000 */
[----:B------:R-:W-:-:S06]  /*4820*/  F2FP.BF16.F32.PACK_AB R13, R54, R3 ;  /* 0x00000003360d723e */ /* 0x000fcc00000010ff */
[----:B------:R-:W5:Y:S01]  /*4830*/  MUFU.EX2 R71, R71 ;  /* 0x0000004700477308 */ /* 0x000f620000000800 */
[----:B0-----:R-:W-:-:S07]  /*4840*/  FADD.FTZ R2, R70, R5 ;  /* 0x0000000546027221 */ /* 0x001fce0000010000 */
[----:B------:R-:W0:Y:S01]  /*4850*/  MUFU.EX2 R41, R41 ;  /* 0x0000002900297308 */ /* 0x000e220000000800 */
[C---:B---3--:R-:W-:Y:S01]  /*4860*/  F2FP.BF16.F32.PACK_AB R14, R53.reuse, R44 ;  /* 0x0000002c350e723e */ /* 0x048fe200000010ff */
[----:B------:R-:W-:-:S06]  /*4870*/  FADD.FTZ R6, R53, R6 ;  /* 0x0000000635067221 */ /* 0x000fcc0000010000 */
[----:B------:R-:W2:Y:S01]  /*4880*/  MUFU.EX2 R48, R48 ;  /* 0x0000003000307308 */ /* 0x000ea20000000800 */
[C---:B-----5:R-:W-:Y:S01]  /*4890*/  F2FP.BF16.F32.PACK_AB R15, R71.reuse, R70 ;  /* 0x00000046470f723e */ /* 0x060fe200000010ff */
[----:B------:R-:W-:-:S04]  /*48a0*/  FADD.FTZ R3, R71, R2 ;  /* 0x0000000247037221 */ /* 0x000fc80000010000 */
[----:B------:R4:W-:Y:S02]  /*48b0*/  STSM.16.M88.4 [R136], R12 ;  /* 0x0000000c88007844 */ /* 0x0009e40000000200 */
[----:B------:R-:W-:Y:S01]  /*48c0*/  MUFU.EX2 R52, R52 ;  /* 0x0000003400347308 */ /* 0x000fe20000000800 */
[----:B0-----:R-:W-:-:S07]  /*48d0*/  FADD.FTZ R7, R41, R6 ;  /* 0x0000000629077221 */ /* 0x001fce0000010000 */
[----:B------:R-:W0:Y:S01]  /*48e0*/  MUFU.EX2 R57, R57 ;  /* 0x0000003900397308 */ /* 0x000e220000000800 */
[C---:B--2---:R-:W-:Y:S01]  /*48f0*/  F2FP.BF16.F32.PACK_AB R24, R48.reuse, R41 ;  /* 0x000000293018723e */ /* 0x044fe200000010ff */
[----:B------:R-:W-:-:S06]  /*4900*/  FADD.FTZ R7, R48, R7 ;  /* 0x0000000730077221 */ /* 0x000fcc0000010000 */
[----:B------:R-:W2:Y:S08]  /*4910*/  MUFU.EX2 R74, R74 ;  /* 0x0000004a004a7308 */ /* 0x000eb00000000800 */
[----:B------:R-:W3:Y:S01]  /*4920*/  MUFU.EX2 R75, R75 ;  /* 0x0000004b004b7308 */ /* 0x000ee20000000800 */
[----:B0-----:R-:W-:-:S07]  /*4930*/  F2FP.BF16.F32.PACK_AB R26, R57, R52 ;  /* 0x00000034391a723e */ /* 0x001fce00000010ff */
[----:B------:R-:W0:Y:S01]  /*4940*/  MUFU.EX2 R78, R78 ;  /* 0x0000004e004e7308 */ /* 0x000e220000000800 */
[----:B--2---:R-:W-:-:S07]  /*4950*/  FADD.FTZ R2, R74, R3 ;  /* 0x000000034a027221 */ /* 0x004fce0000010000 */
[----:B------:R-:W2:Y:S01]  /*4960*/  MUFU.EX2 R79, R79 ;  /* 0x0000004f004f7308 */ /* 0x000ea20000000800 */
[C---:B---3--:R-:W-:Y:S01]  /*4970*/  F2FP.BF16.F32.PACK_AB R25, R75.reuse, R74 ;  /* 0x0000004a4b19723e */ /* 0x048fe200000010ff */
[----:B------:R-:W-:Y:S01]  /*4980*/  FADD.FTZ R3, R75, R2 ;  /* 0x000000024b037221 */ /* 0x000fe20000010000 */
[----:B------:R-:W-:-:S05]  /*4990*/  FADD.FTZ R2, R52, R7 ;  /* 0x0000000734027221 */ /* 0x000fca0000010000 */
[----:B------:R-:W-:Y:S01]  /*49a0*/  MUFU.EX2 R40, R40 ;  /* 0x0000002800287308 */ /* 0x000fe20000000800 */
[----:B0-----:R-:W-:Y:S01]  /*49b0*/  FADD.FTZ R6, R78, R3 ;  /* 0x000000034e067221 */ /* 0x001fe20000010000 */
[----:B------:R-:W-:-:S06]  /*49c0*/  FADD.FTZ R3, R57, R2 ;  /* 0x0000000239037221 */ /* 0x000fcc0000010000 */
[----:B------:R-:W1:Y:S01]  /*49d0*/  MUFU.EX2 R49, R49 ;  /* 0x0000003100317308 */ /* 0x000e620000000800 */
[C---:B--2---:R-:W-:Y:S01]  /*49e0*/  F2FP.BF16.F32.PACK_AB R27, R79.reuse, R78 ;  /* 0x0000004e4f1b723e */ /* 0x044fe200000010ff */
[----:B------:R-:W-:-:S04]  /*49f0*/  FADD.FTZ R7, R79, R6 ;  /* 0x000000064f077221 */ /* 0x000fc80000010000 */
[----:B------:R4:W-:Y:S02]  /*4a00*/  STSM.16.M88.4 [R22+0x6000], R24 ;  /* 0x0060001816007844 */ /* 0x0009e40000000200 */
[----:B------:R-:W-:Y:S08]  /*4a10*/  MUFU.EX2 R56, R56 ;  /* 0x0000003800387308 */ /* 0x000ff00000000800 */
[----:B------:R-:W0:Y:S01]  /*4a20*/  MUFU.EX2 R61, R61 ;  /* 0x0000003d003d7308 */ /* 0x000e220000000800 */
[----:B-1----:R-:W-:Y:S01]  /*4a30*/  F2FP.BF16.F32.PACK_AB R8, R49, R40 ;  /* 0x000000283108723e */ /* 0x002fe200000010ff */
[----:B------:R-:W-:-:S04]  /*4a40*/  FADD.FTZ R40, R40, R3 ;  /* 0x0000000328287221 */ /* 0x000fc80000010000 */
[----:B------:R-:W-:Y:S02]  /*4a50*/  FADD.FTZ R49, R49, R40 ;  /* 0x0000002831317221 */ /* 0x000fe40000010000 */
[----:B------:R-:W-:Y:S08]  /*4a60*/  MUFU.EX2 R82, R82 ;  /* 0x0000005200527308 */ /* 0x000ff00000000800 */
[----:B------:R-:W1:Y:S01]  /*4a70*/  MUFU.EX2 R83, R83 ;  /* 0x0000005300537308 */ /* 0x000e620000000800 */
[----:B0-----:R-:W-:Y:S01]  /*4a80*/  F2FP.BF16.F32.PACK_AB R10, R61, R56 ;  /* 0x000000383d0a723e */ /* 0x001fe200000010ff */
[----:B------:R-:W-:-:S04]  /*4a90*/  FADD.FTZ R56, R56, R49 ;  /* 0x0000003138387221 */ /* 0x000fc80000010000 */
[----:B------:R-:W-:Y:S02]  /*4aa0*/  FADD.FTZ R3, R61, R56 ;  /* 0x000000383d037221 */ /* 0x000fe40000010000 */
[----:B------:R-:W0:Y:S08]  /*4ab0*/  MUFU.EX2 R86, R86 ;  /* 0x0000005600567308 */ /* 0x000e300000000800 */
[----:B------:R-:W2:Y:S01]  /*4ac0*/  MUFU.EX2 R5, R60 ;  /* 0x0000003c00057308 */ /* 0x000ea20000000800 */
[----:B-1----:R-:W-:Y:S01]  /*4ad0*/  F2FP.BF16.F32.PACK_AB R9, R83, R82 ;  /* 0x000000525309723e */ /* 0x002fe200000010ff */
[----:B------:R-:W-:Y:S01]  /*4ae0*/  FADD.FTZ R82, R82, R7 ;  /* 0x0000000752527221 */ /* 0x000fe20000010000 */
[----:B------:R-:W-:-:S03]  /*4af0*/  VIADD R7, R88, 0xfffffffe ;  /* 0xfffffffe58077836 */ /* 0x000fc60000000000 */
[----:B------:R-:W-:-:S04]  /*4b00*/  FADD.FTZ R83, R83, R82 ;  /* 0x0000005253537221 */ /* 0x000fc80000010000 */
[----:B0-----:R-:W-:Y:S01]  /*4b10*/  FADD.FTZ R2, R86, R83 ;  /* 0x0000005356027221 */ /* 0x001fe20000010000 */
[----:B--2---:R-:W-:-:S03]  /*4b20*/  F2FP.BF16.F32.PACK_AB R11, R5, R86 ;  /* 0x00000056050b723e */ /* 0x004fc600000010ff */
[----:B------:R-:W-:Y:S02]  /*4b30*/  FADD.FTZ R2, R5, R2 ;  /* 0x0000000205027221 */ /* 0x000fe40000010000 */
[----:B------:R4:W-:Y:S01]  /*4b40*/  STSM.16.M88.4 [R18+0x6000], R8 ;  /* 0x0060000812007844 */ /* 0x0009e20000000200 */
[----:B------:R0:W-:Y:S06]  /*4b50*/  MEMBAR.ALL.CTA ;  /* 0x0000000000007992 */ /* 0x0001ec0000008000 */
[----:B0-----:R-:W0:Y:S02]  /*4b60*/  FENCE.VIEW.ASYNC.S ;  /* 0x00000000000073c6 */ /* 0x001e240000000000 */
[----:B0-----:R-:W-:Y:S01]  /*4b70*/  NOP ;  /* 0x0000000000007918 */ /* 0x001fe20000000000 */
[----:B------:R-:W-:Y:S05]  /*4b80*/  @P1 BRA `(.L_x_836) ;  /* 0x00000000004c1947 */ /* 0x000fea0003800000 */
[----:B------:R-:W-:Y:S01]  /*4b90*/  ISETP.LT.AND P1, PT, RZ, UR55, PT ;  /* 0x00000037ff007c0c */ /* 0x000fe2000bf21270 */
[----:B------:R-:W-:-:S12]  /*4ba0*/  UIADD3 UR15, UR55, -0x1, URZ ;  /* 0xffffffff370f7890 */ /* 0x000fd8000fffe03f */
[----:B------:R-:W-:Y:S05]  /*4bb0*/  @P1 BRA `(.L_x_837) ;  /* 0x0000000000201947 */ /* 0x000fea0003800000 */
[----:B------:R-:W-:Y:S01]  /*4bc0*/  ULDC UR18, c[0x0][0x9e4] ;  /* 0x0002790000127ab9 */ /* 0x000fe20000000800 */
[----:B------:R-:W-:Y:S02]  /*4bd0*/  UIADD3 UR15, -UR55, URZ, URZ ;  /* 0x0000003f370f7290 */ /* 0x000fe4000fffe13f */
[----:B------:R-:W-:-:S11]  /*4be0*/  UISETP.NE.AND UP0, UPT, UR18, 0x1, UPT ;  /* 0x000000011200788c */ /* 0x000fd6000bf05270 */
[----:B------:R-:W-:Y:S02]  /*4bf0*/  @UP0 ULDC.64 UR6, c[0x0][0x9e8] ;  /* 0x00027a0000060ab9 */ /* 0x000fe40000000a00 */
[----:B------:R-:W-:-:S04]  /*4c00*/  UIMAD.WIDE.U32 UR10, UR15, UR6, URZ ;  /* 0x000000060f0a72a5 */ /* 0x000fc8000f8e003f */
[----:B------:R-:W-:-:S04]  /*4c10*/  @UP0 USHF.R.U32.HI UR15, URZ, UR7, UR11 ;  /* 0x000000073f0f0299 */ /* 0x000fc8000801160b */
[----:B------:R-:W-:Y:S01]  /*4c20*/  ULOP3.LUT UR15, URZ, UR15, URZ, 0x33, !UPT ;  /* 0x0000000f3f0f7292 */ /* 0x000fe2000f8e333f */
[----:B------:R-:W-:Y:S11]  /*4c30*/  BRA `(.L_x_838) ;  /* 0x0000000000147947 */ /* 0x000ff60003800000 */
.L_x_837:
[----:B------:R-:W-:Y:S02]  /*4c40*/  ULDC UR18, c[0x0][0x9e4] ;  /* 0x0002790000127ab9 */ /* 0x000fe40000000800 */
[----:B------:R-:W-:-:S11]  /*4c50*/  UISETP.NE.AND UP0, UPT, UR18, 0x1, UPT ;  /* 0x000000011200788c */ /* 0x000fd6000bf05270 */
[----:B------:R-:W-:Y:S02]  /*4c60*/  @UP0 ULDC.64 UR6, c[0x0][0x9e8] ;  /* 0x00027a0000060ab9 */ /* 0x000fe40000000a00 */
[----:B------:R-:W-:-:S04]  /*4c70*/  UIMAD.WIDE.U32 UR10, UR15, UR6, URZ ;  /* 0x000000060f0a72a5 */ /* 0x000fc8000f8e003f */
[----:B------:R-:W-:-:S12]  /*4c80*/  @UP0 USHF.R.U32.HI UR15, URZ, UR7, UR11 ;  /* 0x000000073f0f0299 */ /* 0x000fd8000801160b */
.L_x_838:
[----:B------:R-:W-:-:S04]  /*4c90*/  UIMAD UR15, UR15, UR18, UR18 ;  /* 0x000000120f0f72a4 */ /* 0x000fc8000f8e0212 */
[----:B------:R-:W-:-:S04]  /*4ca0*/  UISETP.LT.AND UP0, UPT, UR14, UR15, UPT ;  /* 0x0000000f0e00728c */ /* 0x000fc8000bf01270 */
[----:B------:R-:W-:-:S12]  /*4cb0*/  USEL UR14, UR14, UR15, UP0 ;  /* 0x0000000f0e0e7287 */ /* 0x000fd80008000000 */
.L_x_836:
[----:B------:R-:W-:Y:S01]  /*4cc0*/  USHF.R.S32.HI UR6, URZ, 0x1f, UR14 ;  /* 0x0000001f3f067899 */ /* 0x000fe2000801140e */
[----:B------:R-:W-:Y:S02]  /*4cd0*/  CS2R R134, SRZ ;  /* 0x0000000000867805 */ /* 0x000fe4000001ff00 */
[----:B------:R-:W-:Y:S02]  /*4ce0*/  CS2R R132, SRZ ;  /* 0x0000000000847805 */ /* 0x000fe4000001ff00 */
[----:B------:R-:W-:Y:S01]  /*4cf0*/  CS2R R130, SRZ ;  /* 0x0000000000827805 */ /* 0x000fe2000001ff00 */
[----:B------:R-:W-:Y:S01]  /*4d00*/  ULEA.HI UR6, UR6, UR14, URZ, 0x7 ;  /* 0x0000000e06067291 */ /* 0x000fe2000f8f383f */
[----:B------:R-:W-:Y:S02]  /*4d10*/  CS2R R128, SRZ ;  /* 0x0000000000807805 */ /* 0x000fe4000001ff00 */
[----:B------:R-:W-:Y:S02]  /*4d20*/  CS2R R126, SRZ ;  /* 0x00000000007e7805 */ /* 0x000fe4000001ff00 */
[----:B------:R-:W-:Y:S01]  /*4d30*/  CS2R R124, SRZ ;  /* 0x00000000007c7805 */ /* 0x000fe2000001ff00 */
[----:B------:R-:W-:Y:S01]  /*4d40*/  USHF.R.S32.HI UR6, URZ, 0x7, UR6 ;  /* 0x000000073f067899 */ /* 0x000fe20008011406 */
[----:B------:R-:W-:-:S02]  /*4d50*/  CS2R R122, SRZ ;  /* 0x00000000007a7805 */ /* 0x000fc4000001ff00 */
[----:B------:R-:W-:Y:S02]  /*4d60*/  CS2R R120, SRZ ;  /* 0x0000000000787805 */ /* 0x000fe4000001ff00 */
[----:B------:R-:W-:Y:S01]  /*4d70*/  CS2R R118, SRZ ;  /* 0x0000000000767805 */ /* 0x000fe2000001ff00 */
[----:B------:R-:W-:Y:S01]  /*4d80*/  UISETP.LT.AND UP0, UPT, UR37, UR6, UPT ;  /* 0x000000062500728c */ /* 0x000fe2000bf01270 */
[----:B------:R-:W-:Y:S02]  /*4d90*/  CS2R R116, SRZ ;  /* 0x0000000000747805 */ /* 0x000fe4000001ff00 */
[----:B------:R-:W-:Y:S02]  /*4da0*/  CS2R R114, SRZ ;  /* 0x0000000000727805 */ /* 0x000fe4000001ff00 */
[----:B------:R-:W-:Y:S01]  /*4db0*/  CS2R R112, SRZ ;  /* 0x0000000000707805 */ /* 0x000fe2000001ff00 */
[----:B------:R-:W-:Y:S01]  /*4dc0*/  USEL UR56, UR37, UR6, !UP0 ;  /* 0x0000000625387287 */ /* 0x000fe2000c000000 */
[----:B------:R-:W-:-:S02]  /*4dd0*/  CS2R R110, SRZ ;  /* 0x00000000006e7805 */ /* 0x000fc4000001ff00 */
[----:B------:R-:W-:Y:S02]  /*4de0*/  CS2R R108, SRZ ;  /* 0x00000000006c7805 */ /* 0x000fe4000001ff00 */
[----:B------:R-:W-:Y:S02]  /*4df0*/  CS2R R106, SRZ ;  /* 0x00000000006a7805 */ /* 0x000fe4000001ff00 */
[----:B------:R-:W-:Y:S02]  /*4e00*/  CS2R R104, SRZ ;  /* 0x0000000000687805 */ /* 0x000fe4000001ff00 */
[----:B------:R-:W-:Y:S02]  /*4e10*/  CS2R R102, SRZ ;  /* 0x0000000000667805 */ /* 0x000fe4000001ff00 */
[----:B------:R-:W-:Y:S02]  /*4e20*/  ISETP.GE.AND P1, PT, R7, UR56, PT ;  /* 0x0000003807007c0c */ /* 0x000fe4000bf26270 */
[----:B------:R-:W-:-:S02]  /*4e30*/  CS2R R100, SRZ ;  /* 0x0000000000647805 */ /* 0x000fc4000001ff00 */
[----:B------:R-:W-:Y:S02]  /*4e40*/  CS2R R98, SRZ ;  /* 0x0000000000627805 */ /* 0x000fe4000001ff00 */
[----:B------:R-:W-:Y:S02]  /*4e50*/  CS2R R96, SRZ ;  /* 0x0000000000607805 */ /* 0x000fe4000001ff00 */
[----:B------:R-:W-:Y:S02]  /*4e60*/  CS2R R94, SRZ ;  /* 0x00000000005e7805 */ /* 0x000fe4000001ff00 */
[----:B------:R-:W-:Y:S02]  /*4e70*/  CS2R R92, SRZ ;  /* 0x00000000005c7805 */ /* 0x000fe4000001ff00 */
[----:B------:R-:W-:Y:S02]  /*4e80*/  CS2R R90, SRZ ;  /* 0x00000000005a7805 */ /* 0x000fe4000001ff00 */
[----:B------:R-:W-:Y:S01]  /*4e90*/  CS2R R88, SRZ ;  /* 0x0000000000587805 */ /* 0x000fe2000001ff00 */
[----:B------:R-:W-:Y:S06]  /*4ea0*/  @!P1 BRA `(.L_x_839) ;  /* 0x0000003000a89947 */ /* 0x000fec0003800000 */
[----:B------:R-:W-:Y:S01]  /*4eb0*/  IMAD.MOV.U32 R5, RZ, RZ, R4 ;  /* 0x000000ffff057224 */ /* 0x000fe200078e0004 */
[----:B------:R-:W-:Y:S01]  /*4ec0*/  UMOV UR28, UR47 ;  /* 0x0000002f001c7c82 */ /* 0x000fe20008000000 */
[----:B------:R-:W-:Y:S01]  /*4ed0*/  IMAD.MOV.U32 R6, RZ, RZ, R0 ;  /* 0x000000ffff067224 */ /* 0x000fe200078e0000 */
[----:B------:R-:W-:Y:S01]  /*4ee0*/  UMOV UR57, UR46 ;  /* 0x0000002e00397c82 */ /* 0x000fe20008000000 */
[----:B------:R-:W-:Y:S01]  /*4ef0*/  IMAD.MOV.U32 R135, RZ, RZ, RZ ;  /* 0x000000ffff877224 */ /* 0x000fe200078e00ff */
[----:B------:R-:W-:Y:S01]  /*4f00*/  ULDC UR34, c[0x0][0x9e4] ;  /* 0x0002790000227ab9 */ /* 0x000fe20000000800 */
[----:B------:R-:W-:Y:S01]  /*4f10*/  ULDC UR35, c[0x0][0x9dc] ;  /* 0x0002770000237ab9 */ /* 0x000fe20000000800 */
[----:B------:R-:W-:Y:S01]  /*4f20*/  ULDC UR33, c[0x0][0x988] ;  /* 0x0002620000217ab9 */ /* 0x000fe20000000800 */
[----:B------:R-:W-:-:S05]  /*4f30*/  ULDC UR55, c[0x0][0x9e0] ;  /* 0x0002780000377ab9 */ /* 0x000fca0000000800 */
.L_x_858:
[----:B------:R-:W-:Y:S01]  /*4f40*/  ISETP.NE.AND P2, PT, RZ, UR43, PT ;  /* 0x0000002bff007c0c */ /* 0x000fe2000bf45270 */
[----:B------:R-:W-:-:S04]  /*4f50*/  UISETP.NE.AND UP0, UPT, UR57, 0x1, UPT ;  /* 0x000000013900788c */ /* 0x000fc8000bf05270 */
[----:B------:R-:W-:-:S04]  /*4f60*/  USEL UR47, URZ, 0x1, UP0 ;  /* 0x000000013f2f7887 */ /* 0x000fc80008000000 */
[----:B------:R-:W-:-:S04]  /*4f70*/  ULOP3.LUT UR47, UR28, UR47, URZ, 0x3c, !UPT ;  /* 0x0000002f1c2f7292 */ /* 0x000fc8000f8e3c3f */
[----:B------:R-:W-:Y:S08]  /*4f80*/  @P2 BRA `(.L_x_840) ;  /* 0x0000000000382947 */ /* 0x000ff00003800000 */
[----:B------:R-:W-:Y:S05]  /*4f90*/  @!P0 BRA `(.L_x_841) ;  /* 0x0000000000048947 */ /* 0x000fea0003800000 */
[----:B------:R-:W-:Y:S01]  /*4fa0*/  BPT.TRAP 0x1 ;  /* 0x000000040000795c */ /* 0x000fe20000300000 */
.L_x_841:
[----:B------:R-:W-:Y:S01]  /*4fb0*/  UIADD3 UR6, UR57, 0x1, URZ ;  /* 0x0000000139067890 */ /* 0x000fe2000fffe03f */
[----:B------:R-:W-:-:S03]  /*4fc0*/  IMAD.U32 R0, RZ, RZ, UR47 ;  /* 0x0000002fff007e24 */ /* 0x000fc6000f8e00ff */
[----:B------:R-:W-:Y:S02]  /*4fd0*/  UISETP.NE.AND UP0, UPT, UR6, 0x2, UPT ;  /* 0x000000020600788c */ /* 0x000fe4000bf05270 */
[----:B------:R-:W-:Y:S02]  /*4fe0*/  SHF.L.U32 R0, R0, 0x1f, RZ ;  /* 0x0000001f00007819 */ /* 0x000fe400000006ff */
[----:B------:R-:W-:-:S04]  /*4ff0*/  USEL UR6, UR6, URZ, UP0 ;  /* 0x0000003f06067287 */ /* 0x000fc80008000000 */
[----:B------:R-:W-:-:S09]  /*5000*/  ULEA UR6, UR6, UR40, 0x3 ;  /* 0x0000002806067291 */ /* 0x000fd2000f8e183f */
[----:B------:R0:W1:Y:S01]  /*5010*/  SYNCS.PHASECHK.TRANS64.TRYWAIT P1, [UR6+0x2d830], R0 ;  /* 0x02d83000ff0075a7 */ /* 0x0000620008020146 */
[----:B------:R-:W-:Y:S05]  /*5020*/  @!P0 BRA `(.L_x_842) ;  /* 0x0000000000048947 */ /* 0x000fea0003800000 */
[----:B------:R-:W-:Y:S01]  /*5030*/  BPT.TRAP 0x1 ;  /* 0x000000040000795c */ /* 0x000fe20000300000 */
.L_x_842:
[----:B-1----:R-:W-:Y:S05]  /*5040*/  @P1 BRA `(.L_x_840) ;  /* 0x0000000000081947 */ /* 0x002fea0003800000 */
[----:B------:R-:W1:Y:S02]  /*5050*/  SYNCS.PHASECHK.TRANS64.TRYWAIT P1, [UR6+0x2d830], R0 ;  /* 0x02d83000ff0075a7 */ /* 0x000e640008020146 */
[----:B-1----:R-:W-:Y:S05]  /*5060*/  @!P1 BRA `(.L_x_843) ;  /* 0x000000ec00b49947 */ /* 0x002fea0003800000 */
.L_x_840:
[----:B------:R-:W2:Y:S01]  /*5070*/  S2R R4, SR_TID.X ;  /* 0x0000000000047919 */ /* 0x000ea20000002100 */
        /* <DEDUP_REMOVED lines=15> */
[----:B--2---:R-:W-:-:S05]  /*5170*/  SHF.R.U32.HI R4, RZ, 0x7, R4 ;  /* 0x00000007ff047819 */ /* 0x004fca0000011604 */
[----:B01----:R-:W-:-:S05]  /*5180*/  VIADD R0, R4, 0x8 ;  /* 0x0000000804007836 */ /* 0x003fca0000000000 */
[----:B------:R0:W-:Y:S06]  /*5190*/  BAR.SYNC.DEFER_BLOCKING R0, 0x100 ;  /* 0x000400000000751d */ /* 0x0001ec0000010000 */
[----:B----4-:R-:W-:-:S06]  /*51a0*/  WARPGROUP.ARRIVE ;  /* 0x00000000000079c5 */ /* 0x010fcc0000000000 */
        /* <DEDUP_REMOVED lines=20> */
.L_x_845:
[----:B------:R-:W-:Y:S01]  /*52f0*/  ULEA UR6, UR57, UR40, 0x3 ;  /* 0x0000002839067291 */ /* 0x000fe2000f8e183f */
[----:B------:R-:W-:-:S05]  /*5300*/  IMAD.U32 R0, RZ, RZ, UR28 ;  /* 0x0000001cff007e24 */ /* 0x000fca000f8e00ff */
[----:B------:R-:W-:-:S04]  /*5310*/  SHF.L.U32 R0, R0, 0x1f, RZ ;  /* 0x0000001f00007819 */ /* 0x000fc800000006ff */
[----:B------:R0:W1:Y:S01]  /*5320*/  SYNCS.PHASECHK.TRANS64.TRYWAIT P1, [UR6+0x2d850], R0 ;  /* 0x02d85000ff0075a7 */ /* 0x0000620008020146 */
[----:B------:R-:W-:Y:S05]  /*5330*/  @!P0 BRA `(.L_x_846) ;  /* 0x0000000000048947 */ /* 0x000fea0003800000 */
[----:B------:R-:W-:Y:S01]  /*5340*/  BPT.TRAP 0x1 ;  /* 0x000000040000795c */ /* 0x000fe20000300000 */
.L_x_846:
[----:B-1----:R-:W-:Y:S05]  /*5350*/  @P1 BRA `(.L_x_844) ;  /* 0x0000000000081947 */ /* 0x002fea0003800000 */
[----:B------:R-:W1:Y:S02]  /*5360*/  SYNCS.PHASECHK.TRANS64.TRYWAIT P1, [UR6+0x2d850], R0 ;  /* 0x02d85000ff0075a7 */ /* 0x000e640008020146 */
[----:B-1----:R-:W-:Y:S05]  /*5370*/  @!P1 BRA `(.L_x_847) ;  /* 0x000000ec00089947 */ /* 0x002fea0003800000 */
.L_x_844:
[----:B------:R-:W-:Y:S01]  /*5380*/  UIADD3 UR6, UR40, 0x400, URZ ;  /* 0x0000040028067890 */ /* 0x000fe2000fffe03f */
[----:B------:R-:W-:Y:S01]  /*5390*/  WARPGROUP.ARRIVE ;  /* 0x00000000000079c5 */ /* 0x000fe20000000000 */
[----:B------:R-:W-:-:S05]  /*53a0*/  ULEA UR7, UR54, UR40, 0xd ;  /* 0x0000002836077291 */ /* 0x000fca000f8e683f */
[----:B------:R-:W2:Y:S01]  /*53b0*/  S2R R8, SR_TID.X ;  /* 0x0000000000087919 */ /* 0x000ea20000002100 */
[----:B------:R-:W-:Y:S02]  /*53c0*/  USHF.R.U32.HI UR6, URZ, 0x4, UR6 ;  /* 0x000000043f067899 */ /* 0x000fe40008011606 */
[----:B------:R-:W-:Y:S02]  /*53d0*/  UIADD3 UR7, UR7, 0x21800, URZ ;  /* 0x0002180007077890 */ /* 0x000fe4000fffe03f */
[----:B------:R-:W-:Y:S02]  /*53e0*/  ULOP3.LUT UR6, UR6, 0x3fff, URZ, 0xc0, !UPT ;  /* 0x00003fff06067892 */ /* 0x000fe4000f8ec03f */
[----:B------:R-:W-:Y:S02]  /*53f0*/  USHF.R.U32.HI UR7, URZ, 0x4, UR7 ;  /* 0x000000043f077899 */ /* 0x000fe40008011607 */
[----:B------:R-:W-:Y:S02]  /*5400*/  ULOP3.LUT UR10, UR6, 0x2000000, URZ, 0xfc, !UPT ;  /* 0x02000000060a7892 */ /* 0x000fe4000f8efc3f */
[----:B------:R-:W-:-:S02]  /*5410*/  ULOP3.LUT UR6, UR7, 0x3fff, URZ, 0xc0, !UPT ;  /* 0x00003fff07067892 */ /* 0x000fc4000f8ec03f */
[----:B------:R-:W-:Y:S02]  /*5420*/  UIMAD UR7, UR57, 0x600, UR10 ;  /* 0x00000600390778a4 */ /* 0x000fe4000f8e020a */
[----:B------:R-:W-:Y:S01]  /*5430*/  ULOP3.LUT UR6, UR6, 0x10000, URZ, 0xfc, !UPT ;  /* 0x0001000006067892 */ /* 0x000fe2000f8efc3f */
[----:B------:R-:W-:Y:S01]  /*5440*/  UMOV UR31, 0x80000020 ;  /* 0x80000020001f7882 */ /* 0x000fe20000000000 */
[----:B------:R-:W-:-:S03]  /*5450*/  UMOV UR29, 0x40000040 ;  /* 0x40000040001d7882 */ /* 0x000fc60000000000 */
[----:B------:R-:W-:Y:S02]  /*5460*/  UMOV UR30, UR7 ;  /* 0x00000007001e7c82 */ /* 0x000fe40008000000 */
[----:B------:R-:W-:Y:S02]  /*5470*/  UMOV UR28, UR6 ;  /* 0x00000006001c7c82 */ /* 0x000fe40008000000 */
[----:B------:R-:W-:Y:S01]  /*5480*/  HGMMA.64x96x16.F32.BF16 R88, gdesc[UR28].tnspB, R88, gsb0 ;  /* 0x416000001c5879f0 */ /* 0x000fe20008001858 */
[----:B------:R-:W-:Y:S02]  /*5490*/  UIADD3 UR30, UR7, 0x40, URZ ;  /* 0x00000040071e7890 */ /* 0x000fe4000fffe03f */
[----:B------:R-:W-:Y:S01]  /*54a0*/  UIADD3 UR28, UR6, 0x2, URZ ;  /* 0x00000002061c7890 */ /* 0x000fe2000fffe03f */
[----:B------:R-:W-:Y:S01]  /*54b0*/  UMOV UR31, 0x80000020 ;  /* 0x80000020001f7882 */ /* 0x000fe20000000000 */
[----:B------:R-:W-:Y:S01]  /*54c0*/  UMOV UR29, 0x40000040 ;  /* 0x40000040001d7882 */ /* 0x000fe20000000000 */
[----:B--2---:R-:W-:-:S02]  /*54d0*/  SHF.R.U32.HI R4, RZ, 0x7, R8 ;  /* 0x00000007ff047819 */ /* 0x004fc40000011608 */
[----:B------:R-:W-:-:S03]  /*54e0*/  ISETP.GE.U32.AND P1, PT, R8, 0x180, PT ;  /* 0x000001800800780c */ /* 0x000fc60003f26070 */
[----:B01----:R-:W-:-:S05]  /*54f0*/  VIADD R0, R4, 0x9 ;  /* 0x0000000904007836 */ /* 0x003fca0000000000 */
        /* <DEDUP_REMOVED lines=50> */
.L_x_848:
[----:B------:R-:W-:Y:S01]  /*5820*/  UISETP.NE.AND UP1, UPT, UR51, URZ, UPT ;  /* 0x0000003f3300728c */ /* 0x000fe2000bf25270 */
[----:B------:R-:W-:Y:S01]  /*5830*/  VIADD R4, R137, UR39 ;  /* 0x0000002789047c36 */ /* 0x000fe20008000000 */
[----:B------:R-:W1:Y:S01]  /*5840*/  LDC R138, c[0x0][0x2f0] ;  /* 0x0000bc00ff8a7b82 */ /* 0x000e620000000800 */
[----:B------:R-:W-:Y:S02]  /*5850*/  ULEA UR6, UR46, UR40, 0x3 ;  /* 0x000000282e067291 */ /* 0x000fe4000f8e183f */
[----:B------:R-:W-:Y:S01]  /*5860*/  UISETP.NE.AND UP0, UPT, UR50, URZ, UPT ;  /* 0x0000003f3200728c */ /* 0x000fe2000bf05270 */
[----:B------:R-:W-:Y:S01]  /*5870*/  PLOP3.LUT P1, PT, PT, PT, UP1, 0x80, 0x0 ;  /* 0x000000000000781c */ /* 0x000fe20003f2f018 */
[----:B------:R-:W-:Y:S01]  /*5880*/  UIADD3 UR6, UR6, 0x2d840, URZ ;  /* 0x0002d84006067890 */ /* 0x000fe2000fffe03f */
[----:B------:R-:W-:Y:S02]  /*5890*/  PLOP3.LUT P2, PT, PT, PT, UP1, 0x80, 0x0 ;  /* 0x000000000000781c */ /* 0x000fe40003f4f018 */
[----:B------:R-:W2:Y:S01]  /*58a0*/  LDC R139, c[0x0][0x288] ;  /* 0x0000a200ff8b7b82 */ /* 0x000ea20000000800 */
[----:B------:R-:W-:Y:S01]  /*58b0*/  @UP1 ULDC UR7, c[0x0][0x44c] ;  /* 0x0001130000071ab9 */ /* 0x000fe20000000800 */
[----:B------:R-:W-:-:S07]  /*58c0*/  UPRMT UR6, UR41, 0x654, UR6 ;  /* 0x0000065429067896 */ /* 0x000fce0008000006 */
[----:B0-----:R-:W-:Y:S01]  /*58d0*/  @P1 IMAD.HI.U32 R0, R4, UR7, RZ ;  /* 0x0000000704001c27 */ /* 0x001fe2000f8e00ff */
[----:B------:R-:W-:Y:S01]  /*58e0*/  @UP1 ULDC UR7, c[0x0][0x450] ;  /* 0x0001140000071ab9 */ /* 0x000fe20000000800 */
[----:B------:R-:W-:Y:S01]  /*58f0*/  PLOP3.LUT P1, PT, PT, PT, UP0, 0x40, 0x0 ;  /* 0x000000000000781c */ /* 0x000fe20003f2e808 */
[----:B------:R-:W-:Y:S01]  /*5900*/  SYNCS.ARRIVE.TRANS64.RED.A1T0 RZ, [UR6], RZ ;  /* 0x000000ffffff79a7 */ /* 0x000fe20008100406 */
[----:B------:R-:W-:Y:S01]  /*5910*/  ULOP3.LUT UR6, URZ, UR35, URZ, 0x33, !UPT ;  /* 0x000000233f067292 */ /* 0x000fe2000f8e333f */
[----:B------:R-:W-:Y:S01]  /*5920*/  @P2 SHF.R.U32.HI R4, RZ, UR7, R0 ;  /* 0x00000007ff042c19 */ /* 0x000fe20008011600 */
[----:B------:R-:W-:-:S04]  /*5930*/  IMAD.SHL.U32 R0, R7, 0x80, RZ ;  /* 0x0000008007007824 */ /* 0x000fc800078e00ff */
[----:B------:R-:W0:Y:S01]  /*5940*/  SHFL.IDX PT, R13, R4, RZ, 0x1c1f ;  /* 0x001c1fff040d7589 */ /* 0x000e2200000e0000 */
[----:B------:R-:W-:-:S05]  /*5950*/  IADD3 R9, -R0, 0x1, RZ ;  /* 0x0000000100097810 */ /* 0x000fca0007ffe1ff */
[----:B------:R-:W-:-:S04]  /*5960*/  IMAD R9, R16, -0x2, R9 ;  /* 0xfffffffe10097824 */ /* 0x000fc800078e0209 */
[----:B-1----:R-:W-:-:S04]  /*5970*/  IMAD R8, R138, UR44, R9 ;  /* 0x0000002c8a087c24 */ /* 0x002fc8000f8e0209 */
[----:B--2---:R-:W-:-:S04]  /*5980*/  IMAD.IADD R8, R8, 0x1, -R139 ;  /* 0x0000000108087824 */ /* 0x004fc800078e0a8b */
[C---:B------:R-:W-:Y:S02]  /*5990*/  VIADD R11, R8.reuse, UR55 ;  /* 0x00000037080b7c36 */ /* 0x040fe40008000000 */
[----:B------:R-:W-:Y:S02]  /*59a0*/  VIADD R10, R8, UR6 ;  /* 0x00000006080a7c36 */ /* 0x000fe40008000000 */
[----:B0-----:R-:W-:Y:S02]  /*59b0*/  IMAD.IADD R9, R11, 0x1, R13 ;  /* 0x000000010b097824 */ /* 0x001fe400078e020d */
[----:B------:R-:W-:Y:S01]  /*59c0*/  IMAD.IADD R8, R13, 0x1, R10 ;  /* 0x000000010d087824 */ /* 0x000fe200078e020a */
[----:B------:R-:W-:Y:S06]  /*59d0*/  @P1 BRA `(.L_x_849) ;  /* 0x00000000005c1947 */ /* 0x000fec0003800000 */
[----:B------:R-:W-:Y:S01]  /*59e0*/  IMAD R12, R138, UR44, R13 ;  /* 0x0000002c8a0c7c24 */ /* 0x000fe2000f8e020d */
[----:B------:R-:W-:Y:S03]  /*59f0*/  BSSY B0, `(.L_x_850) ;  /* 0x0000011000007945 */ /* 0x000fe60003800000 */
[----:B------:R-:W-:-:S05]  /*5a00*/  IMAD.IADD R15, R12, 0x1, -R139 ;  /* 0x000000010c0f7824 */ /* 0x000fca00078e0a8b */
[----:B------:R-:W-:-:S13]  /*5a10*/  ISETP.GT.AND P1, PT, R15, -0x1, PT ;  /* 0xffffffff0f00780c */ /* 0x000fda0003f24270 */
[----:B------:R-:W-:Y:S05]  /*5a20*/  @P1 BRA `(.L_x_851) ;  /* 0x0000000000201947 */ /* 0x000fea0003800000 */
[----:B------:R-:W-:Y:S01]  /*5a30*/  IMAD.U32 R14, RZ, RZ, UR34 ;  /* 0x00000022ff0e7e24 */ /* 0x000fe2000f8e00ff */
[----:B------:R-:W-:-:S04]  /*5a40*/  LOP3.LUT R15, RZ, R15, RZ, 0x33, !PT ;  /* 0x0000000fff0f7212 */ /* 0x000fc800078e33ff */
[----:B------:R-:W-:-:S13]  /*5a50*/  ISETP.NE.AND P1, PT, R14, 0x1, PT ;  /* 0x000000010e00780c */ /* 0x000fda0003f25270 */
[----:B------:R-:W0:Y:S02]  /*5a60*/  @P1 LDC.64 R12, c[0x0][0x9e8] ;  /* 0x00027a00ff0c1b82 */ /* 0x000e240000000a00 */
[----:B0-----:R-:W-:-:S05]  /*5a70*/  @P1 IMAD.HI.U32 R12, R15, R12, RZ ;  /* 0x0000000c0f0c1227 */ /* 0x001fca00078e00ff */
[----:B------:R-:W-:-:S04]  /*5a80*/  @P1 SHF.R.U32.HI R15, RZ, R13, R12 ;  /* 0x0000000dff0f1219 */ /* 0x000fc8000001160c */
[----:B------:R-:W-:Y:S01]  /*5a90*/  LOP3.LUT R15, RZ, R15, RZ, 0x33, !PT ;  /* 0x0000000fff0f7212 */ /* 0x000fe200078e33ff */
[----:B------:R-:W-:Y:S06]  /*5aa0*/  BRA `(.L_x_852) ;  /* 0x0000000000147947 */ /* 0x000fec0003800000 */
.L_x_851:
[----:B------:R-:W-:-:S05]  /*5ab0*/  IMAD.U32 R14, RZ, RZ, UR34 ;  /* 0x00000022ff0e7e24 */ /* 0x000fca000f8e00ff */
[----:B------:R-:W-:-:S13]  /*5ac0*/  ISETP.NE.AND P1, PT, R14, 0x1, PT ;  /* 0x000000010e00780c */ /* 0x000fda0003f25270 */
[----:B------:R-:W0:Y:S02]  /*5ad0*/  @P1 LDC.64 R12, c[0x0][0x9e8] ;  /* 0x00027a00ff0c1b82 */ /* 0x000e240000000a00 */
[----:B0-----:R-:W-:-:S05]  /*5ae0*/  @P1 IMAD.HI.U32 R12, R15, R12, RZ ;  /* 0x0000000c0f0c1227 */ /* 0x001fca00078e00ff */
[----:B------:R-:W-:-:S07]  /*5af0*/  @P1 SHF.R.U32.HI R15, RZ, R13, R12 ;  /* 0x0000000dff0f1219 */ /* 0x000fce000001160c */
.L_x_852:
[----:B------:R-:W-:Y:S05]  /*5b00*/  BSYNC B0 ;  /* 0x0000000000007941 */ /* 0x000fea0003800000 */
.L_x_850:
[----:B------:R-:W-:-:S04]  /*5b10*/  IMAD R15, R15, R14, -R0 ;  /* 0x0000000e0f0f7224 */ /* 0x000fc800078e0a00 */
[----:B------:R-:W-:-:S05]  /*5b20*/  IMAD R15, R16, -0x2, R15 ;  /* 0xfffffffe100f7824 */ /* 0x000fca00078e020f */
[----:B------:R-:W-:Y:S02]  /*5b30*/  VIADDMNMX R9, R15, R14, R9, PT ;  /* 0x0000000e0f097246 */ /* 0x000fe40003800109 */
[----:B------:R-:W-:-:S07]  /*5b40*/  VIMNMX R8, R8, R15, !PT ;  /* 0x0000000f08087248 */ /* 0x000fce0007fe0100 */
.L_x_849:
[----:B------:R-:W-:Y:S01]  /*5b50*/  ISETP.GT.AND P1, PT, R7, -0x1, PT ;  /* 0xffffffff0700780c */ /* 0x000fe20003f24270 */
[----:B------:R-:W0:Y:S01]  /*5b60*/  SHFL.IDX PT, R4, R4, 0x1, 0x1c1f ;  /* 0x003c1f0004047f89 */ /* 0x000e2200000e0000 */
[----:B------:R-:W-:Y:S02]  /*5b70*/  UISETP.NE.AND UP0, UPT, UR50, URZ, UPT ;  /* 0x0000003f3200728c */ /* 0x000fe4000bf05270 */
[C---:B------:R-:W-:Y:S02]  /*5b80*/  ISETP.GT.AND P3, PT, R8.reuse, 0x8, P1 ;  /* 0x000000080800780c */ /* 0x040fe40000f64270 */
[C---:B------:R-:W-:Y:S02]  /*5b90*/  ISETP.GT.AND P6, PT, R8.reuse, RZ, P1 ;  /* 0x000000ff0800720c */ /* 0x040fe40000fc4270 */
[----:B------:R-:W-:Y:S02]  /*5ba0*/  ISETP.LT.OR P3, PT, R9, 0x9, P3 ;  /* 0x000000090900780c */ /* 0x000fe40001f61670 */
[----:B------:R-:W-:-:S02]  /*5bb0*/  ISETP.GT.AND P2, PT, R8, 0x1, P1 ;  /* 0x000000010800780c */ /* 0x000fc40000f44270 */
[----:B------:R-:W-:Y:S02]  /*5bc0*/  FSEL R28, R28, -INF , !P3 ;  /* 0xff8000001c1c7808 */ /* 0x000fe40005800000 */
[----:B------:R-:W-:Y:S02]  /*5bd0*/  ISETP.GT.AND P3, PT, R8, 0x19, P1 ;  /* 0x000000190800780c */ /* 0x000fe40000f64270 */
[C---:B------:R-:W-:Y:S02]  /*5be0*/  ISETP.LT.OR P6, PT, R9.reuse, 0x1, P6 ;  /* 0x000000010900780c */ /* 0x040fe400037c1670 */
[C---:B------:R-:W-:Y:S02]  /*5bf0*/  ISETP.LT.OR P2, PT, R9.reuse, 0x2, P2 ;  /* 0x000000020900780c */ /* 0x040fe40001741670 */
[----:B------:R-:W-:Y:S02]  /*5c00*/  ISETP.LT.OR P3, PT, R9, 0x1a, P3 ;  /* 0x0000001a0900780c */ /* 0x000fe40001f61670 */
[----:B------:R-:W-:-:S02]  /*5c10*/  FSEL R24, R24, -INF , !P6 ;  /* 0xff80000018187808 */ /* 0x000fc40007000000 */
[----:B------:R-:W-:Y:S01]  /*5c20*/  FSEL R25, R25, -INF , !P2 ;  /* 0xff80000019197808 */ /* 0x000fe20005000000 */
[--C-:B0-----:R-:W-:Y:S01]  /*5c30*/  IMAD.IADD R11, R11, 0x1, R4.reuse ;  /* 0x000000010b0b7824 */ /* 0x101fe200078e0204 */
[----:B------:R-:W-:Y:S01]  /*5c40*/  ISETP.GT.AND P5, PT, R8, 0x9, P1 ;  /* 0x000000090800780c */ /* 0x000fe20000fa4270 */
[----:B------:R-:W-:Y:S01]  /*5c50*/  IMAD.IADD R10, R10, 0x1, R4 ;  /* 0x000000010a0a7824 */ /* 0x000fe200078e0204 */
[C---:B------:R-:W-:Y:S02]  /*5c60*/  ISETP.GT.AND P4, PT, R8.reuse, 0x10, P1 ;  /* 0x000000100800780c */ /* 0x040fe40000f84270 */
[C---:B------:R-:W-:Y:S02]  /*5c70*/  ISETP.GT.AND P6, PT, R8.reuse, 0x11, P1 ;  /* 0x000000110800780c */ /* 0x040fe40000fc4270 */
[----:B------:R-:W-:Y:S02]  /*5c80*/  ISETP.GT.AND P2, PT, R8, 0x18, P1 ;  /* 0x000000180800780c */ /* 0x000fe40000f44270 */
[----:B------:R-:W-:-:S02]  /*5c90*/  FSEL R37, R37, -INF , !P3 ;  /* 0xff80000025257808 */ /* 0x000fc40005800000 */
[----:B------:R-:W-:Y:S02]  /*5ca0*/  ISETP.GT.AND P3, PT, R8, 0x30, P1 ;  /* 0x000000300800780c */ /* 0x000fe40000f64270 */
[C---:B------:R-:W-:Y:S02]  /*5cb0*/  ISETP.LT.OR P5, PT, R9.reuse, 0xa, P5 ;  /* 0x0000000a0900780c */ /* 0x040fe40002fa1670 */
[C---:B------:R-:W-:Y:S02]  /*5cc0*/  ISETP.LT.OR P4, PT, R9.reuse, 0x11, P4 ;  /* 0x000000110900780c */ /* 0x040fe40002781670 */
[C---:B------:R-:W-:Y:S02]  /*5cd0*/  ISETP.LT.OR P6, PT, R9.reuse, 0x12, P6 ;  /* 0x000000120900780c */ /* 0x040fe400037c1670 */
[C---:B------:R-:W-:Y:S02]  /*5ce0*/  ISETP.LT.OR P2, PT, R9.reuse, 0x19, P2 ;  /* 0x000000190900780c */ /* 0x040fe40001741670 */
[----:B------:R-:W-:-:S02]  /*5cf0*/  ISETP.LT.OR P3, PT, R9, 0x31, P3 ;  /* 0x000000310900780c */ /* 0x000fc40001f61670 */
[----:B------:R-:W-:Y:S02]  /*5d00*/  FSEL R29, R29, -INF , !P5 ;  /* 0xff8000001d1d7808 */ /* 0x000fe40006800000 */
[----:B------:R-:W-:Y:S02]  /*5d10*/  FSEL R32, R32, -INF , !P4 ;  /* 0xff80000020207808 */ /* 0x000fe40006000000 */
[----:B------:R-:W-:Y:S02]  /*5d20*/  FSEL R33, R33, -INF , !P6 ;  /* 0xff80000021217808 */ /* 0x000fe40007000000 */
[----:B------:R-:W-:Y:S02]  /*5d30*/  FSEL R36, R36, -INF , !P2 ;  /* 0xff80000024247808 */ /* 0x000fe40005000000 */
[C---:B------:R-:W-:Y:S02]  /*5d40*/  ISETP.GT.AND P5, PT, R8.reuse, 0x20, P1 ;  /* 0x000000200800780c */ /* 0x040fe40000fa4270 */
[----:B------:R-:W-:-:S02]  /*5d50*/  ISETP.GT.AND P4, PT, R8, 0x21, P1 ;  /* 0x000000210800780c */ /* 0x000fc40000f84270 */
[C---:B------:R-:W-:Y:S02]  /*5d60*/  ISETP.GT.AND P6, PT, R8.reuse, 0x28, P1 ;  /* 0x000000280800780c */ /* 0x040fe40000fc4270 */
[----:B------:R-:W-:Y:S02]  /*5d70*/  ISETP.GT.AND P2, PT, R8, 0x29, P1 ;  /* 0x000000290800780c */ /* 0x000fe40000f44270 */
[----:B------:R-:W-:Y:S02]  /*5d80*/  FSEL R48, R48, -INF , !P3 ;  /* 0xff80000030307808 */ /* 0x000fe40005800000 */
[----:B------:R-:W-:Y:S02]  /*5d90*/  ISETP.GT.AND P3, PT, R8, 0x41, P1 ;  /* 0x000000410800780c */ /* 0x000fe40000f64270 */
[C---:B------:R-:W-:Y:S02]  /*5da0*/  ISETP.LT.OR P5, PT, R9.reuse, 0x21, P5 ;  /* 0x000000210900780c */ /* 0x040fe40002fa1670 */
[----:B------:R-:W-:-:S02]  /*5db0*/  ISETP.LT.OR P4, PT, R9, 0x22, P4 ;  /* 0x000000220900780c */ /* 0x000fc40002781670 */
[C---:B------:R-:W-:Y:S02]  /*5dc0*/  ISETP.LT.OR P6, PT, R9.reuse, 0x29, P6 ;  /* 0x000000290900780c */ /* 0x040fe400037c1670 */
[C---:B------:R-:W-:Y:S02]  /*5dd0*/  ISETP.LT.OR P2, PT, R9.reuse, 0x2a, P2 ;  /* 0x0000002a0900780c */ /* 0x040fe40001741670 */
[----:B------:R-:W-:Y:S02]  /*5de0*/  ISETP.LT.OR P3, PT, R9, 0x42, P3 ;  /* 0x000000420900780c */ /* 0x000fe40001f61670 */
[----:B------:R-:W-:Y:S02]  /*5df0*/  FSEL R40, R40, -INF , !P5 ;  /* 0xff80000028287808 */ /* 0x000fe40006800000 */
[----:B------:R-:W-:Y:S02]  /*5e00*/  FSEL R41, R41, -INF , !P4 ;  /* 0xff80000029297808 */ /* 0x000fe40006000000 */
[----:B------:R-:W-:-:S02]  /*5e10*/  FSEL R44, R44, -INF , !P6 ;  /* 0xff8000002c2c7808 */ /* 0x000fc40007000000 */
[----:B------:R-:W-:Y:S02]  /*5e20*/  FSEL R45, R45, -INF , !P2 ;  /* 0xff8000002d2d7808 */ /* 0x000fe40005000000 */
[C---:B------:R-:W-:Y:S02]  /*5e30*/  ISETP.GT.AND P5, PT, R8.reuse, 0x31, P1 ;  /* 0x000000310800780c */ /* 0x040fe40000fa4270 */
        /* <DEDUP_REMOVED lines=34> */
[----:B------:R-:W-:Y:S02]  /*6060*/  PLOP3.LUT P3, PT, PT, PT, UP0, 0x40, 0x0 ;  /* 0x000000000000781c */ /* 0x000fe40003f6e808 */
[C---:B------:R-:W-:Y:S02]  /*6070*/  ISETP.LT.OR P5, PT, R9.reuse, 0x5a, P5 ;  /* 0x0000005a0900780c */ /* 0x040fe40002fa1670 */
[C---:B------:R-:W-:Y:S02]  /*6080*/  ISETP.LT.OR P4, PT, R9.reuse, 0x61, P4 ;  /* 0x000000610900780c */ /* 0x040fe40002781670 */
[C---:B------:R-:W-:Y:S02]  /*6090*/  ISETP.LT.OR P6, PT, R9.reuse, 0x62, P6 ;  /* 0x000000620900780c */ /* 0x040fe400037c1670 */
[----:B------:R-:W-:Y:S02]  /*60a0*/  ISETP.LT.OR P2, PT, R9, 0x69, P2 ;  /* 0x000000690900780c */ /* 0x000fe40001741670 */
[----:B------:R-:W-:-:S02]  /*60b0*/  FSEL R69, R69, -INF , !P5 ;  /* 0xff80000045457808 */ /* 0x000fc40006800000 */
[----:B------:R-:W-:Y:S02]  /*60c0*/  FSEL R72, R72, -INF , !P4 ;  /* 0xff80000048487808 */ /* 0x000fe40006000000 */
[----:B------:R-:W-:Y:S02]  /*60d0*/  FSEL R73, R73, -INF , !P6 ;  /* 0xff80000049497808 */ /* 0x000fe40007000000 */
[----:B------:R-:W-:Y:S02]  /*60e0*/  FSEL R76, R76, -INF , !P2 ;  /* 0xff8000004c4c7808 */ /* 0x000fe40005000000 */
[C---:B------:R-:W-:Y:S02]  /*60f0*/  ISETP.GT.AND P5, PT, R8.reuse, 0x70, P1 ;  /* 0x000000700800780c */ /* 0x040fe40000fa4270 */
[C---:B------:R-:W-:Y:S02]  /*6100*/  ISETP.GT.AND P4, PT, R8.reuse, 0x71, P1 ;  /* 0x000000710800780c */ /* 0x040fe40000f84270 */
[----:B------:R-:W-:-:S02]  /*6110*/  ISETP.GT.AND P6, PT, R8, 0x78, P1 ;  /* 0x000000780800780c */ /* 0x000fc40000fc4270 */
[----:B------:R-:W-:Y:S02]  /*6120*/  ISETP.GT.AND P2, PT, R8, 0x79, P1 ;  /* 0x000000790800780c */ /* 0x000fe40000f44270 */
[C---:B------:R-:W-:Y:S02]  /*6130*/  ISETP.LT.OR P5, PT, R9.reuse, 0x71, P5 ;  /* 0x000000710900780c */ /* 0x040fe40002fa1670 */
[C---:B------:R-:W-:Y:S02]  /*6140*/  ISETP.LT.OR P4, PT, R9.reuse, 0x72, P4 ;  /* 0x000000720900780c */ /* 0x040fe40002781670 */
[C---:B------:R-:W-:Y:S02]  /*6150*/  ISETP.LT.OR P6, PT, R9.reuse, 0x79, P6 ;  /* 0x000000790900780c */ /* 0x040fe400037c1670 */
[----:B------:R-:W-:Y:S02]  /*6160*/  ISETP.LT.OR P2, PT, R9, 0x7a, P2 ;  /* 0x0000007a0900780c */ /* 0x000fe40001741670 */
[----:B------:R-:W-:-:S02]  /*6170*/  FSEL R80, R80, -INF , !P5 ;  /* 0xff80000050507808 */ /* 0x000fc40006800000 */
[----:B------:R-:W-:Y:S02]  /*6180*/  FSEL R81, R81, -INF , !P4 ;  /* 0xff80000051517808 */ /* 0x000fe40006000000 */
[----:B------:R-:W-:Y:S02]  /*6190*/  FSEL R84, R84, -INF , !P6 ;  /* 0xff80000054547808 */ /* 0x000fe40007000000 */
[----:B------:R-:W-:Y:S01]  /*61a0*/  FSEL R85, R85, -INF , !P2 ;  /* 0xff80000055557808 */ /* 0x000fe20005000000 */
        /* <DEDUP_REMOVED lines=14> */
.L_x_855:
[----:B------:R-:W-:-:S05]  /*6290*/  IMAD.U32 R4, RZ, RZ, UR34 ;  /* 0x00000022ff047e24 */ /* 0x000fca000f8e00ff */
[----:B------:R-:W-:-:S13]  /*62a0*/  ISETP.NE.AND P2, PT, R4, 0x1, PT ;  /* 0x000000010400780c */ /* 0x000fda0003f45270 */
[----:B------:R-:W0:Y:S02]  /*62b0*/  @P2 LDC.64 R8, c[0x0][0x9e8] ;  /* 0x00027a00ff082b82 */ /* 0x000e240000000a00 */
[----:B0-----:R-:W-:-:S05]  /*62c0*/  @P2 IMAD.HI.U32 R8, R13, R8, RZ ;  /* 0x000000080d082227 */ /* 0x001fca00078e00ff */
[----:B------:R-:W-:-:S07]  /*62d0*/  @P2 SHF.R.U32.HI R13, RZ, R9, R8 ;  /* 0x00000009ff0d2219 */ /* 0x000fce0000011608 */
.L_x_856:
[----:B------:R-:W-:Y:S05]  /*62e0*/  BSYNC B0 ;  /* 0x0000000000007941 */ /* 0x000fea0003800000 */
.L_x_854:
[----:B------:R-:W-:-:S04]  /*62f0*/  IMAD R13, R13, R4, -R0 ;  /* 0x000000040d0d7224 */ /* 0x000fc800078e0a00 */
[----:B------:R-:W-:-:S05]  /*6300*/  IMAD R13, R16, -0x2, R13 ;  /* 0xfffffffe100d7824 */ /* 0x000fca00078e020d */
[----:B------:R-:W-:Y:S02]  /*6310*/  VIADDMNMX R11, R13, R4, R11, PT ;  /* 0x000000040d0b7246 */ /* 0x000fe4000380010b */
[----:B------:R-:W-:-:S07]  /*6320*/  VIMNMX R10, R10, R13, !PT ;  /* 0x0000000d0a0a7248 */ /* 0x000fce0007fe0100 */
.L_x_853:
[----:B------:R-:W-:Y:S02]  /*6330*/  FMNMX.FTZ R0, R24, R6, !PT ;  /* 0x0000000618007209 */ /* 0x000fe40007810000 */
[----:B------:R-:W-:Y:S02]  /*6340*/  ISETP.GT.AND P4, PT, R10, 0x10, P1 ;  /* 0x000000100a00780c */ /* 0x000fe40000f84270 */
[----:B------:R-:W-:Y:S02]  /*6350*/  FMNMX.FTZ R9, R25, R0, !PT ;  /* 0x0000000019097209 */ /* 0x000fe40007810000 */
[----:B------:R-:W-:Y:S02]  /*6360*/  ISETP.LT.OR P4, PT, R11, 0x11, P4 ;  /* 0x000000110b00780c */ /* 0x000fe40002781670 */
[----:B------:R-:W-:Y:S02]  /*6370*/  FMNMX.FTZ R0, R28, R9, !PT ;  /* 0x000000091c007209 */ /* 0x000fe40007810000 */
[----:B------:R-:W-:-:S02]  /*6380*/  FSEL R34, R34, -INF , !P4 ;  /* 0xff80000022227808 */ /* 0x000fc40006000000 */
[----:B------:R-:W-:Y:S02]  /*6390*/  FMNMX.FTZ R9, R29, R0, !PT ;  /* 0x000000001d097209 */ /* 0x000fe40007810000 */
[----:B------:R-:W-:Y:S02]  /*63a0*/  ISETP.GT.AND P4, PT, R10, 0x20, P1 ;  /* 0x000000200a00780c */ /* 0x000fe40000f84270 */
[----:B------:R-:W-:Y:S02]  /*63b0*/  FMNMX.FTZ R0, R32, R9, !PT ;  /* 0x0000000920007209 */ /* 0x000fe40007810000 */
[----:B------:R-:W-:Y:S02]  /*63c0*/  ISETP.LT.OR P4, PT, R11, 0x21, P4 ;  /* 0x000000210b00780c */ /* 0x000fe40002781670 */
[----:B------:R-:W-:Y:S02]  /*63d0*/  FMNMX.FTZ R9, R33, R0, !PT ;  /* 0x0000000021097209 */ /* 0x000fe40007810000 */
[----:B------:R-:W-:-:S02]  /*63e0*/  FSEL R42, R42, -INF , !P4 ;  /* 0xff8000002a2a7808 */ /* 0x000fc40006000000 */
[----:B------:R-:W-:Y:S02]  /*63f0*/  FMNMX.FTZ R0, R36, R9, !PT ;  /* 0x0000000924007209 */ /* 0x000fe40007810000 */
[C---:B------:R-:W-:Y:S02]  /*6400*/  ISETP.GT.AND P4, PT, R10.reuse, RZ, P1 ;  /* 0x000000ff0a00720c */ /* 0x040fe40000f84270 */
[----:B------:R-:W-:Y:S02]  /*6410*/  FMNMX.FTZ R9, R37, R0, !PT ;  /* 0x0000000025097209 */ /* 0x000fe40007810000 */
[----:B------:R-:W-:Y:S02]  /*6420*/  ISETP.GT.AND P2, PT, R10, 0x1, P1 ;  /* 0x000000010a00780c */ /* 0x000fe40000f44270 */
[----:B------:R-:W-:Y:S02]  /*6430*/  FMNMX.FTZ R0, R40, R9, !PT ;  /* 0x0000000928007209 */ /* 0x000fe40007810000 */
[----:B------:R-:W-:-:S02]  /*6440*/  ISETP.LT.OR P4, PT, R11, 0x1, P4 ;  /* 0x000000010b00780c */ /* 0x000fc40002781670 */
        /* <DEDUP_REMOVED lines=13> */
[----:B------:R-:W-:Y:S02]  /*6520*/  FMNMX.FTZ R20, R26, R5, !PT ;  /* 0x000000051a147209 */ /* 0x000fe40007810000 */
[----:B------:R-:W-:Y:S02]  /*6530*/  FMNMX.FTZ R0, R56, R9, !PT ;  /* 0x0000000938007209 */ /* 0x000fe40007810000 */
[----:B------:R-:W-:Y:S02]  /*6540*/  ISETP.LT.OR P3, PT, R11, 0xa, P3 ;  /* 0x0000000a0b00780c */ /* 0x000fe40001f61670 */
[----:B------:R-:W-:Y:S02]  /*6550*/  FMNMX.FTZ R9, R57, R0, !PT ;  /* 0x0000000039097209 */ /* 0x000fe40007810000 */
[----:B------:R-:W-:-:S02]  /*6560*/  FSEL R30, R30, -INF , !P5 ;  /* 0xff8000001e1e7808 */ /* 0x000fc40006800000 */
[----:B------:R-:W-:Y:S02]  /*6570*/  FMNMX.FTZ R0, R60, R9, !PT ;  /* 0x000000093c007209 */ /* 0x000fe40007810000 */
[----:B------:R-:W-:Y:S02]  /*6580*/  FMNMX.FTZ R21, R27, R20, !PT ;  /* 0x000000141b157209 */ /* 0x000fe40007810000 */
[----:B------:R-:W-:Y:S02]  /*6590*/  FMNMX.FTZ R9, R61, R0, !PT ;  /* 0x000000003d097209 */ /* 0x000fe40007810000 */
[----:B------:R-:W-:Y:S02]  /*65a0*/  ISETP.GT.AND P2, PT, R10, 0x11, P1 ;  /* 0x000000110a00780c */ /* 0x000fe40000f44270 */
[----:B------:R-:W-:Y:S02]  /*65b0*/  FMNMX.FTZ R0, R64, R9, !PT ;  /* 0x0000000940007209 */ /* 0x000fe40007810000 */
[----:B------:R-:W-:-:S02]  /*65c0*/  FSEL R31, R31, -INF , !P3 ;  /* 0xff8000001f1f7808 */ /* 0x000fc40005800000 */
[----:B------:R-:W-:Y:S02]  /*65d0*/  FMNMX.FTZ R9, R65, R0, !PT ;  /* 0x0000000041097209 */ /* 0x000fe40007810000 */
[----:B------:R-:W-:Y:S02]  /*65e0*/  FMNMX.FTZ R20, R30, R21, !PT ;  /* 0x000000151e147209 */ /* 0x000fe40007810000 */
[----:B------:R-:W-:Y:S02]  /*65f0*/  FMNMX.FTZ R0, R68, R9, !PT ;  /* 0x0000000944007209 */ /* 0x000fe40007810000 */
[----:B------:R-:W-:Y:S02]  /*6600*/  ISETP.GT.AND P5, PT, R10, 0x18, P1 ;  /* 0x000000180a00780c */ /* 0x000fe40000fa4270 */
[----:B------:R-:W-:Y:S02]  /*6610*/  FMNMX.FTZ R9, R69, R0, !PT ;  /* 0x0000000045097209 */ /* 0x000fe40007810000 */
[----:B------:R-:W-:-:S02]  /*6620*/  ISETP.LT.OR P2, PT, R11, 0x12, P2 ;  /* 0x000000120b00780c */ /* 0x000fc40001741670 */
[----:B------:R-:W-:Y:S02]  /*6630*/  FMNMX.FTZ R0, R72, R9, !PT ;  /* 0x0000000948007209 */ /* 0x000fe40007810000 */
[----:B------:R-:W-:Y:S02]  /*6640*/  FMNMX.FTZ R21, R31, R20, !PT ;  /* 0x000000141f157209 */ /* 0x000fe40007810000 */
[----:B------:R-:W-:Y:S02]  /*6650*/  FMNMX.FTZ R9, R73, R0, !PT ;  /* 0x0000000049097209 */ /* 0x000fe40007810000 */
[----:B------:R-:W-:Y:S02]  /*6660*/  ISETP.GT.AND P3, PT, R10, 0x19, P1 ;  /* 0x000000190a00780c */ /* 0x000fe40000f64270 */
[----:B------:R-:W-:Y:S02]  /*6670*/  FMNMX.FTZ R0, R76, R9, !PT ;  /* 0x000000094c007209 */ /* 0x000fe40007810000 */
[----:B------:R-:W-:-:S02]  /*6680*/  ISETP.LT.OR P5, PT, R11, 0x19, P5 ;  /* 0x000000190b00780c */ /* 0x000fc40002fa1670 */
[----:B------:R-:W-:Y:S02]  /*6690*/  FMNMX.FTZ R9, R77, R0, !PT ;  /* 0x000000004d097209 */ /* 0x000fe40007810000 */
[----:B------:R-:W-:Y:S02]  /*66a0*/  FSEL R35, R35, -INF , !P2 ;  /* 0xff80000023237808 */ /* 0x000fe40005000000 */
[----:B------:R-:W-:Y:S02]  /*66b0*/  FMNMX.FTZ R0, R80, R9, !PT ;  /* 0x0000000950007209 */ /* 0x000fe40007810000 */
[----:B------:R-:W-:Y:S02]  /*66c0*/  ISETP.LT.OR P3, PT, R11, 0x1a, P3 ;  /* 0x0000001a0b00780c */ /* 0x000fe40001f61670 */
[----:B------:R-:W-:Y:S02]  /*66d0*/  FMNMX.FTZ R9, R81, R0, !PT ;  /* 0x0000000051097209 */ /* 0x000fe40007810000 */
[----:B------:R-:W-:-:S02]  /*66e0*/  FSEL R38, R38, -INF , !P5 ;  /* 0xff80000026267808 */ /* 0x000fc40006800000 */
[----:B------:R-:W-:Y:S02]  /*66f0*/  FMNMX.FTZ R0, R84, R9, !PT ;  /* 0x0000000954007209 */ /* 0x000fe40007810000 */
[C---:B------:R-:W-:Y:S02]  /*6700*/  ISETP.GT.AND P2, PT, R10.reuse, 0x21, P1 ;  /* 0x000000210a00780c */ /* 0x040fe40000f44270 */
[----:B------:R-:W-:Y:S02]  /*6710*/  FMNMX.FTZ R4, R85, R0, !PT ;  /* 0x0000000055047209 */ /* 0x000fe40007810000 */
[----:B------:R-:W-:Y:S02]  /*6720*/  FSEL R39, R39, -INF , !P3 ;  /* 0xff80000027277808 */ /* 0x000fe40005800000 */
[----:B------:R-:W-:Y:S01]  /*6730*/  ISETP.GT.AND P5, PT, R10, 0x28, P1 ;  /* 0x000000280a00780c */ /* 0x000fe20000fa4270 */
[----:B------:R-:W0:Y:S01]  /*6740*/  SHFL.BFLY PT, R9, R4, 0x2, 0x1f ;  /* 0x0c401f0004097f89 */ /* 0x000e2200000e0000 */
[----:B------:R-:W-:-:S02]  /*6750*/  ISETP.LT.OR P2, PT, R11, 0x22, P2 ;  /* 0x000000220b00780c */ /* 0x000fc40001741670 */
[C---:B------:R-:W-:Y:S02]  /*6760*/  ISETP.GT.AND P3, PT, R10.reuse, 0x29, P1 ;  /* 0x000000290a00780c */ /* 0x040fe40000f64270 */
[----:B------:R-:W-:Y:S02]  /*6770*/  ISETP.LT.OR P5, PT, R11, 0x29, P5 ;  /* 0x000000290b00780c */ /* 0x000fe40002fa1670 */
[----:B------:R-:W-:Y:S02]  /*6780*/  FSEL R43, R43, -INF , !P2 ;  /* 0xff8000002b2b7808 */ /* 0x000fe40005000000 */
[----:B------:R-:W-:Y:S02]  /*6790*/  ISETP.GT.AND P2, PT, R10, 0x30, P1 ;  /* 0x000000300a00780c */ /* 0x000fe40000f44270 */
[----:B------:R-:W-:Y:S02]  /*67a0*/  FSEL R46, R46, -INF , !P5 ;  /* 0xff8000002e2e7808 */ /* 0x000fe40006800000 */
[----:B------:R-:W-:-:S02]  /*67b0*/  ISETP.LT.OR P3, PT, R11, 0x2a, P3 ;  /* 0x0000002a0b00780c */ /* 0x000fc40001f61670 */
[C---:B------:R-:W-:Y:S02]  /*67c0*/  ISETP.GT.AND P5, PT, R10.reuse, 0x31, P1 ;  /* 0x000000310a00780c */ /* 0x040fe40000fa4270 */
[----:B------:R-:W-:Y:S02]  /*67d0*/  ISETP.LT.OR P2, PT, R11, 0x31, P2 ;  /* 0x000000310b00780c */ /* 0x000fe40001741670 */
[----:B------:R-:W-:Y:S02]  /*67e0*/  FSEL R47, R47, -INF , !P3 ;  /* 0xff8000002f2f7808 */ /* 0x000fe40005800000 */
[----:B------:R-:W-:Y:S02]  /*67f0*/  ISETP.GT.AND P4, PT, R10, 0x38, P1 ;  /* 0x000000380a00780c */ /* 0x000fe40000f84270 */
[----:B------:R-:W-:Y:S02]  /*6800*/  FSEL R50, R50, -INF , !P2 ;  /* 0xff80000032327808 */ /* 0x000fe40005000000 */
[----:B0-----:R-:W-:-:S02]  /*6810*/  FMNMX.FTZ R9, R4, R9, !PT ;  /* 0x0000000904097209 */ /* 0x001fc40007810000 */
[C---:B------:R-:W-:Y:S02]  /*6820*/  ISETP.LT.OR P5, PT, R11.reuse, 0x32, P5 ;  /* 0x000000320b00780c */ /* 0x040fe40002fa1670 */
[C---:B------:R-:W-:Y:S01]  /*6830*/  ISETP.GT.AND P3, PT, R10.reuse, 0x39, P1 ;  /* 0x000000390a00780c */ /* 0x040fe20000f64270 */
[----:B------:R-:W0:Y:S01]  /*6840*/  SHFL.BFLY PT, R0, R9, 0x1, 0x1f ;  /* 0x0c201f0009007f89 */ /* 0x000e2200000e0000 */
[----:B------:R-:W-:Y:S02]  /*6850*/  ISETP.LT.OR P4, PT, R11, 0x39, P4 ;  /* 0x000000390b00780c */ /* 0x000fe40002781670 */
[----:B------:R-:W-:Y:S02]  /*6860*/  FSEL R51, R51, -INF , !P5 ;  /* 0xff80000033337808 */ /* 0x000fe40006800000 */
[----:B------:R-:W-:Y:S02]  /*6870*/  ISETP.GT.AND P2, PT, R10, 0x40, P1 ;  /* 0x000000400a00780c */ /* 0x000fe40000f44270 */
[----:B------:R-:W-:-:S02]  /*6880*/  FSEL R54, R54, -INF , !P4 ;  /* 0xff80000036367808 */ /* 0x000fc40006000000 */
[C---:B------:R-:W-:Y:S02]  /*6890*/  ISETP.LT.OR P3, PT, R11.reuse, 0x3a, P3 ;  /* 0x0000003a0b00780c */ /* 0x040fe40001f61670 */
[C---:B------:R-:W-:Y:S02]  /*68a0*/  ISETP.GT.AND P5, PT, R10.reuse, 0x41, P1 ;  /* 0x000000410a00780c */ /* 0x040fe40000fa4270 */
[----:B------:R-:W-:Y:S02]  /*68b0*/  ISETP.LT.OR P2, PT, R11, 0x41, P2 ;  /* 0x000000410b00780c */ /* 0x000fe40001741670 */
[----:B------:R-:W-:Y:S02]  /*68c0*/  FSEL R55, R55, -INF , !P3 ;  /* 0xff80000037377808 */ /* 0x000fe40005800000 */
[----:B------:R-:W-:Y:S02]  /*68d0*/  ISETP.GT.AND P4, PT, R10, 0x48, P1 ;  /* 0x000000480a00780c */ /* 0x000fe40000f84270 */
[----:B------:R-:W-:-:S02]  /*68e0*/  FSEL R58, R58, -INF , !P2 ;  /* 0xff8000003a3a7808 */ /* 0x000fc40005000000 */
[----:B------:R-:W-:Y:S02]  /*68f0*/  ISETP.LT.OR P5, PT, R11, 0x42, P5 ;  /* 0x000000420b00780c */ /* 0x000fe40002fa1670 */
[----:B------:R-:W-:Y:S02]  /*6900*/  ISETP.GT.AND P3, PT, R10, 0x49, P1 ;  /* 0x000000490a00780c */ /* 0x000fe40000f64270 */
[----:B0-----:R-:W-:Y:S02]  /*6910*/  FMNMX.FTZ R0, R9, R0, !PT ;  /* 0x0000000009007209 */ /* 0x001fe40007810000 */
[----:B------:R-:W-:Y:S02]  /*6920*/  ISETP.LT.OR P4, PT, R11, 0x49, P4 ;  /* 0x000000490b00780c */ /* 0x000fe40002781670 */
[C---:B------:R-:W-:Y:S01]  /*6930*/  FSETP.NEU.FTZ.AND P6, PT, R0.reuse, -INF , PT ;  /* 0xff8000000000780b */ /* 0x040fe20003fdd000 */
[----:B------:R-:W-:Y:S01]  /*6940*/  FMUL.FTZ R8, R0, UR33 ;  /* 0x0000002100087c20 */ /* 0x000fe20008410000 */
[----:B------:R-:W-:-:S02]  /*6950*/  FSEL R59, R59, -INF , !P5 ;  /* 0xff8000003b3b7808 */ /* 0x000fc40006800000 */
[----:B------:R-:W-:Y:S02]  /*6960*/  ISETP.GT.AND P2, PT, R10, 0x50, P1 ;  /* 0x000000500a00780c */ /* 0x000fe40000f44270 */
[----:B------:R-:W-:Y:S02]  /*6970*/  FSEL R4, R8, RZ, P6 ;  /* 0x000000ff08047208 */ /* 0x000fe40003000000 */
[----:B------:R-:W-:Y:S02]  /*6980*/  FSEL R62, R62, -INF , !P4 ;  /* 0xff8000003e3e7808 */ /* 0x000fe40006000000 */
[----:B------:R-:W-:Y:S01]  /*6990*/  ISETP.LT.OR P3, PT, R11, 0x4a, P3 ;  /* 0x0000004a0b00780c */ /* 0x000fe20001f61670 */
        /* <DEDUP_REMOVED lines=11> */
[----:B------:R-:W-:Y:S01]  /*6a50*/  ISETP.GT.AND P5, PT, R10, 0x51, P1 ;  /* 0x000000510a00780c */ /* 0x000fe20000fa4270 */
[----:B------:R-:W-:Y:S01]  /*6a60*/  MUFU.EX2 R20, R36 ;  /* 0x0000002400147308 */ /* 0x000fe20000000800 */
[----:B------:R-:W-:Y:S01]  /*6a70*/  FMNMX.FTZ R25, R39, R24, !PT ;  /* 0x0000001827197209 */ /* 0x000fe20007810000 */
[--C-:B------:R-:W-:Y:S01]  /*6a80*/  FFMA.FTZ R40, R40, UR33, -R4.reuse ;  /* 0x0000002128287c23 */ /* 0x100fe20008010804 */
[----:B------:R-:W-:Y:S01]  /*6a90*/  ISETP.LT.OR P2, PT, R11, 0x51, P2 ;  /* 0x000000510b00780c */ /* 0x000fe20001741670 */
[--C-:B------:R-:W-:Y:S01]  /*6aa0*/  FFMA.FTZ R44, R44, UR33, -R4.reuse ;  /* 0x000000212c2c7c23 */ /* 0x100fe20008010804 */
[----:B------:R-:W-:Y:S01]  /*6ab0*/  FMNMX.FTZ R28, R42, R25, !PT ;  /* 0x000000192a1c7209 */ /* 0x000fe20007810000 */
[--C-:B------:R-:W-:Y:S01]  /*6ac0*/  FFMA.FTZ R25, R41, UR33, -R4.reuse ;  /* 0x0000002129197c23 */ /* 0x100fe20008010804 */
[----:B------:R-:W-:Y:S01]  /*6ad0*/  FSEL R63, R63, -INF , !P3 ;  /* 0xff8000003f3f7808 */ /* 0x000fe20005800000 */
[----:B------:R-:W-:Y:S01]  /*6ae0*/  MUFU.EX2 R24, R40 ;  /* 0x0000002800187308 */ /* 0x000fe20000000800 */
[----:B------:R-:W-:Y:S01]  /*6af0*/  FMNMX.FTZ R29, R43, R28, !PT ;  /* 0x0000001c2b1d7209 */ /* 0x000fe20007810000 */
[--C-:B------:R-:W-:Y:S01]  /*6b00*/  FFMA.FTZ R48, R48, UR33, -R4.reuse ;  /* 0x0000002130307c23 */ /* 0x100fe20008010804 */
[----:B------:R-:W-:Y:S01]  /*6b10*/  ISETP.GT.AND P4, PT, R10, 0x58, P1 ;  /* 0x000000580a00780c */ /* 0x000fe20000f84270 */
[--C-:B------:R-:W-:Y:S01]  /*6b20*/  FFMA.FTZ R52, R52, UR33, -R4.reuse ;  /* 0x0000002134347c23 */ /* 0x100fe20008010804 */
[----:B------:R-:W-:Y:S01]  /*6b30*/  FMNMX.FTZ R28, R46, R29, !PT ;  /* 0x0000001d2e1c7209 */ /* 0x000fe20007810000 */
[--C-:B------:R-:W-:Y:S01]  /*6b40*/  FFMA.FTZ R56, R56, UR33, -R4.reuse ;  /* 0x0000002138387c23 */ /* 0x100fe20008010804 */
[----:B------:R-:W-:Y:S01]  /*6b50*/  FSEL R66, R66, -INF , !P2 ;  /* 0xff80000042427808 */ /* 0x000fe20005000000 */
[----:B------:R-:W-:Y:S01]  /*6b60*/  FFMA.FTZ R85, R85, UR33, -R4 ;  /* 0x0000002155557c23 */ /* 0x000fe20008010804 */
[----:B------:R-:W-:Y:S01]  /*6b70*/  FMNMX.FTZ R29, R47, R28, !PT ;  /* 0x0000001c2f1d7209 */ /* 0x000fe20007810000 */
[----:B------:R-:W-:Y:S01]  /*6b80*/  MUFU.EX2 R8, R8 ;  /* 0x0000000800087308 */ /* 0x000fe20000000800 */
[----:B------:R-:W-:-:S02]  /*6b90*/  ISETP.LT.OR P5, PT, R11, 0x52, P5 ;  /* 0x000000520b00780c */ /* 0x000fc40002fa1670 */
[----:B------:R-:W-:Y:S01]  /*6ba0*/  FMNMX.FTZ R32, R50, R29, !PT ;  /* 0x0000001d32207209 */ /* 0x000fe20007810000 */
[----:B------:R-:W-:Y:S01]  /*6bb0*/  FFMA.FTZ R29, R45, UR33, -R4 ;  /* 0x000000212d1d7c23 */ /* 0x000fe20008010804 */
[----:B------:R-:W-:Y:S02]  /*6bc0*/  ISETP.GT.AND P3, PT, R10, 0x59, P1 ;  /* 0x000000590a00780c */ /* 0x000fe40000f64270 */
[----:B------:R-:W-:Y:S01]  /*6bd0*/  FMNMX.FTZ R33, R51, R32, !PT ;  /* 0x0000002033217209 */ /* 0x000fe20007810000 */
[----:B------:R0:W-:Y:S01]  /*6be0*/  MUFU.EX2 R28, R44 ;  /* 0x0000002c001c7308 */ /* 0x0001e20000000800 */
[----:B------:R-:W-:Y:S02]  /*6bf0*/  ISETP.LT.OR P4, PT, R11, 0x59, P4 ;  /* 0x000000590b00780c */ /* 0x000fe40002781670 */
[----:B------:R-:W-:Y:S02]  /*6c00*/  FMNMX.FTZ R32, R54, R33, !PT ;  /* 0x0000002136207209 */ /* 0x000fe40007810000 */
[----:B------:R-:W-:-:S02]  /*6c10*/  FSEL R67, R67, -INF , !P5 ;  /* 0xff80000043437808 */ /* 0x000fc40006800000 */
[----:B------:R-:W-:Y:S01]  /*6c20*/  FMNMX.FTZ R33, R55, R32, !PT ;  /* 0x0000002037217209 */ /* 0x000fe20007810000 */
[----:B------:R-:W-:Y:S01]  /*6c30*/  MUFU.EX2 R9, R9 ;  /* 0x0000000900097308 */ /* 0x000fe20000000800 */
[----:B------:R-:W-:Y:S01]  /*6c40*/  ISETP.GT.AND P2, PT, R10, 0x60, P1 ;  /* 0x000000600a00780c */ /* 0x000fe20000f44270 */
[--C-:B0-----:R-:W-:Y:S01]  /*6c50*/  FFMA.FTZ R44, R60, UR33, -R4.reuse ;  /* 0x000000213c2c7c23 */ /* 0x101fe20008010804 */
[----:B------:R-:W-:Y:S01]  /*6c60*/  FMNMX.FTZ R36, R58, R33, !PT ;  /* 0x000000213a247209 */ /* 0x000fe20007810000 */
[--C-:B------:R-:W-:Y:S01]  /*6c70*/  FFMA.FTZ R33, R49, UR33, -R4.reuse ;  /* 0x0000002131217c23 */ /* 0x100fe20008010804 */
[----:B------:R-:W-:Y:S01]  /*6c80*/  FSEL R70, R70, -INF , !P4 ;  /* 0xff80000046467808 */ /* 0x000fe20006000000 */
[--C-:B------:R-:W-:Y:S01]  /*6c90*/  FFMA.FTZ R49, R65, UR33, -R4.reuse ;  /* 0x0000002141317c23 */ /* 0x100fe20008010804 */
[----:B------:R-:W-:Y:S01]  /*6ca0*/  FMNMX.FTZ R37, R59, R36, !PT ;  /* 0x000000243b257209 */ /* 0x000fe20007810000 */
[----:B------:R0:W-:Y:S01]  /*6cb0*/  MUFU.EX2 R32, R48 ;  /* 0x0000003000207308 */ /* 0x0001e20000000800 */
[----:B------:R-:W-:Y:S01]  /*6cc0*/  ISETP.LT.OR P3, PT, R11, 0x5a, P3 ;  /* 0x0000005a0b00780c */ /* 0x000fe20001f61670 */
[--C-:B------:R-:W-:Y:S01]  /*6cd0*/  FFMA.FTZ R60, R76, UR33, -R4.reuse ;  /* 0x000000214c3c7c23 */ /* 0x100fe20008010804 */
[----:B------:R-:W-:Y:S01]  /*6ce0*/  FMNMX.FTZ R36, R62, R37, !PT ;  /* 0x000000253e247209 */ /* 0x000fe20007810000 */
[----:B------:R-:W-:Y:S01]  /*6cf0*/  FFMA.FTZ R65, R81, UR33, -R4 ;  /* 0x0000002151417c23 */ /* 0x000fe20008010804 */
[----:B------:R-:W-:-:S02]  /*6d00*/  ISETP.GT.AND P5, PT, R10, 0x61, P1 ;  /* 0x000000610a00780c */ /* 0x000fc40000fa4270 */
[----:B------:R-:W-:Y:S01]  /*6d10*/  FMNMX.FTZ R37, R63, R36, !PT ;  /* 0x000000243f257209 */ /* 0x000fe20007810000 */
[----:B------:R-:W-:Y:S01]  /*6d20*/  MUFU.EX2 R12, R12 ;  /* 0x0000000c000c7308 */ /* 0x000fe20000000800 */
[----:B------:R-:W-:Y:S01]  /*6d30*/  ISETP.GT.AND P4, PT, R10, 0x68, P1 ;  /* 0x000000680a00780c */ /* 0x000fe20000f84270 */
[--C-:B0-----:R-:W-:Y:S01]  /*6d40*/  FFMA.FTZ R48, R64, UR33, -R4.reuse ;  /* 0x0000002140307c23 */ /* 0x101fe20008010804 */
[----:B------:R-:W-:Y:S01]  /*6d50*/  FMNMX.FTZ R40, R66, R37, !PT ;  /* 0x0000002542287209 */ /* 0x000fe20007810000 */
[--C-:B------:R-:W-:Y:S01]  /*6d60*/  FFMA.FTZ R37, R53, UR33, -R4.reuse ;  /* 0x0000002135257c23 */ /* 0x100fe20008010804 */
[----:B------:R-:W-:Y:S01]  /*6d70*/  ISETP.LT.OR P2, PT, R11, 0x61, P2 ;  /* 0x000000610b00780c */ /* 0x000fe20001741670 */
[--C-:B------:R-:W-:Y:S01]  /*6d80*/  FFMA.FTZ R53, R69, UR33, -R4.reuse ;  /* 0x0000002145357c23 */ /* 0x100fe20008010804 */
[----:B------:R-:W-:Y:S01]  /*6d90*/  FMNMX.FTZ R41, R67, R40, !PT ;  /* 0x0000002843297209 */ /* 0x000fe20007810000 */
[----:B------:R0:W-:Y:S01]  /*6da0*/  MUFU.EX2 R36, R52 ;  /* 0x0000003400247308 */ /* 0x0001e20000000800 */
[----:B------:R-:W-:Y:S01]  /*6db0*/  FSEL R71, R71, -INF , !P3 ;  /* 0xff80000047477808 */ /* 0x000fe20005800000 */
[----:B------:R-:W-:Y:S01]  /*6dc0*/  FFMA.FTZ R64, R80, UR33, -R4 ;  /* 0x0000002150407c23 */ /* 0x000fe20008010804 */
[----:B------:R-:W-:-:S02]  /*6dd0*/  FMNMX.FTZ R40, R70, R41, !PT ;  /* 0x0000002946287209 */ /* 0x000fc40007810000 */
[C---:B------:R-:W-:Y:S02]  /*6de0*/  ISETP.LT.OR P5, PT, R11.reuse, 0x62, P5 ;  /* 0x000000620b00780c */ /* 0x040fe40002fa1670 */
[----:B------:R-:W-:Y:S01]  /*6df0*/  ISETP.LT.OR P4, PT, R11, 0x69, P4 ;  /* 0x000000690b00780c */ /* 0x000fe20002781670 */
[----:B------:R-:W-:Y:S01]  /*6e00*/  MUFU.EX2 R13, R13 ;  /* 0x0000000d000d7308 */ /* 0x000fe20000000800 */
[----:B------:R-:W-:Y:S01]  /*6e10*/  FSEL R74, R74, -INF , !P2 ;  /* 0xff8000004a4a7808 */ /* 0x000fe20005000000 */
[--C-:B0-----:R-:W-:Y:S01]  /*6e20*/  FFMA.FTZ R52, R68, UR33, -R4.reuse ;  /* 0x0000002144347c23 */ /* 0x101fe20008010804 */
[----:B------:R-:W-:Y:S01]  /*6e30*/  FMNMX.FTZ R41, R71, R40, !PT ;  /* 0x0000002847297209 */ /* 0x000fe20007810000 */
[----:B------:R-:W-:Y:S01]  /*6e40*/  FFMA.FTZ R68, R84, UR33, -R4 ;  /* 0x0000002154447c23 */ /* 0x000fe20008010804 */
[----:B------:R-:W-:Y:S02]  /*6e50*/  FSEL R75, R75, -INF , !P5 ;  /* 0xff8000004b4b7808 */ /* 0x000fe40006800000 */
[----:B------:R-:W-:Y:S01]  /*6e60*/  FSEL R78, R78, -INF , !P4 ;  /* 0xff8000004e4e7808 */ /* 0x000fe20006000000 */
[----:B------:R0:W-:Y:S01]  /*6e70*/  MUFU.EX2 R40, R56 ;  /* 0x0000003800287308 */ /* 0x0001e20000000800 */
[----:B------:R-:W-:-:S02]  /*6e80*/  ISETP.GT.AND P3, PT, R10, 0x69, P1 ;  /* 0x000000690a00780c */ /* 0x000fc40000f64270 */
[C---:B------:R-:W-:Y:S02]  /*6e90*/  ISETP.GT.AND P2, PT, R10.reuse, 0x70, P1 ;  /* 0x000000700a00780c */ /* 0x040fe40000f44270 */
[C---:B------:R-:W-:Y:S02]  /*6ea0*/  ISETP.GT.AND P5, PT, R10.reuse, 0x71, P1 ;  /* 0x000000710a00780c */ /* 0x040fe40000fa4270 */
[C---:B------:R-:W-:Y:S01]  /*6eb0*/  ISETP.GT.AND P4, PT, R10.reuse, 0x78, P1 ;  /* 0x000000780a00780c */ /* 0x040fe20000f84270 */
[----:B------:R-:W-:Y:S01]  /*6ec0*/  MUFU.EX2 R14, R14 ;  /* 0x0000000e000e7308 */ /* 0x000fe20000000800 */
[----:B------:R-:W-:Y:S01]  /*6ed0*/  ISETP.GT.AND P1, PT, R10, 0x79, P1 ;  /* 0x000000790a00780c */ /* 0x000fe20000f24270 */
[--C-:B0-----:R-:W-:Y:S01]  /*6ee0*/  FFMA.FTZ R56, R72, UR33, -R4.reuse ;  /* 0x0000002148387c23 */ /* 0x101fe20008010804 */
[----:B------:R-:W-:Y:S01]  /*6ef0*/  FMNMX.FTZ R10, R74, R41, !PT ;  /* 0x000000294a0a7209 */ /* 0x000fe20007810000 */
[--C-:B------:R-:W-:Y:S01]  /*6f00*/  FFMA.FTZ R41, R57, UR33, -R4.reuse ;  /* 0x0000002139297c23 */ /* 0x100fe20008010804 */
[----:B------:R-:W-:Y:S01]  /*6f10*/  ISETP.LT.OR P3, PT, R11, 0x6a, P3 ;  /* 0x0000006a0b00780c */ /* 0x000fe20001f61670 */
[----:B------:R-:W-:Y:S01]  /*6f20*/  FFMA.FTZ R57, R73, UR33, -R4 ;  /* 0x0000002149397c23 */ /* 0x000fe20008010804 */
[----:B------:R-:W-:Y:S01]  /*6f30*/  FMNMX.FTZ R45, R75, R10, !PT ;  /* 0x0000000a4b2d7209 */ /* 0x000fe20007810000 */
[----:B------:R-:W-:Y:S01]  /*6f40*/  MUFU.EX2 R15, R15 ;  /* 0x0000000f000f7308 */ /* 0x000fe20000000800 */
[----:B------:R-:W-:-:S02]  /*6f50*/  ISETP.LT.OR P2, PT, R11, 0x71, P2 ;  /* 0x000000710b00780c */ /* 0x000fc40001741670 */
[----:B------:R-:W-:Y:S02]  /*6f60*/  FSEL R79, R79, -INF , !P3 ;  /* 0xff8000004f4f7808 */ /* 0x000fe40005800000 */
[----:B------:R-:W-:Y:S02]  /*6f70*/  FMNMX.FTZ R10, R78, R45, !PT ;  /* 0x0000002d4e0a7209 */ /* 0x000fe40007810000 */
[----:B------:R-:W-:Y:S01]  /*6f80*/  ISETP.LT.OR P5, PT, R11, 0x72, P5 ;  /* 0x000000720b00780c */ /* 0x000fe20002fa1670 */
[----:B------:R-:W-:Y:S01]  /*6f90*/  MUFU.EX2 R21, R21 ;  /* 0x0000001500157308 */ /* 0x000fe20000000800 */
[----:B------:R-:W-:Y:S02]  /*6fa0*/  FSEL R82, R82, -INF , !P2 ;  /* 0xff80000052527808 */ /* 0x000fe40005000000 */
[----:B------:R-:W-:Y:S02]  /*6fb0*/  FMNMX.FTZ R45, R79, R10, !PT ;  /* 0x0000000a4f2d7209 */ /* 0x000fe40007810000 */
[----:B------:R-:W-:-:S02]  /*6fc0*/  ISETP.LT.OR P4, PT, R11, 0x79, P4 ;  /* 0x000000790b00780c */ /* 0x000fc40002781670 */
[----:B------:R-:W-:Y:S01]  /*6fd0*/  FSEL R83, R83, -INF , !P5 ;  /* 0xff80000053537808 */ /* 0x000fe20006800000 */
[----:B------:R-:W-:Y:S01]  /*6fe0*/  MUFU.EX2 R25, R25 ;  /* 0x0000001900197308 */ /* 0x000fe20000000800 */
[----:B------:R-:W-:Y:S01]  /*6ff0*/  FMNMX.FTZ R10, R82, R45, !PT ;  /* 0x0000002d520a7209 */ /* 0x000fe20007810000 */
[--C-:B------:R-:W-:Y:S01]  /*7000*/  FFMA.FTZ R45, R61, UR33, -R4.reuse ;  /* 0x000000213d2d7c23 */ /* 0x100fe20008010804 */
[----:B------:R-:W-:Y:S01]  /*7010*/  ISETP.LT.OR P1, PT, R11, 0x7a, P1 ;  /* 0x0000007a0b00780c */ /* 0x000fe20000f21670 */
[----:B------:R-:W-:Y:S01]  /*7020*/  FFMA.FTZ R61, R77, UR33, -R4 ;  /* 0x000000214d3d7c23 */ /* 0x000fe20008010804 */
[----:B------:R-:W-:Y:S02]  /*7030*/  FSEL R86, R86, -INF , !P4 ;  /* 0xff80000056567808 */ /* 0x000fe40006000000 */
[----:B------:R-:W-:Y:S01]  /*7040*/  FMNMX.FTZ R11, R83, R10, !PT ;  /* 0x0000000a530b7209 */ /* 0x000fe20007810000 */
[----:B------:R-:W-:Y:S01]  /*7050*/  MUFU.EX2 R29, R29 ;  /* 0x0000001d001d7308 */ /* 0x000fe20000000800 */
[----:B------:R-:W-:-:S02]  /*7060*/  FSEL R87, R87, -INF , !P1 ;  /* 0xff80000057577808 */ /* 0x000fc40004800000 */
[----:B------:R-:W-:Y:S02]  /*7070*/  FMNMX.FTZ R10, R86, R11, !PT ;  /* 0x0000000b560a7209 */ /* 0x000fe40007810000 */
[----:B------:R-:W-:Y:S02]  /*7080*/  FSEL R69, R0, RZ, P6 ;  /* 0x000000ff00457208 */ /* 0x000fe40003000000 */
[----:B------:R-:W-:Y:S01]  /*7090*/  FMNMX.FTZ R10, R87, R10, !PT ;  /* 0x0000000a570a7209 */ /* 0x000fe20007810000 */
[----:B------:R-:W-:Y:S02]  /*70a0*/  MUFU.EX2 R33, R33 ;  /* 0x0000002100217308 */ /* 0x000fe40000000800 */
[----:B------:R-:W-:Y:S02]  /*70b0*/  FADD.FTZ R6, -R69, R6 ;  /* 0x0000000645067221 */ /* 0x000fe40000010100 */
[----:B------:R-:W0:Y:S02]  /*70c0*/  SHFL.BFLY PT, R11, R10, 0x2, 0x1f ;  /* 0x0c401f000a0b7f89 */ /* 0x000e2400000e0000 */
[----:B------:R-:W-:-:S02]  /*70d0*/  FMUL.FTZ R6, R6, UR33 ;  /* 0x0000002106067c20 */ /* 0x000fc40008410000 */
[----:B------:R-:W-:Y:S08]  /*70e0*/  MUFU.EX2 R69, R85 ;  /* 0x0000005500457308 */ /* 0x000ff00000000800 */
[----:B------:R-:W1:Y:S08]  /*70f0*/  MUFU.EX2 R6, R6 ;  /* 0x0000000600067308 */ /* 0x000e700000000800 */
[----:B------:R-:W-:Y:S01]  /*7100*/  MUFU.EX2 R37, R37 ;  /* 0x0000002500257308 */ /* 0x000fe20000000800 */
[----:B0-----:R-:W-:-:S07]  /*7110*/  FMNMX.FTZ R11, R10, R11, !PT ;  /* 0x0000000b0a0b7209 */ /* 0x001fce0007810000 */
[----:B------:R-:W-:Y:S01]  /*7120*/  MUFU.EX2 R41, R41 ;  /* 0x0000002900297308 */ /* 0x000fe20000000800 */
[----:B------:R-:W0:Y:S07]  /*7130*/  SHFL.BFLY PT, R10, R11, 0x1, 0x1f ;  /* 0x0c201f000b0a7f89 */ /* 0x000e2e00000e0000 */
[----:B------:R-:W-:Y:S08]  /*7140*/  MUFU.EX2 R44, R44 ;  /* 0x0000002c002c7308 */ /* 0x000ff00000000800 */
[----:B------:R-:W-:Y:S08]  /*7150*/  MUFU.EX2 R45, R45 ;  /* 0x0000002d002d7308 */ /* 0x000ff00000000800 */
[----:B------:R-:W-:Y:S01]  /*7160*/  MUFU.EX2 R48, R48 ;  /* 0x0000003000307308 */ /* 0x000fe20000000800 */
[----:B0-----:R-:W-:-:S04]  /*7170*/  FMNMX.FTZ R4, R11, R10, !PT ;  /* 0x0000000a0b047209 */ /* 0x001fc80007810000 */
[C---:B------:R-:W-:Y:S01]  /*7180*/  FSETP.NEU.FTZ.AND P1, PT, R4.reuse, -INF , PT ;  /* 0xff8000000400780b */ /* 0x040fe20003f3d000 */
[----:B------:R-:W-:Y:S02]  /*7190*/  FMUL.FTZ R72, R4, UR33 ;  /* 0x0000002104487c20 */ /* 0x000fe40008410000 */
[----:B------:R-:W-:Y:S03]  /*71a0*/  MUFU.EX2 R49, R49 ;  /* 0x0000003100317308 */ /* 0x000fe60000000800 */
[----:B------:R-:W-:-:S05]  /*71b0*/  FSEL R72, R72, RZ, P1 ;  /* 0x000000ff48487208 */ /* 0x000fca0000800000 */
[--C-:B------:R-:W-:Y:S01]  /*71c0*/  FFMA.FTZ R80, R27, UR33, -R72.reuse ;  /* 0x000000211b507c23 */ /* 0x100fe20008010848 */
[--C-:B------:R-:W-:Y:S01]  /*71d0*/  FFMA.FTZ R27, R46, UR33, -R72.reuse ;  /* 0x000000212e1b7c23 */ /* 0x100fe20008010848 */
[----:B------:R-:W-:Y:S01]  /*71e0*/  FSEL R46, R4, RZ, P1 ;  /* 0x000000ff042e7208 */ /* 0x000fe20000800000 */
[--C-:B------:R-:W-:Y:S01]  /*71f0*/  FFMA.FTZ R10, R26, UR33, -R72.reuse ;  /* 0x000000211a0a7c23 */ /* 0x100fe20008010848 */
[--C-:B------:R-:W-:Y:S01]  /*7200*/  FFMA.FTZ R11, R30, UR33, -R72.reuse ;  /* 0x000000211e0b7c23 */ /* 0x100fe20008010848 */
[--C-:B------:R-:W-:Y:S01]  /*7210*/  FFMA.FTZ R77, R31, UR33, -R72.reuse ;  /* 0x000000211f4d7c23 */ /* 0x100fe20008010848 */
[----:B------:R-:W-:Y:S01]  /*7220*/  MUFU.EX2 R80, R80 ;  /* 0x0000005000507308 */ /* 0x000fe20000000800 */
[----:B------:R-:W-:Y:S01]  /*7230*/  FADD.FTZ R46, -R46, R5 ;  /* 0x000000052e2e7221 */ /* 0x000fe20000010100 */
[--C-:B------:R-:W-:Y:S01]  /*7240*/  FFMA.FTZ R34, R34, UR33, -R72.reuse ;  /* 0x0000002122227c23 */ /* 0x100fe20008010848 */
[--C-:B------:R-:W-:Y:S01]  /*7250*/  FFMA.FTZ R76, R35, UR33, -R72.reuse ;  /* 0x00000021234c7c23 */ /* 0x100fe20008010848 */
[----:B------:R-:W-:Y:S01]  /*7260*/  FFMA.FTZ R30, R50, UR33, -R72 ;  /* 0x00000021321e7c23 */ /* 0x000fe20008010848 */
[----:B------:R-:W-:Y:S01]  /*7270*/  FMUL.FTZ R5, R46, UR33 ;  /* 0x000000212e057c20 */ /* 0x000fe20008410000 */
[----:B-1----:R-:W-:Y:S01]  /*7280*/  FFMA.FTZ R50, R6, R3, R8 ;  /* 0x0000000306327223 */ /* 0x002fe20000010008 */
[--C-:B------:R-:W-:Y:S01]  /*7290*/  FFMA.FTZ R31, R38, UR33, -R72.reuse ;  /* 0x00000021261f7c23 */ /* 0x100fe20008010848 */
[----:B------:R-:W-:Y:S01]  /*72a0*/  MUFU.EX2 R10, R10 ;  /* 0x0000000a000a7308 */ /* 0x000fe20000000800 */
[--C-:B------:R-:W-:Y:S01]  /*72b0*/  FFMA.FTZ R73, R39, UR33, -R72.reuse ;  /* 0x0000002127497c23 */ /* 0x100fe20008010848 */
[----:B------:R-:W-:Y:S01]  /*72c0*/  FFMA.FTZ R39, R47, UR33, -R72 ;  /* 0x000000212f277c23 */ /* 0x000fe20008010848 */
[----:B------:R-:W-:Y:S01]  /*72d0*/  FADD.FTZ R47, R9, R50 ;  /* 0x00000032092f7221 */ /* 0x000fe20000010000 */
[--C-:B------:R-:W-:Y:S01]  /*72e0*/  FFMA.FTZ R26, R42, UR33, -R72.reuse ;  /* 0x000000212a1a7c23 */ /* 0x100fe20008010848 */
[--C-:B------:R-:W-:Y:S01]  /*72f0*/  FFMA.FTZ R38, R51, UR33, -R72.reuse ;  /* 0x0000002133267c23 */ /* 0x100fe20008010848 */
[--C-:B------:R-:W-:Y:S01]  /*7300*/  FFMA.FTZ R42, R43, UR33, -R72.reuse ;  /* 0x000000212b2a7c23 */ /* 0x100fe20008010848 */
[----:B------:R-:W-:Y:S01]  /*7310*/  FADD.FTZ R50, R12, R47 ;  /* 0x0000002f0c327221 */ /* 0x000fe20000010000 */
        /* <DEDUP_REMOVED lines=9> */
[--C-:B------:R-:W-:Y:S01]  /*73b0*/  FFMA.FTZ R63, R71, UR33, -R72.reuse ;  /* 0x00000021473f7c23 */ /* 0x100fe20008010848 */
[--C-:B------:R-:W-:Y:S01]  /*73c0*/  FFMA.FTZ R62, R75, UR33, -R72.reuse ;  /* 0x000000214b3e7c23 */ /* 0x100fe20008010848 */
[----:B------:R-:W-:-:S05]  /*73d0*/  FFMA.FTZ R59, R79, UR33, -R72 ;  /* 0x000000214f3b7c23 */ /* 0x000fca0008010848 */
[----:B------:R-:W2:Y:S01]  /*73e0*/  MUFU.EX2 R77, R77 ;  /* 0x0000004d004d7308 */ /* 0x000ea20000000800 */
[----:B0-----:R-:W-:-:S04]  /*73f0*/  FFMA.FTZ R3, R5, R2, R10 ;  /* 0x0000000205037223 */ /* 0x001fc8000001000a */
[----:B------:R-:W-:Y:S01]  /*7400*/  FADD.FTZ R2, R80, R3 ;  /* 0x0000000350027221 */ /* 0x000fe20000010000 */
[----:B------:R-:W-:Y:S01]  /*7410*/  FADD.FTZ R3, R13, R50 ;  /* 0x000000320d037221 */ /* 0x000fe20000010000 */
[----:B------:R-:W-:Y:S01]  /*7420*/  FFMA.FTZ R50, R67, UR33, -R72 ;  /* 0x0000002143327c23 */ /* 0x000fe20008010848 */
[----:B------:R-:W0:Y:S01]  /*7430*/  MUFU.EX2 R34, R34 ;  /* 0x0000002200227308 */ /* 0x000e220000000800 */
[----:B-1----:R-:W-:-:S07]  /*7440*/  FADD.FTZ R2, R11, R2 ;  /* 0x000000020b027221 */ /* 0x002fce0000010000 */
[----:B------:R-:W1:Y:S01]  /*7450*/  MUFU.EX2 R76, R76 ;  /* 0x0000004c004c7308 */ /* 0x000e620000000800 */
[----:B--2---:R-:W-:Y:S01]  /*7460*/  FADD.FTZ R51, R77, R2 ;  /* 0x000000024d337221 */ /* 0x004fe20000010000 */
[----:B------:R-:W-:-:S04]  /*7470*/  FADD.FTZ R2, R14, R3 ;  /* 0x000000030e027221 */ /* 0x000fc80000010000 */
[----:B------:R-:W-:Y:S02]  /*7480*/  FADD.FTZ R3, R15, R2 ;  /* 0x000000020f037221 */ /* 0x000fe40000010000 */
[----:B------:R-:W2:Y:S01]  /*7490*/  MUFU.EX2 R31, R31 ;  /* 0x0000001f001f7308 */ /* 0x000ea20000000800 */
[----:B0-----:R-:W-:Y:S01]  /*74a0*/  FADD.FTZ R51, R34, R51 ;  /* 0x0000003322337221 */ /* 0x001fe20000010000 */
[----:B------:R-:W-:-:S04]  /*74b0*/  FADD.FTZ R54, R20, R3 ;  /* 0x0000000314367221 */ /* 0x000fc80000010000 */
[----:B------:R-:W-:Y:S02]  /*74c0*/  FADD.FTZ R3, R21, R54 ;  /* 0x0000003615037221 */ /* 0x000fe40000010000 */
[----:B------:R-:W0:Y:S01]  /*74d0*/  MUFU.EX2 R73, R73 ;  /* 0x0000004900497308 */ /* 0x000e220000000800 */
[----:B-1----:R-:W-:Y:S01]  /*74e0*/  FADD.FTZ R2, R76, R51 ;  /* 0x000000334c027221 */ /* 0x002fe20000010000 */
[----:B------:R-:W-:-:S06]  /*74f0*/  FFMA.FTZ R51, R70, UR33, -R72 ;  /* 0x0000002146337c23 */ /* 0x000fcc0008010848 */
[----:B------:R-:W1:Y:S01]  /*7500*/  MUFU.EX2 R26, R26 ;  /* 0x0000001a001a7308 */ /* 0x000e620000000800 */
[----:B--2---:R-:W-:-:S07]  /*7510*/  FADD.FTZ R2, R31, R2 ;  /* 0x000000021f027221 */ /* 0x004fce0000010000 */
[----:B------:R-:W2:Y:S01]  /*7520*/  MUFU.EX2 R42, R42 ;  /* 0x0000002a002a7308 */ /* 0x000ea20000000800 */
[----:B0-----:R-:W-:Y:S01]  /*7530*/  FADD.FTZ R55, R73, R2 ;  /* 0x0000000249377221 */ /* 0x001fe20000010000 */
[----:B------:R-:W-:-:S04]  /*7540*/  FADD.FTZ R2, R24, R3 ;  /* 0x0000000318027221 */ /* 0x000fc80000010000 */
[----:B------:R-:W-:Y:S02]  /*7550*/  FADD.FTZ R3, R25, R2 ;  /* 0x0000000219037221 */ /* 0x000fe40000010000 */
[----:B------:R-:W0:Y:S01]  /*7560*/  MUFU.EX2 R27, R27 ;  /* 0x0000001b001b7308 */ /* 0x000e220000000800 */
[----:B-1----:R-:W-:Y:S01]  /*7570*/  FADD.FTZ R55, R26, R55 ;  /* 0x000000371a377221 */ /* 0x002fe20000010000 */
[----:B------:R-:W-:-:S04]  /*7580*/  FADD.FTZ R54, R28, R3 ;  /* 0x000000031c367221 */ /* 0x000fc80000010000 */
[----:B------:R-:W-:Y:S01]  /*7590*/  FADD.FTZ R3, R29, R54 ;  /* 0x000000361d037221 */ /* 0x000fe20000010000 */
[----:B------:R-:W-:Y:S01]  /*75a0*/  FFMA.FTZ R54, R74, UR33, -R72 ;  /* 0x000000214a367c23 */ /* 0x000fe20008010848 */
[----:B------:R-:W1:Y:S01]  /*75b0*/  MUFU.EX2 R39, R39 ;  /* 0x0000002700277308 */ /* 0x000e620000000800 */
[----:B--2---:R-:W-:-:S07]  /*75c0*/  FADD.FTZ R2, R42, R55 ;  /* 0x000000372a027221 */ /* 0x004fce0000010000 */
[----:B------:R-:W2:Y:S01]  /*75d0*/  MUFU.EX2 R30, R30 ;  /* 0x0000001e001e7308 */ /* 0x000ea20000000800 */
[----:B0-----:R-:W-:-:S07]  /*75e0*/  FADD.FTZ R2, R27, R2 ;  /* 0x000000021b027221 */ /* 0x001fce0000010000 */
[----:B------:R-:W0:Y:S01]  /*75f0*/  MUFU.EX2 R38, R38 ;  /* 0x0000002600267308 */ /* 0x000e220000000800 */
[----:B-1----:R-:W-:Y:S01]  /*7600*/  FADD.FTZ R55, R39, R2 ;  /* 0x0000000227377221 */ /* 0x002fe20000010000 */
[----:B------:R-:W-:-:S04]  /*7610*/  FADD.FTZ R2, R32, R3 ;  /* 0x0000000320027221 */ /* 0x000fc80000010000 */
[----:B------:R-:W-:Y:S02]  /*7620*/  FADD.FTZ R3, R33, R2 ;  /* 0x0000000221037221 */ /* 0x000fe40000010000 */
[----:B------:R-:W1:Y:S01]  /*7630*/  MUFU.EX2 R35, R35 ;  /* 0x0000002300237308 */ /* 0x000e620000000800 */
[----:B--2---:R-:W-:Y:S01]  /*7640*/  FADD.FTZ R55, R30, R55 ;  /* 0x000000371e377221 */ /* 0x004fe20000010000 */
[----:B------:R-:W-:-:S04]  /*7650*/  FADD.FTZ R58, R36, R3 ;  /* 0x00000003243a7221 */ /* 0x000fc80000010000 */
[----:B------:R-:W-:Y:S02]  /*7660*/  FADD.FTZ R3, R37, R58 ;  /* 0x0000003a25037221 */ /* 0x000fe40000010000 */
[----:B------:R-:W2:Y:S01]  /*7670*/  MUFU.EX2 R85, R85 ;  /* 0x0000005500557308 */ /* 0x000ea20000000800 */
[----:B0-----:R-:W-:Y:S01]  /*7680*/  FADD.FTZ R2, R38, R55 ;  /* 0x0000003726027221 */ /* 0x001fe20000010000 */
[----:B------:R-:W-:Y:S01]  /*7690*/  FADD.FTZ R58, R40, R3 ;  /* 0x00000003283a7221 */ /* 0x000fe20000010000 */
[----:B------:R-:W-:-:S03]  /*76a0*/  FFMA.FTZ R55, R78, UR33, -R72 ;  /* 0x000000214e377c23 */ /* 0x000fc60008010848 */
[----:B------:R-:W-:Y:S02]  /*76b0*/  FADD.FTZ R67, R41, R58 ;  /* 0x0000003a29437221 */ /* 0x000fe40000010000 */
[----:B------:R-:W0:Y:S01]  /*76c0*/  MUFU.EX2 R43, R43 ;  /* 0x0000002b002b7308 */ /* 0x000e220000000800 */
[----:B-1----:R-:W-:-:S07]  /*76d0*/  FADD.FTZ R2, R35, R2 ;  /* 0x0000000223027221 */ /* 0x002fce0000010000 */
[----:B------:R-:W1:Y:S01]  /*76e0*/  MUFU.EX2 R84, R84 ;  /* 0x0000005400547308 */ /* 0x000e620000000800 */
[----:B--2---:R-:W-:-:S07]  /*76f0*/  FADD.FTZ R2, R85, R2 ;  /* 0x0000000255027221 */ /* 0x004fce0000010000 */
[----:B------:R-:W2:Y:S01]  /*7700*/  MUFU.EX2 R46, R46 ;  /* 0x0000002e002e7308 */ /* 0x000ea20000000800 */
[----:B0-----:R-:W-:Y:S01]  /*7710*/  FADD.FTZ R3, R43, R2 ;  /* 0x000000022b037221 */ /* 0x001fe20000010000 */
[----:B------:R-:W-:-:S06]  /*7720*/  FADD.FTZ R2, R44, R67 ;  /* 0x000000432c027221 */ /* 0x000fcc0000010000 */
        /* <DEDUP_REMOVED lines=8> */
[----:B------:R-:W-:Y:S01]  /*77b0*/  FADD.FTZ R67, R49, R66 ;  /* 0x0000004231437221 */ /* 0x000fe20000010000 */
[--C-:B------:R-:W-:Y:S01]  /*77c0*/  FFMA.FTZ R58, R82, UR33, -R72.reuse ;  /* 0x00000021523a7c23 */ /* 0x100fe20008010848 */
[----:B------:R-:W-:-:S04]  /*77d0*/  FFMA.FTZ R66, R83, UR33, -R72 ;  /* 0x0000002153427c23 */ /* 0x000fc80008010848 */
[----:B------:R-:W0:Y:S01]  /*77e0*/  MUFU.EX2 R52, R52 ;  /* 0x0000003400347308 */ /* 0x000e220000000800 */
[----:B-1----:R-:W-:-:S07]  /*77f0*/  FADD.FTZ R3, R47, R2 ;  /* 0x000000022f037221 */ /* 0x002fce0000010000 */
[----:B------:R-:W1:Y:S01]  /*7800*/  MUFU.EX2 R51, R51 ;  /* 0x0000003300337308 */ /* 0x000e620000000800 */
[----:B--2---:R-:W-:-:S07]  /*7810*/  FADD.FTZ R2, R50, R3 ;  /* 0x0000000332027221 */ /* 0x004fce0000010000 */
[----:B------:R-:W2:Y:S01]  /*7820*/  MUFU.EX2 R53, R53 ;  /* 0x0000003500357308 */ /* 0x000ea20000000800 */
[----:B0-----:R-:W-:Y:S01]  /*7830*/  FADD.FTZ R70, R52, R67 ;  /* 0x0000004334467221 */ /* 0x001fe20000010000 */
[----:B------:R-:W-:-:S06]  /*7840*/  FFMA.FTZ R67, R86, UR33, -R72 ;  /* 0x0000002156437c23 */ /* 0x000fcc0008010848 */
[----:B------:R-:W0:Y:S01]  /*7850*/  MUFU.EX2 R63, R63 ;  /* 0x0000003f003f7308 */ /* 0x000e220000000800 */
[----:B-1----:R-:W-:-:S07]  /*7860*/  FADD.FTZ R2, R51, R2 ;  /* 0x0000000233027221 */ /* 0x002fce0000010000 */
[----:B------:R-:W1:Y:S01]  /*7870*/  MUFU.EX2 R56, R56 ;  /* 0x0000003800387308 */ /* 0x000e620000000800 */
[----:B--2---:R-:W-:Y:S01]  /*7880*/  FADD.FTZ R3, R53, R70 ;  /* 0x0000004635037221 */ /* 0x004fe20000010000 */
[----:B------:R-:W-:-:S06]  /*7890*/  FFMA.FTZ R70, R87, UR33, -R72 ;  /* 0x0000002157467c23 */ /* 0x000fcc0008010848 */
        /* <DEDUP_REMOVED lines=27> */
[----:B-1----:R-:W-:-:S04]  /*7a50*/  FADD.FTZ R72, R68, R3 ;  /* 0x0000000344487221 */ /* 0x002fc80000010000 */
[----:B------:R-:W-:Y:S01]  /*7a60*/  FADD.FTZ R3, R69, R72 ;  /* 0x0000004845037221 */ /* 0x000fe20000010000 */
[----:B--2---:R-:W-:-:S04]  /*7a70*/  FADD.FTZ R71, R67, R2 ;  /* 0x0000000243477221 */ /* 0x004fc80000010000 */
[----:B0-----:R-:W-:Y:S01]  /*7a80*/  FADD.FTZ R2, R70, R71 ;  /* 0x0000004746027221 */ /* 0x001fe20000010000 */
[----:B------:R-:W-:Y:S06]  /*7a90*/  @!P0 BRA `(.L_x_857) ;  /* 0x0000000000048947 */ /* 0x000fec0003800000 */
[----:B------:R-:W-:Y:S01]  /*7aa0*/  BPT.TRAP 0x1 ;  /* 0x000000040000795c */ /* 0x000fe20000300000 */
.L_x_857:
        /* <DEDUP_REMOVED lines=12> */
[----:B------:R-:W-:Y:S01]  /*7b70*/  FMUL.FTZ R89, R89, R6 ;  /* 0x0000000659597220 */ /* 0x000fe20000410000 */
[----:B------:R-:W-:Y:S01]  /*7b80*/  F2FP.BF16.F32.PACK_AB R13, R76, R34 ;  /* 0x000000224c0d723e */ /* 0x000fe200000010ff */
[----:B------:R-:W-:Y:S01]  /*7b90*/  FMUL.FTZ R92, R92, R6 ;  /* 0x000000065c5c7220 */ /* 0x000fe20000410000 */
[----:B------:R-:W-:Y:S01]  /*7ba0*/  F2FP.BF16.F32.PACK_AB R14, R21, R20 ;  /* 0x00000014150e723e */ /* 0x000fe200000010ff */
[----:B------:R-:W-:Y:S01]  /*7bb0*/  FMUL.FTZ R93, R93, R6 ;  /* 0x000000065d5d7220 */ /* 0x000fe20000410000 */
[----:B------:R-:W-:Y:S01]  /*7bc0*/  F2FP.BF16.F32.PACK_AB R15, R73, R31 ;  /* 0x0000001f490f723e */ /* 0x000fe200000010ff */
[----:B------:R-:W-:Y:S01]  /*7bd0*/  SYNCS.ARRIVE.TRANS64.RED.A1T0 RZ, [UR6], RZ ;  /* 0x000000ffffff79a7 */ /* 0x000fe20008100406 */
[----:B------:R-:W-:Y:S01]  /*7be0*/  F2FP.BF16.F32.PACK_AB R25, R42, R26 ;  /* 0x0000001a2a19723e */ /* 0x000fe200000010ff */
[----:B------:R0:W-:Y:S01]  /*7bf0*/  STSM.16.M88.4 [R17+0x21800], R8 ;  /* 0x0218000811007844 */ /* 0x0001e20000000200 */
[----:B------:R-:W-:Y:S01]  /*7c00*/  F2FP.BF16.F32.PACK_AB R26, R29, R28 ;  /* 0x0000001c1d1a723e */ /* 0x000fe200000010ff */
[----:B------:R-:W-:Y:S01]  /*7c10*/  FMUL.FTZ R96, R96, R6 ;  /* 0x0000000660607220 */ /* 0x000fe20000410000 */
        /* <DEDUP_REMOVED lines=42> */
[----:B------:R-:W-:Y:S01]  /*7ec0*/  ISETP.GT.AND P1, PT, R7, UR56, PT ;  /* 0x0000003807007c0c */ /* 0x000fe2000bf24270 */
[-C--:B------:R-:W-:Y:S01]  /*7ed0*/  FMUL.FTZ R128, R128, R6.reuse ;  /* 0x0000000680807220 */ /* 0x080fe20000410000 */
        /* <DEDUP_REMOVED lines=10> */
[----:B-1----:R-:W1:Y:S01]  /*7f80*/  FENCE.VIEW.ASYNC.S ;  /* 0x00000000000073c6 */ /* 0x002e620000000000 */
        /* <DEDUP_REMOVED lines=25> */
[----:B------:R-:W-:Y:S01]  /*8120*/  IMAD.MOV.U32 R6, RZ, RZ, R0 ;  /* 0x000000ffff067224 */ /* 0x000fe200078e0000 */
[----:B-1----:R-:W-:Y:S01]  /*8130*/  NOP ;  /* 0x0000000000007918 */ /* 0x002fe20000000000 */
[----:B0-----:R-:W-:Y:S05]  /*8140*/  @P1 BRA `(.L_x_858) ;  /* 0xffffffcc007c1947 */ /* 0x001fea000383ffff */
.L_x_839:
[----:B------:R-:W-:Y:S01]  /*8150*/  UISETP.NE.AND UP1, UPT, UR51, URZ, UPT ;  /* 0x0000003f3300728c */ /* 0x000fe2000bf25270 */
[----:B------:R-:W-:Y:S01]  /*8160*/  IADD3 R139, -R139, 0x1, RZ ;  /* 0x000000018b8b7810 */ /* 0x000fe20007ffe1ff */
[----:B------:R-:W-:Y:S02]  /*8170*/  UISETP.NE.AND UP0, UPT, UR50, URZ, UPT ;  /* 0x0000003f3200728c */ /* 0x000fe4000bf05270 */
[----:B------:R-:W-:Y:S02]  /*8180*/  UIADD3 UR10, UR39, 0xbf, URZ ;  /* 0x000000bf270a7890 */ /* 0x000fe4000fffe03f */
[----:B------:R-:W-:Y:S02]  /*8190*/  IMAD R5, R138, UR44, R139 ;  /* 0x0000002c8a057c24 */ /* 0x000fe4000f8e028b */
[----:B------:R-:W-:-:S03]  /*81a0*/  PLOP3.LUT P1, PT, PT, PT, UP0, 0x40, 0x0 ;  /* 0x000000000000781c */ /* 0x000fc60003f2e808 */
[----:B------:R-:W-:Y:S01]  /*81b0*/  @UP1 ULDC UR6, c[0x0][0x44c] ;  /* 0x0001130000061ab9 */ /* 0x000fe20000000800 */
[----:B------:R-:W-:Y:S01]  /*81c0*/  @UP1 ULDC UR11, c[0x0][0x450] ;  /* 0x00011400000b1ab9 */ /* 0x000fe20000000800 */
[----:B------:R-:W-:-:S04]  /*81d0*/  UIMAD.WIDE.U32 UR6, UR10, UR6, URZ ;  /* 0x000000060a0672a5 */ /* 0x000fc8000f8e003f */
[----:B------:R-:W-:-:S06]  /*81e0*/  @UP1 USHF.R.U32.HI UR10, URZ, UR11, UR7 ;  /* 0x0000000b3f0a1299 */ /* 0x000fcc0008011607 */
[----:B------:R-:W-:-:S04]  /*81f0*/  VIADD R5, R5, UR10 ;  /* 0x0000000a05057c36 */ /* 0x000fc80008000000 */
[----:B------:R-:W-:Y:S01]  /*8200*/  VIADD R6, R5, -UR35 ;  /* 0x8000002305067c36 */ /* 0x000fe20008000000 */
[----:B------:R-:W-:Y:S06]  /*8210*/  @P1 BRA `(.L_x_859) ;  /* 0x0000000000441947 */ /* 0x000fec0003800000 */
[----:B------:R-:W-:-:S13]  /*8220*/  ISETP.GT.AND P1, PT, R5, -0x1, PT ;  /* 0xffffffff0500780c */ /* 0x000fda0003f24270 */
[----:B------:R-:W-:Y:S05]  /*8230*/  @P1 BRA `(.L_x_860) ;  /* 0x0000000000201947 */ /* 0x000fea0003800000 */
[----:B----4-:R-:W0:Y:S01]  /*8240*/  LDC R10, c[0x0][0x9e4] ;  /* 0x00027900ff0a7b82 */ /* 0x010e220000000800 */
[----:B------:R-:W-:Y:S02]  /*8250*/  LOP3.LUT R5, RZ, R5, RZ, 0x33, !PT ;  /* 0x00000005ff057212 */ /* 0x000fe400078e33ff */
[----:B0-----:R-:W-:-:S13]  /*8260*/  ISETP.NE.AND P1, PT, R10, 0x1, PT ;  /* 0x000000010a00780c */ /* 0x001fda0003f25270 */
[----:B------:R-:W0:Y:S02]  /*8270*/  @P1 LDC.64 R8, c[0x0][0x9e8] ;  /* 0x00027a00ff081b82 */ /* 0x000e240000000a00 */
[----:B0-----:R-:W-:-:S05]  /*8280*/  @P1 IMAD.HI.U32 R8, R5, R8, RZ ;  /* 0x0000000805081227 */ /* 0x001fca00078e00ff */
[----:B------:R-:W-:-:S04]  /*8290*/  @P1 SHF.R.U32.HI R5, RZ, R9, R8 ;  /* 0x00000009ff051219 */ /* 0x000fc80000011608 */
[----:B------:R-:W-:Y:S01]  /*82a0*/  LOP3.LUT R5, RZ, R5, RZ, 0x33, !PT ;  /* 0x00000005ff057212 */ /* 0x000fe200078e33ff */
[----:B------:R-:W-:Y:S06]  /*82b0*/  BRA `(.L_x_861) ;  /* 0x0000000000147947 */ /* 0x000fec0003800000 */
.L_x_860:
[----:B----4-:R-:W0:Y:S02]  /*82c0*/  LDC R10, c[0x0][0x9e4] ;  /* 0x00027900ff0a7b82 */ /* 0x010e240000000800 */
[----:B0-----:R-:W-:-:S13]  /*82d0*/  ISETP.NE.AND P1, PT, R10, 0x1, PT ;  /* 0x000000010a00780c */ /* 0x001fda0003f25270 */
[----:B------:R-:W0:Y:S02]  /*82e0*/  @P1 LDC.64 R8, c[0x0][0x9e8] ;  /* 0x00027a00ff081b82 */ /* 0x000e240000000a00 */
[----:B0-----:R-:W-:-:S05]  /*82f0*/  @P1 IMAD.HI.U32 R8, R5, R8, RZ ;  /* 0x0000000805081227 */ /* 0x001fca00078e00ff */
[----:B------:R-:W-:-:S07]  /*8300*/  @P1 SHF.R.U32.HI R5, RZ, R9, R8 ;  /* 0x00000009ff051219 */ /* 0x000fce0000011608 */
.L_x_861:
[----:B------:R-:W-:-:S05]  /*8310*/  IMAD R5, R5, R10, RZ ;  /* 0x0000000a05057224 */ /* 0x000fca00078e02ff */
[----:B------:R-:W-:-:S07]  /*8320*/  VIMNMX R6, R6, R5, !PT ;  /* 0x0000000506067248 */ /* 0x000fce0007fe0100 */
.L_x_859:
[----:B------:R-:W-:-:S05]  /*8330*/  VIADD R6, R6, 0x7f ;  /* 0x0000007f06067836 */ /* 0x000fca0000000000 */
[----:B------:R-:W-:-:S04]  /*8340*/  SHF.R.S32.HI R5, RZ, 0x1f, R6 ;  /* 0x0000001fff057819 */ /* 0x000fc80000011406 */
[----:B------:R-:W-:-:S04]  /*8350*/  LEA.HI R5, R5, R6, RZ, 0x7 ;  /* 0x0000000605057211 */ /* 0x000fc800078f38ff */
[----:B------:R-:W-:-:S04]  /*8360*/  SHF.R.S32.HI R5, RZ, 0x7, R5 ;  /* 0x00000007ff057819 */ /* 0x000fc80000011405 */
[----:B----4-:R-:W-:-:S04]  /*8370*/  VIMNMX R8, R5, UR37, !PT ;  /* 0x0000002505087c48 */ /* 0x010fc8000ffe0100 */
[----:B------:R-:W-:-:S13]  /*8380*/  ISETP.GE.AND P1, PT, R7, R8, PT ;  /* 0x000000080700720c */ /* 0x000fda0003f26270 */
[----:B------:R-:W-:Y:S05]  /*8390*/  @!P1 BRA `(.L_x_862) ;  /* 0x0000002000449947 */ /* 0x000fea0003800000 */
[----:B------:R-:W-:Y:S01]  /*83a0*/  IMAD.MOV.U32 R11, RZ, RZ, R4 ;  /* 0x000000ffff0b7224 */ /* 0x000fe200078e0004 */
[----:B------:R-:W-:Y:S01]  /*83b0*/  UMOV UR28, UR47 ;  /* 0x0000002f001c7c82 */ /* 0x000fe20008000000 */
[----:B------:R-:W-:Y:S01]  /*83c0*/  IMAD.MOV.U32 R9, RZ, RZ, R0 ;  /* 0x000000ffff097224 */ /* 0x000fe200078e0000 */
[----:B------:R-:W-:Y:S01]  /*83d0*/  UMOV UR34, UR46 ;  /* 0x0000002e00227c82 */ /* 0x000fe20008000000 */
[----:B------:R-:W-:Y:S01]  /*83e0*/  IMAD.MOV.U32 R5, RZ, RZ, R7 ;  /* 0x000000ffff057224 */ /* 0x000fe200078e0007 */
[----:B------:R-:W-:-:S06]  /*83f0*/  ULDC UR33, c[0x0][0x988] ;  /* 0x0002620000217ab9 */ /* 0x000fcc0000000800 */
.L_x_873:
[----:B------:R-:W-:Y:S01]  /*8400*/  ISETP.NE.AND P2, PT, RZ, UR43, PT ;  /* 0x0000002bff007c0c */ /* 0x000fe2000bf45270 */
[----:B------:R-:W-:-:S04]  /*8410*/  UISETP.NE.AND UP0, UPT, UR34, 0x1, UPT ;  /* 0x000000012200788c */ /* 0x000fc8000bf05270 */
[----:B------:R-:W-:-:S04]  /*8420*/  USEL UR47, URZ, 0x1, UP0 ;  /* 0x000000013f2f7887 */ /* 0x000fc80008000000 */
[----:B------:R-:W-:-:S04]  /*8430*/  ULOP3.LUT UR47, UR28, UR47, URZ, 0x3c, !UPT ;  /* 0x0000002f1c2f7292 */ /* 0x000fc8000f8e3c3f */
[----:B------:R-:W-:Y:S08]  /*8440*/  @P2 BRA `(.L_x_863) ;  /* 0x0000000000382947 */ /* 0x000ff00003800000 */
[----:B------:R-:W-:Y:S05]  /*8450*/  @!P0 BRA `(.L_x_864) ;  /* 0x0000000000048947 */ /* 0x000fea0003800000 */
[----:B------:R-:W-:Y:S01]  /*8460*/  BPT.TRAP 0x1 ;  /* 0x000000040000795c */ /* 0x000fe20000300000 */
.L_x_864:
        /* <DEDUP_REMOVED lines=9> */
.L_x_865:
[----:B-1----:R-:W-:Y:S05]  /*8500*/  @P1 BRA `(.L_x_863) ;  /* 0x0000000000081947 */ /* 0x002fea0003800000 */
[----:B------:R-:W1:Y:S02]  /*8510*/  SYNCS.PHASECHK.TRANS64.TRYWAIT P1, [UR6+0x2d830], R0 ;  /* 0x02d83000ff0075a7 */ /* 0x000e640008020146 */
[----:B-1----:R-:W-:Y:S05]  /*8520*/  @!P1 BRA `(.L_x_866) ;  /* 0x000000b800b49947 */ /* 0x002fea0003800000 */
.L_x_863:
        /* <DEDUP_REMOVED lines=40> */
.L_x_868:
[----:B------:R-:W-:Y:S01]  /*87b0*/  ULEA UR6, UR34, UR40, 0x3 ;  /* 0x0000002822067291 */ /* 0x000fe2000f8e183f */
[----:B------:R-:W-:-:S05]  /*87c0*/  IMAD.U32 R0, RZ, RZ, UR28 ;  /* 0x0000001cff007e24 */ /* 0x000fca000f8e00ff */
[----:B------:R-:W-:-:S04]  /*87d0*/  SHF.L.U32 R0, R0, 0x1f, RZ ;  /* 0x0000001f00007819 */ /* 0x000fc800000006ff */
[----:B------:R0:W1:Y:S01]  /*87e0*/  SYNCS.PHASECHK.TRANS64.TRYWAIT P1, [UR6+0x2d850], R0 ;  /* 0x02d85000ff0075a7 */ /* 0x0000620008020146 */
[----:B------:R-:W-:Y:S05]  /*87f0*/  @!P0 BRA `(.L_x_869) ;  /* 0x0000000000048947 */ /* 0x000fea0003800000 */
[----:B------:R-:W-:Y:S01]  /*8800*/  BPT.TRAP 0x1 ;  /* 0x000000040000795c */ /* 0x000fe20000300000 */
.L_x_869:
[----:B-1----:R-:W-:Y:S05]  /*8810*/  @P1 BRA `(.L_x_867) ;  /* 0x0000000000081947 */ /* 0x002fea0003800000 */
[----:B------:R-:W1:Y:S02]  /*8820*/  SYNCS.PHASECHK.TRANS64.TRYWAIT P1, [UR6+0x2d850], R0 ;  /* 0x02d85000ff0075a7 */ /* 0x000e640008020146 */
[----:B-1----:R-:W-:Y:S05]  /*8830*/  @!P1 BRA `(.L_x_870) ;  /* 0x000000b800089947 */ /* 0x002fea0003800000 */
.L_x_867:
[----:B------:R-:W-:Y:S01]  /*8840*/  UIADD3 UR6, UR40, 0x400, URZ ;  /* 0x0000040028067890 */ /* 0x000fe2000fffe03f */
[----:B------:R-:W-:Y:S01]  /*8850*/  WARPGROUP.ARRIVE ;  /* 0x00000000000079c5 */ /* 0x000fe20000000000 */
[----:B------:R-:W-:Y:S01]  /*8860*/  UMOV UR29, 0x40000040 ;  /* 0x40000040001d7882 */ /* 0x000fe20000000000 */
[----:B------:R-:W-:Y:S01]  /*8870*/  UMOV UR31, 0x80000020 ;  /* 0x80000020001f7882 */ /* 0x000fe20000000000 */
[----:B------:R-:W-:-:S03]  /*8880*/  USHF.R.U32.HI UR6, URZ, 0x4, UR6 ;  /* 0x000000043f067899 */ /* 0x000fc60008011606 */
[----:B------:R-:W2:Y:S01]  /*8890*/  S2R R6, SR_TID.X ;  /* 0x0000000000067919 */ /* 0x000ea20000002100 */
        /* <DEDUP_REMOVED lines=64> */
.L_x_871:
        /* <DEDUP_REMOVED lines=76> */
[----:B------:R-:W-:-:S04]  /*9160*/  FADD.FTZ R9, -R0, R9 ;  /* 0x0000000900097221 */ /* 0x000fc80000010100 */
[----:B------:R-:W-:Y:S01]  /*9170*/  FMUL.FTZ R14, R9, UR33 ;  /* 0x00000021090e7c20 */ /* 0x000fe20008410000 */
[----:B------:R-:W-:Y:S01]  /*9180*/  FMUL.FTZ R9, R0, UR33 ;  /* 0x0000002100097c20 */ /* 0x000fe20008410000 */
[----:B------:R-:W-:Y:S02]  /*9190*/  FADD.FTZ R6, -R4, R11 ;  /* 0x0000000b04067221 */ /* 0x000fe40000010100 */
[----:B------:R0:W-:Y:S01]  /*91a0*/  MUFU.EX2 R7, R14 ;  /* 0x0000000e00077308 */ /* 0x0001e20000000800 */
[--C-:B------:R-:W-:Y:S01]  /*91b0*/  FFMA.FTZ R10, R24, UR33, -R9.reuse ;  /* 0x00000021180a7c23 */ /* 0x100fe20008010809 */
[--C-:B------:R-:W-:Y:S01]  /*91c0*/  FFMA.FTZ R15, R33, UR33, -R9.reuse ;  /* 0x00000021210f7c23 */ /* 0x100fe20008010809 */
[----:B------:R-:W-:Y:S01]  /*91d0*/  FMUL.FTZ R6, R6, UR33 ;  /* 0x0000002106067c20 */ /* 0x000fe20008410000 */
[--C-:B------:R-:W-:Y:S01]  /*91e0*/  FFMA.FTZ R11, R25, UR33, -R9.reuse ;  /* 0x00000021190b7c23 */ /* 0x100fe20008010809 */
[--C-:B------:R-:W-:Y:S01]  /*91f0*/  FFMA.FTZ R12, R28, UR33, -R9.reuse ;  /* 0x000000211c0c7c23 */ /* 0x100fe20008010809 */
[--C-:B------:R-:W-:Y:S01]  /*9200*/  FFMA.FTZ R13, R29, UR33, -R9.reuse ;  /* 0x000000211d0d7c23 */ /* 0x100fe20008010809 */
[--C-:B------:R-:W-:Y:S01]  /*9210*/  FFMA.FTZ R20, R36, UR33, -R9.reuse ;  /* 0x0000002124147c23 */ /* 0x100fe20008010809 */
[----:B------:R-:W1:Y:S01]  /*9220*/  MUFU.EX2 R10, R10 ;  /* 0x0000000a000a7308 */ /* 0x000e620000000800 */
[--C-:B0-----:R-:W-:Y:S01]  /*9230*/  FFMA.FTZ R14, R32, UR33, -R9.reuse ;  /* 0x00000021200e7c23 */ /* 0x101fe20008010809 */
[----:B------:R-:W-:Y:S01]  /*9240*/  FMUL.FTZ R32, R4, UR33 ;  /* 0x0000002104207c20 */ /* 0x000fe20008410000 */
        /* <DEDUP_REMOVED lines=21> */
[----:B------:R-:W2:Y:S01]  /*93a0*/  MUFU.EX2 R11, R11 ;  /* 0x0000000b000b7308 */ /* 0x000ea20000000800 */
[--C-:B------:R-:W-:Y:S01]  /*93b0*/  FFMA.FTZ R53, R65, UR33, -R9.reuse ;  /* 0x0000002141357c23 */ /* 0x100fe20008010809 */
[--C-:B------:R-:W-:Y:S01]  /*93c0*/  FFMA.FTZ R56, R68, UR33, -R9.reuse ;  /* 0x0000002144387c23 */ /* 0x100fe20008010809 */
[--C-:B------:R-:W-:Y:S01]  /*93d0*/  FFMA.FTZ R57, R69, UR33, -R9.reuse ;  /* 0x0000002145397c23 */ /* 0x100fe20008010809 */
[--C-:B------:R-:W-:Y:S01]  /*93e0*/  FFMA.FTZ R60, R72, UR33, -R9.reuse ;  /* 0x00000021483c7c23 */ /* 0x100fe20008010809 */
[--C-:B------:R-:W-:Y:S01]  /*93f0*/  FFMA.FTZ R61, R73, UR33, -R9.reuse ;  /* 0x00000021493d7c23 */ /* 0x100fe20008010809 */
[--C-:B------:R-:W-:Y:S01]  /*9400*/  FFMA.FTZ R64, R76, UR33, -R9.reuse ;  /* 0x000000214c407c23 */ /* 0x100fe20008010809 */
[--C-:B------:R-:W-:Y:S01]  /*9410*/  FFMA.FTZ R65, R77, UR33, -R9.reuse ;  /* 0x000000214d417c23 */ /* 0x100fe20008010809 */
[----:B------:R-:W3:Y:S01]  /*9420*/  MUFU.EX2 R139, R139 ;  /* 0x0000008b008b7308 */ /* 0x000ee20000000800 */
[--C-:B------:R-:W-:Y:S01]  /*9430*/  FFMA.FTZ R68, R80, UR33, -R9.reuse ;  /* 0x0000002150447c23 */ /* 0x100fe20008010809 */
[--C-:B------:R-:W-:Y:S01]  /*9440*/  FFMA.FTZ R69, R81, UR33, -R9.reuse ;  /* 0x0000002151457c23 */ /* 0x100fe20008010809 */
[--C-:B------:R-:W-:Y:S01]  /*9450*/  FFMA.FTZ R72, R84, UR33, -R9.reuse ;  /* 0x0000002154487c23 */ /* 0x100fe20008010809 */
[----:B------:R-:W-:Y:S01]  /*9460*/  FFMA.FTZ R9, R85, UR33, -R9 ;  /* 0x0000002155097c23 */ /* 0x000fe20008010809 */
[----:B------:R-:W-:Y:S01]  /*9470*/  FFMA.FTZ R85, R35, UR33, -R32 ;  /* 0x0000002123557c23 */ /* 0x000fe20008010820 */
[----:B-1----:R-:W-:Y:S01]  /*9480*/  FFMA.FTZ R34, R7, R3, R10 ;  /* 0x0000000307227223 */ /* 0x002fe2000001000a */
[----:B0-----:R-:W-:Y:S01]  /*9490*/  FFMA.FTZ R2, R6, R2, R33 ;  /* 0x0000000206027223 */ /* 0x001fe20000010021 */
[----:B------:R-:W0:Y:S01]  /*94a0*/  MUFU.EX2 R12, R12 ;  /* 0x0000000c000c7308 */ /* 0x000e220000000800 */
[----:B------:R-:W-:Y:S01]  /*94b0*/  FFMA.FTZ R30, R38, UR33, -R32 ;  /* 0x00000021261e7c23 */ /* 0x000fe20008010820 */
[----:B--2---:R-:W-:Y:S01]  /*94c0*/  FADD.FTZ R3, R11, R34 ;  /* 0x000000220b037221 */ /* 0x004fe20000010000 */
[--C-:B------:R-:W-:Y:S01]  /*94d0*/  FFMA.FTZ R84, R39, UR33, -R32.reuse ;  /* 0x0000002127547c23 */ /* 0x100fe20008010820 */
[--C-:B------:R-:W-:Y:S01]  /*94e0*/  FFMA.FTZ R31, R42, UR33, -R32.reuse ;  /* 0x000000212a1f7c23 */ /* 0x100fe20008010820 */
[--C-:B------:R-:W-:Y:S01]  /*94f0*/  FFMA.FTZ R81, R43, UR33, -R32.reuse ;  /* 0x000000212b517c23 */ /* 0x100fe20008010820 */
[--C-:B------:R-:W-:Y:S01]  /*9500*/  FFMA.FTZ R38, R46, UR33, -R32.reuse ;  /* 0x000000212e267c23 */ /* 0x100fe20008010820 */
[----:B------:R-:W-:Y:S01]  /*9510*/  FFMA.FTZ R80, R47, UR33, -R32 ;  /* 0x000000212f507c23 */ /* 0x000fe20008010820 */
[----:B------:R-:W1:Y:S01]  /*9520*/  MUFU.EX2 R26, R26 ;  /* 0x0000001a001a7308 */ /* 0x000e620000000800 */
[----:B---3--:R-:W-:Y:S01]  /*9530*/  FADD.FTZ R35, R139, R2 ;  /* 0x000000028b237221 */ /* 0x008fe20000010000 */
[--C-:B------:R-:W-:Y:S01]  /*9540*/  FFMA.FTZ R39, R50, UR33, -R32.reuse ;  /* 0x0000002132277c23 */ /* 0x100fe20008010820 */
[--C-:B------:R-:W-:Y:S01]  /*9550*/  FFMA.FTZ R77, R51, UR33, -R32.reuse ;  /* 0x00000021334d7c23 */ /* 0x100fe20008010820 */
[--C-:B------:R-:W-:Y:S01]  /*9560*/  FFMA.FTZ R42, R54, UR33, -R32.reuse ;  /* 0x00000021362a7c23 */ /* 0x100fe20008010820 */
[--C-:B------:R-:W-:Y:S01]  /*9570*/  FFMA.FTZ R76, R55, UR33, -R32.reuse ;  /* 0x00000021374c7c23 */ /* 0x100fe20008010820 */
[--C-:B------:R-:W-:Y:S01]  /*9580*/  FFMA.FTZ R43, R58, UR33, -R32.reuse ;  /* 0x000000213a2b7c23 */ /* 0x100fe20008010820 */
[--C-:B------:R-:W-:Y:S01]  /*9590*/  FFMA.FTZ R46, R59, UR33, -R32.reuse ;  /* 0x000000213b2e7c23 */ /* 0x100fe20008010820 */
[----:B------:R-:W2:Y:S01]  /*95a0*/  MUFU.EX2 R13, R13 ;  /* 0x0000000d000d7308 */ /* 0x000ea20000000800 */
[----:B0-----:R-:W-:Y:S01]  /*95b0*/  FADD.FTZ R2, R12, R3 ;  /* 0x000000030c027221 */ /* 0x001fe20000010000 */
[--C-:B------:R-:W-:Y:S01]  /*95c0*/  FFMA.FTZ R47, R62, UR33, -R32.reuse ;  /* 0x000000213e2f7c23 */ /* 0x100fe20008010820 */
[--C-:B------:R-:W-:Y:S01]  /*95d0*/  FFMA.FTZ R73, R63, UR33, -R32.reuse ;  /* 0x000000213f497c23 */ /* 0x100fe20008010820 */
[--C-:B------:R-:W-:Y:S01]  /*95e0*/  FFMA.FTZ R50, R66, UR33, -R32.reuse ;  /* 0x0000002142327c23 */ /* 0x100fe20008010820 */
[--C-:B------:R-:W-:Y:S01]  /*95f0*/  FFMA.FTZ R54, R67, UR33, -R32.reuse ;  /* 0x0000002143367c23 */ /* 0x100fe20008010820 */
[--C-:B------:R-:W-:Y:S01]  /*9600*/  FFMA.FTZ R55, R70, UR33, -R32.reuse ;  /* 0x0000002146377c23 */ /* 0x100fe20008010820 */
[--C-:B------:R-:W-:Y:S01]  /*9610*/  FFMA.FTZ R66, R71, UR33, -R32.reuse ;  /* 0x0000002147427c23 */ /* 0x100fe20008010820 */
[----:B------:R-:W0:Y:S01]  /*9620*/  MUFU.EX2 R138, R138 ;  /* 0x0000008a008a7308 */ /* 0x000e220000000800 */
[----:B-1----:R-:W-:Y:S01]  /*9630*/  FADD.FTZ R35, R26, R35 ;  /* 0x000000231a237221 */ /* 0x002fe20000010000 */
[--C-:B------:R-:W-:Y:S01]  /*9640*/  FFMA.FTZ R51, R74, UR33, -R32.reuse ;  /* 0x000000214a337c23 */ /* 0x100fe20008010820 */
[--C-:B------:R-:W-:Y:S01]  /*9650*/  FFMA.FTZ R62, R75, UR33, -R32.reuse ;  /* 0x000000214b3e7c23 */ /* 0x100fe20008010820 */
[--C-:B------:R-:W-:Y:S01]  /*9660*/  FFMA.FTZ R58, R78, UR33, -R32.reuse ;  /* 0x000000214e3a7c23 */ /* 0x100fe20008010820 */
[--C-:B------:R-:W-:Y:S01]  /*9670*/  FFMA.FTZ R63, R79, UR33, -R32.reuse ;  /* 0x000000214f3f7c23 */ /* 0x100fe20008010820 */
[--C-:B------:R-:W-:Y:S01]  /*9680*/  FFMA.FTZ R59, R82, UR33, -R32.reuse ;  /* 0x00000021523b7c23 */ /* 0x100fe20008010820 */
[----:B------:R-:W-:Y:S01]  /*9690*/  FFMA.FTZ R67, R83, UR33, -R32 ;  /* 0x0000002153437c23 */ /* 0x000fe20008010820 */
[----:B------:R-:W1:Y:S01]  /*96a0*/  MUFU.EX2 R14, R14 ;  /* 0x0000000e000e7308 */ /* 0x000e620000000800 */
[----:B--2---:R-:W-:Y:S01]  /*96b0*/  FADD.FTZ R3, R13, R2 ;  /* 0x000000020d037221 */ /* 0x004fe20000010000 */
[--C-:B------:R-:W-:Y:S01]  /*96c0*/  FFMA.FTZ R70, R86, UR33, -R32.reuse ;  /* 0x0000002156467c23 */ /* 0x100fe20008010820 */
[----:B------:R-:W-:-:S05]  /*96d0*/  FFMA.FTZ R71, R87, UR33, -R32 ;  /* 0x0000002157477c23 */ /* 0x000fca0008010820 */
        /* <DEDUP_REMOVED lines=109> */
[----:B0-----:R-:W-:Y:S01]  /*9db0*/  FADD.FTZ R32, R70, R35 ;  /* 0x0000002346207221 */ /* 0x001fe20000010000 */
[----:B-1----:R-:W-:-:S03]  /*9dc0*/  FADD.FTZ R3, R9, R2 ;  /* 0x0000000209037221 */ /* 0x002fc60000010000 */
[----:B--2---:R-:W-:Y:S01]  /*9dd0*/  FADD.FTZ R2, R71, R32 ;  /* 0x0000002047027221 */ /* 0x004fe20000010000 */
[----:B------:R-:W-:Y:S06]  /*9de0*/  @!P0 BRA `(.L_x_872) ;  /* 0x0000000000048947 */ /* 0x000fec0003800000 */
[----:B------:R-:W-:Y:S01]  /*9df0*/  BPT.TRAP 0x1 ;  /* 0x000000040000795c */ /* 0x000fe20000300000 */
.L_x_872:
        /* <DEDUP_REMOVED lines=22> */
[-C--:B------:R-:W-:Y:S01]  /*9f60*/  FMUL.FTZ R96, R96, R7.reuse ;  /* 0x0000000760607220 */ /* 0x080fe20000410000 */
[----:B------:R-:W-:Y:S01]  /*9f70*/  F2FP.BF16.F32.PACK_AB R26, R29, R28 ;  /* 0x0000001c1d1a723e */ /* 0x000fe200000010ff */
[----:B------:R0:W-:Y:S01]  /*9f80*/  STSM.16.M88.4 [R23], R12 ;  /* 0x0000000c17007844 */ /* 0x0001e20000000200 */
[----:B------:R-:W-:Y:S01]  /*9f90*/  F2FP.BF16.F32.PACK_AB R27, R80, R38 ;  /* 0x00000026501b723e */ /* 0x000fe200000010ff */
[----:B------:R-:W-:Y:S01]  /*9fa0*/  FMUL.FTZ R97, R97, R7 ;  /* 0x0000000761617220 */ /* 0x000fe20000410000 */
[----:B------:R-:W-:Y:S01]  /*9fb0*/  F2FP.BF16.F32.PACK_AB R37, R77, R39 ;  /* 0x000000274d25723e */ /* 0x000fe200000010ff */
[-C--:B------:R-:W-:Y:S01]  /*9fc0*/  FMUL.FTZ R100, R100, R7.reuse ;  /* 0x0000000764647220 */ /* 0x080fe20000410000 */
[----:B------:R-:W-:Y:S01]  /*9fd0*/  F2FP.BF16.F32.PACK_AB R44, R45, R44 ;  /* 0x0000002c2d2c723e */ /* 0x000fe200000010ff */
[----:B------:R1:W-:Y:S01]  /*9fe0*/  STSM.16.M88.4 [R22], R24 ;  /* 0x0000001816007844 */ /* 0x0003e20000000200 */
[----:B------:R-:W-:Y:S01]  /*9ff0*/  F2FP.BF16.F32.PACK_AB R38, R41, R40 ;  /* 0x000000282926723e */ /* 0x000fe200000010ff */
[-C--:B------:R-:W-:Y:S01]  /*a000*/  FMUL.FTZ R101, R101, R7.reuse ;  /* 0x0000000765657220 */ /* 0x080fe20000410000 */
[----:B------:R-:W-:Y:S01]  /*a010*/  F2FP.BF16.F32.PACK_AB R39, R76, R42 ;  /* 0x0000002a4c27723e */ /* 0x000fe200000010ff */
[----:B------:R-:W-:Y:S01]  /*a020*/  FMUL.FTZ R104, R104, R7 ;  /* 0x0000000768687220 */ /* 0x000fe20000410000 */
        /* <DEDUP_REMOVED lines=9> */
[-C--:B------:R-:W-:Y:S01]  /*a0c0*/  FMUL.FTZ R112, R112, R7.reuse ;  /* 0x0000000770707220 */ /* 0x080fe20000410000 */
[----:B------:R-:W-:Y:S01]  /*a0d0*/  F2FP.BF16.F32.PACK_AB R60, R61, R60 ;  /* 0x0000003c3d3c723e */ /* 0x000fe200000010ff */
[----:B------:R1:W-:Y:S01]  /*a0e0*/  STSM.16.M88.4 [R17+0x27800], R44 ;  /* 0x0278002c11007844 */ /* 0x0003e20000000200 */
[----:B------:R-:W-:Y:S01]  /*a0f0*/  F2FP.BF16.F32.PACK_AB R54, R57, R56 ;  /* 0x000000383936723e */ /* 0x000fe200000010ff */
[----:B------:R-:W-:Y:S01]  /*a100*/  FMUL.FTZ R113, R113, R7 ;  /* 0x0000000771717220 */ /* 0x000fe20000410000 */
        /* <DEDUP_REMOVED lines=8> */
[----:B0-----:R-:W-:Y:S01]  /*a190*/  F2FP.BF16.F32.PACK_AB R12, R69, R68 ;  /* 0x00000044450c723e */ /* 0x001fe200000010ff */
[----:B------:R-:W-:Y:S01]  /*a1a0*/  FMUL.FTZ R121, R121, R7 ;  /* 0x0000000779797220 */ /* 0x000fe20000410000 */
[----:B------:R-:W-:Y:S01]  /*a1b0*/  F2FP.BF16.F32.PACK_AB R13, R67, R59 ;  /* 0x0000003b430d723e */ /* 0x000fe200000010ff */
[----:B------:R1:W-:Y:S01]  /*a1c0*/  STSM.16.M88.4 [R22+0x6000], R60 ;  /* 0x0060003c16007844 */ /* 0x0003e20000000200 */
[----:B------:R-:W-:Y:S01]  /*a1d0*/  F2FP.BF16.F32.PACK_AB R14, R9, R72 ;  /* 0x00000048090e723e */ /* 0x000fe200000010ff */
[-C--:B------:R-:W-:Y:S01]  /*a1e0*/  FMUL.FTZ R124, R124, R7.reuse ;  /* 0x000000077c7c7220 */ /* 0x080fe20000410000 */
[----:B------:R-:W-:Y:S01]  /*a1f0*/  F2FP.BF16.F32.PACK_AB R15, R71, R70 ;  /* 0x00000046470f723e */ /* 0x000fe200000010ff */
[-C--:B------:R-:W-:Y:S01]  /*a200*/  FMUL.FTZ R125, R125, R7.reuse ;  /* 0x000000077d7d7220 */ /* 0x080fe20000410000 */
[----:B------:R-:W-:Y:S01]  /*a210*/  ISETP.GT.AND P1, PT, R5, R8, PT ;  /* 0x000000080500720c */ /* 0x000fe20003f24270 */
        /* <DEDUP_REMOVED lines=38> */
[----:B0-----:R-:W-:Y:S01]  /*a480*/  NOP ;  /* 0x0000000000007918 */ /* 0x001fe20000000000 */
[----:B-1----:R-:W-:Y:S05]  /*a490*/  @P1 BRA `(.L_x_873) ;  /* 0xffffffdc00d81947 */ /* 0x002fea000383ffff */
[----:B------:R-:W-:-:S07]  /*a4a0*/  IMAD.MOV.U32 R7, RZ, RZ, R5 ;  /* 0x000000ffff077224 */ /* 0x000fce00078e0005 */
.L_x_862:
[----:B------:R-:W-:-:S13]  /*a4b0*/  ISETP.GE.AND P1, PT, R7, UR37, PT ;  /* 0x0000002507007c0c */ /* 0x000fda000bf26270 */
[----:B------:R-:W-:Y:S05]  /*a4c0*/  @!P1 BRA `(.L_x_874) ;  /* 0x0000003000949947 */ /* 0x000fea0003800000 */
[----:B------:R-:W-:Y:S01]  /*a4d0*/  IMAD.MOV.U32 R5, RZ, RZ, R4 ;  /* 0x000000ffff057224 */ /* 0x000fe200078e0004 */
[----:B------:R-:W-:Y:S01]  /*a4e0*/  UMOV UR28, UR47 ;  /* 0x0000002f001c7c82 */ /* 0x000fe20008000000 */
[----:B------:R-:W-:Y:S01]  /*a4f0*/  IMAD.MOV.U32 R6, RZ, RZ, R0 ;  /* 0x000000ffff067224 */ /* 0x000fe200078e0000 */
[----:B------:R-:W-:Y:S01]  /*a500*/  UMOV UR56, UR46 ;  /* 0x0000002e00387c82 */ /* 0x000fe20008000000 */
[----:B------:R-:W-:Y:S01]  /*a510*/  ULDC UR34, c[0x0][0x9e4] ;  /* 0x0002790000227ab9 */ /* 0x000fe20000000800 */
[----:B------:R-:W-:Y:S01]  /*a520*/  ULDC UR55, c[0x0][0x9dc] ;  /* 0x0002770000377ab9 */ /* 0x000fe20000000800 */
[----:B------:R-:W-:Y:S01]  /*a530*/  ULDC UR54, c[0x0][0x288] ;  /* 0x0000a20000367ab9 */ /* 0x000fe20000000800 */
[----:B------:R-:W-:Y:S01]  /*a540*/  ULDC UR33, c[0x0][0x988] ;  /* 0x0002620000217ab9 */ /* 0x000fe20000000800 */
[----:B------:R-:W-:-:S05]  /*a550*/  ULDC UR35, c[0x0][0x9e0] ;  /* 0x0002780000237ab9 */ /* 0x000fca0000000800 */
.L_x_893:
[----:B------:R-:W-:Y:S01]  /*a560*/  ISETP.NE.AND P2, PT, RZ, UR43, PT ;  /* 0x0000002bff007c0c */ /* 0x000fe2000bf45270 */
[----:B------:R-:W-:-:S04]  /*a570*/  UISETP.NE.AND UP0, UPT, UR56, 0x1, UPT ;  /* 0x000000013800788c */ /* 0x000fc8000bf05270 */
[----:B------:R-:W-:-:S04]  /*a580*/  USEL UR47, URZ, 0x1, UP0 ;  /* 0x000000013f2f7887 */ /* 0x000fc80008000000 */
[----:B------:R-:W-:-:S04]  /*a590*/  ULOP3.LUT UR47, UR28, UR47, URZ, 0x3c, !UPT ;  /* 0x0000002f1c2f7292 */ /* 0x000fc8000f8e3c3f */
[----:B------:R-:W-:Y:S08]  /*a5a0*/  @P2 BRA `(.L_x_875) ;  /* 0x0000000000382947 */ /* 0x000ff00003800000 */
[----:B------:R-:W-:Y:S05]  /*a5b0*/  @!P0 BRA `(.L_x_876) ;  /* 0x0000000000048947 */ /* 0x000fea0003800000 */
[----:B------:R-:W-:Y:S01]  /*a5c0*/  BPT.TRAP 0x1 ;  /* 0x000000040000795c */ /* 0x000fe20000300000 */
.L_x_876:
        /* <DEDUP_REMOVED lines=9> */
.L_x_877:
[----:B-1----:R-:W-:Y:S05]  /*a660*/  @P1 BRA `(.L_x_875) ;  /* 0x0000000000081947 */ /* 0x002fea0003800000 */
[----:B------:R-:W1:Y:S02]  /*a670*/  SYNCS.PHASECHK.TRANS64.TRYWAIT P1, [UR6+0x2d830], R0 ;  /* 0x02d83000ff0075a7 */ /* 0x000e640008020146 */
[----:B-1----:R-:W-:Y:S05]  /*a680*/  @!P1 BRA `(.L_x_878) ;  /* 0x00000098008c9947 */ /* 0x002fea0003800000 */
.L_x_875:
        /* <DEDUP_REMOVED lines=40> */
.L_x_880:
[----:B------:R-:W-:Y:S01]  /*a910*/  ULEA UR6, UR56, UR40, 0x3 ;  /* 0x0000002838067291 */ /* 0x000fe2000f8e183f */
[----:B------:R-:W-:-:S05]  /*a920*/  IMAD.U32 R0, RZ, RZ, UR28 ;  /* 0x0000001cff007e24 */ /* 0x000fca000f8e00ff */
[----:B------:R-:W-:-:S04]  /*a930*/  SHF.L.U32 R0, R0, 0x1f, RZ ;  /* 0x0000001f00007819 */ /* 0x000fc800000006ff */
[----:B------:R0:W1:Y:S01]  /*a940*/  SYNCS.PHASECHK.TRANS64.TRYWAIT P1, [UR6+0x2d850], R0 ;  /* 0x02d85000ff0075a7 */ /* 0x0000620008020146 */
[----:B------:R-:W-:Y:S05]  /*a950*/  @!P0 BRA `(.L_x_881) ;  /* 0x0000000000048947 */ /* 0x000fea0003800000 */
[----:B------:R-:W-:Y:S01]  /*a960*/  BPT.TRAP 0x1 ;  /* 0x000000040000795c */ /* 0x000fe20000300000 */
.L_x_881:
[----:B-1----:R-:W-:Y:S05]  /*a970*/  @P1 BRA `(.L_x_879) ;  /* 0x0000000000081947 */ /* 0x002fea0003800000 */
[----:B------:R-:W1:Y:S02]  /*a980*/  SYNCS.PHASECHK.TRANS64.TRYWAIT P1, [UR6+0x2d850], R0 ;  /* 0x02d85000ff0075a7 */ /* 0x000e640008020146 */
[----:B-1----:R-:W-:Y:S05]  /*a990*/  @!P1 BRA `(.L_x_882) ;  /* 0x0000009400e09947 */ /* 0x002fea0003800000 */
.L_x_879:
        /* <DEDUP_REMOVED lines=70> */
.L_x_883:
[----:B------:R-:W-:Y:S01]  /*ae00*/  UISETP.NE.AND UP1, UPT, UR51, URZ, UPT ;  /* 0x0000003f3300728c */ /* 0x000fe2000bf25270 */
[----:B------:R-:W-:Y:S01]  /*ae10*/  VIADD R4, R137, UR39 ;  /* 0x0000002789047c36 */ /* 0x000fe20008000000 */
[----:B------:R-:W1:Y:S01]  /*ae20*/  LDC R12, c[0x0][0x2f0] ;  /* 0x0000bc00ff0c7b82 */ /* 0x000e620000000800 */
[----:B------:R-:W-:Y:S02]  /*ae30*/  ULEA UR6, UR46, UR40, 0x3 ;  /* 0x000000282e067291 */ /* 0x000fe4000f8e183f */
[----:B------:R-:W-:Y:S01]  /*ae40*/  UISETP.NE.AND UP0, UPT, UR50, URZ, UPT ;  /* 0x0000003f3200728c */ /* 0x000fe2000bf05270 */
[----:B------:R-:W-:Y:S01]  /*ae50*/  PLOP3.LUT P1, PT, PT, PT, UP1, 0x80, 0x0 ;  /* 0x000000000000781c */ /* 0x000fe20003f2f018 */
[----:B------:R-:W-:Y:S01]  /*ae60*/  UIADD3 UR6, UR6, 0x2d840, URZ ;  /* 0x0002d84006067890 */ /* 0x000fe2000fffe03f */
[----:B------:R-:W-:-:S03]  /*ae70*/  PLOP3.LUT P2, PT, PT, PT, UP1, 0x80, 0x0 ;  /* 0x000000000000781c */ /* 0x000fc60003f4f018 */
        /* <DEDUP_REMOVED lines=13> */
[----:B------:R-:W-:-:S04]  /*af50*/  VIADD R9, R9, -UR54 ;  /* 0x8000003609097c36 */ /* 0x000fc80008000000 */
[C---:B------:R-:W-:Y:S02]  /*af60*/  VIADD R11, R9.reuse, UR35 ;  /* 0x00000023090b7c36 */ /* 0x040fe40008000000 */
[----:B------:R-:W-:Y:S02]  /*af70*/  VIADD R10, R9, UR6 ;  /* 0x00000006090a7c36 */ /* 0x000fe40008000000 */
[----:B0-----:R-:W-:Y:S02]  /*af80*/  IMAD.IADD R9, R11, 0x1, R13 ;  /* 0x000000010b097824 */ /* 0x001fe400078e020d */
[----:B------:R-:W-:Y:S01]  /*af90*/  IMAD.IADD R8, R13, 0x1, R10 ;  /* 0x000000010d087824 */ /* 0x000fe200078e020a */
[----:B------:R-:W-:Y:S06]  /*afa0*/  @P1 BRA `(.L_x_884) ;  /* 0x00000000005c1947 */ /* 0x000fec0003800000 */
[----:B------:R-:W-:Y:S01]  /*afb0*/  IMAD R13, R12, UR44, R13 ;  /* 0x0000002c0c0d7c24 */ /* 0x000fe2000f8e020d */
[----:B------:R-:W-:Y:S03]  /*afc0*/  BSSY B0, `(.L_x_885) ;  /* 0x0000011000007945 */ /* 0x000fe60003800000 */
[----:B------:R-:W-:-:S05]  /*afd0*/  VIADD R13, R13, -UR54 ;  /* 0x800000360d0d7c36 */ /* 0x000fca0008000000 */
        /* <DEDUP_REMOVED lines=10> */
.L_x_886:
[----:B------:R-:W-:-:S05]  /*b080*/  IMAD.U32 R20, RZ, RZ, UR34 ;  /* 0x00000022ff147e24 */ /* 0x000fca000f8e00ff */
[----:B------:R-:W-:-:S13]  /*b090*/  ISETP.NE.AND P1, PT, R20, 0x1, PT ;  /* 0x000000011400780c */ /* 0x000fda0003f25270 */
[----:B------:R-:W0:Y:S02]  /*b0a0*/  @P1 LDC.64 R14, c[0x0][0x9e8] ;  /* 0x00027a00ff0e1b82 */ /* 0x000e240000000a00 */
[----:B0-----:R-:W-:-:S05]  /*b0b0*/  @P1 IMAD.HI.U32 R14, R13, R14, RZ ;  /* 0x0000000e0d0e1227 */ /* 0x001fca00078e00ff */
[----:B------:R-:W-:-:S07]  /*b0c0*/  @P1 SHF.R.U32.HI R13, RZ, R15, R14 ;  /* 0x0000000fff0d1219 */ /* 0x000fce000001160e */
.L_x_887:
[----:B------:R-:W-:Y:S05]  /*b0d0*/  BSYNC B0 ;  /* 0x0000000000007941 */ /* 0x000fea0003800000 */
.L_x_885:
[----:B------:R-:W-:-:S04]  /*b0e0*/  IMAD R13, R13, R20, -R0 ;  /* 0x000000140d0d7224 */ /* 0x000fc800078e0a00 */
[----:B------:R-:W-:-:S05]  /*b0f0*/  IMAD R13, R16, -0x2, R13 ;  /* 0xfffffffe100d7824 */ /* 0x000fca00078e020d */
[----:B------:R-:W-:Y:S02]  /*b100*/  VIADDMNMX R9, R13, R20, R9, PT ;  /* 0x000000140d097246 */ /* 0x000fe40003800109 */
[----:B------:R-:W-:-:S07]  /*b110*/  VIMNMX R8, R8, R13, !PT ;  /* 0x0000000d08087248 */ /* 0x000fce0007fe0100 */
.L_x_884:
        /* <DEDUP_REMOVED lines=116> */
.L_x_890:
[----:B------:R-:W-:-:S05]  /*b860*/  IMAD.U32 R4, RZ, RZ, UR34 ;  /* 0x00000022ff047e24 */ /* 0x000fca000f8e00ff */
[----:B------:R-:W-:-:S13]  /*b870*/  ISETP.NE.AND P2, PT, R4, 0x1, PT ;  /* 0x000000010400780c */ /* 0x000fda0003f45270 */
[----:B------:R-:W0:Y:S02]  /*b880*/  @P2 LDC.64 R8, c[0x0][0x9e8] ;  /* 0x00027a00ff082b82 */ /* 0x000e240000000a00 */
[----:B0-----:R-:W-:-:S05]  /*b890*/  @P2 IMAD.HI.U32 R8, R13, R8, RZ ;  /* 0x000000080d082227 */ /* 0x001fca00078e00ff */
[----:B------:R-:W-:-:S07]  /*b8a0*/  @P2 SHF.R.U32.HI R13, RZ, R9, R8 ;  /* 0x00000009ff0d2219 */ /* 0x000fce0000011608 */
.L_x_891:
[----:B------:R-:W-:Y:S05]  /*b8b0*/  BSYNC B0 ;  /* 0x0000000000007941 */ /* 0x000fea0003800000 */
.L_x_889:
[----:B------:R-:W-:-:S04]  /*b8c0*/  IMAD R13, R13, R4, -R0 ;  /* 0x000000040d0d7224 */ /* 0x000fc800078e0a00 */
[----:B------:R-:W-:-:S05]  /*b8d0*/  IMAD R13, R16, -0x2, R13 ;  /* 0xfffffffe100d7824 */ /* 0x000fca00078e020d */
[----:B------:R-:W-:Y:S02]  /*b8e0*/  VIADDMNMX R11, R13, R4, R11, PT ;  /* 0x000000040d0b7246 */ /* 0x000fe4000380010b */
[----:B------:R-:W-:-:S07]  /*b8f0*/  VIMNMX R10, R10, R13, !PT ;  /* 0x0000000d0a0a7248 */ /* 0x000fce0007fe0100 */
.L_x_888:
        /* <DEDUP_REMOVED lines=115> */
[----:B------:R0:W-:Y:S01]  /*c030*/  MUFU.EX2 R20, R36 ;  /* 0x0000002400147308 */ /* 0x0001e20000000800 */
        /* <DEDUP_REMOVED lines=23> */
[----:B------:R-:W-:Y:S01]  /*c1b0*/  MUFU.EX2 R28, R44 ;  /* 0x0000002c001c7308 */ /* 0x000fe20000000800 */
[----:B------:R-:W-:Y:S02]  /*c1c0*/  ISETP.LT.OR P5, PT, R11, 0x59, P5 ;  /* 0x000000590b00780c */ /* 0x000fe40002fa1670 */
[----:B------:R-:W-:Y:S02]  /*c1d0*/  FMNMX.FTZ R32, R54, R33, !PT ;  /* 0x0000002136207209 */ /* 0x000fe40007810000 */
[----:B------:R-:W-:-:S02]  /*c1e0*/  FSEL R67, R67, -INF , !P3 ;  /* 0xff80000043437808 */ /* 0x000fc40005800000 */
[----:B------:R-:W-:Y:S01]  /*c1f0*/  FMNMX.FTZ R33, R55, R32, !PT ;  /* 0x0000002037217209 */ /* 0x000fe20007810000 */
[----:B------:R-:W-:Y:S01]  /*c200*/  MUFU.EX2 R9, R9 ;  /* 0x0000000900097308 */ /* 0x000fe20000000800 */
[----:B------:R-:W-:Y:S02]  /*c210*/  ISETP.GT.AND P2, PT, R10, 0x60, P1 ;  /* 0x000000600a00780c */ /* 0x000fe40000f44270 */
[----:B0-----:R-:W-:Y:S01]  /*c220*/  FMNMX.FTZ R36, R58, R33, !PT ;  /* 0x000000213a247209 */ /* 0x001fe20007810000 */
[--C-:B------:R-:W-:Y:S01]  /*c230*/  FFMA.FTZ R33, R49, UR33, -R4.reuse ;  /* 0x0000002131217c23 */ /* 0x100fe20008010804 */
[----:B------:R-:W-:Y:S01]  /*c240*/  FSEL R70, R70, -INF , !P5 ;  /* 0xff80000046467808 */ /* 0x000fe20006800000 */
[--C-:B------:R-:W-:Y:S01]  /*c250*/  FFMA.FTZ R49, R65, UR33, -R4.reuse ;  /* 0x0000002141317c23 */ /* 0x100fe20008010804 */
[----:B------:R-:W-:Y:S01]  /*c260*/  FMNMX.FTZ R37, R59, R36, !PT ;  /* 0x000000243b257209 */ /* 0x000fe20007810000 */
[----:B------:R0:W-:Y:S01]  /*c270*/  MUFU.EX2 R32, R48 ;  /* 0x0000003000207308 */ /* 0x0001e20000000800 */
[----:B------:R-:W-:Y:S01]  /*c280*/  ISETP.LT.OR P4, PT, R11, 0x5a, P4 ;  /* 0x0000005a0b00780c */ /* 0x000fe20002781670 */
[----:B------:R-:W-:Y:S01]  /*c290*/  FFMA.FTZ R65, R81, UR33, -R4 ;  /* 0x0000002151417c23 */ /* 0x000fe20008010804 */
[----:B------:R-:W-:-:S02]  /*c2a0*/  FMNMX.FTZ R36, R62, R37, !PT ;  /* 0x000000253e247209 */ /* 0x000fc40007810000 */
[----:B------:R-:W-:Y:S02]  /*c2b0*/  ISETP.GT.AND P3, PT, R10, 0x61, P1 ;  /* 0x000000610a00780c */ /* 0x000fe40000f64270 */
[----:B------:R-:W-:Y:S01]  /*c2c0*/  FMNMX.FTZ R37, R63, R36, !PT ;  /* 0x000000243f257209 */ /* 0x000fe20007810000 */
[----:B------:R-:W-:Y:S01]  /*c2d0*/  MUFU.EX2 R12, R12 ;  /* 0x0000000c000c7308 */ /* 0x000fe20000000800 */
[----:B------:R-:W-:Y:S01]  /*c2e0*/  ISETP.LT.OR P2, PT, R11, 0x61, P2 ;  /* 0x000000610b00780c */ /* 0x000fe20001741670 */
[--C-:B0-----:R-:W-:Y:S01]  /*c2f0*/  FFMA.FTZ R48, R64, UR33, -R4.reuse ;  /* 0x0000002140307c23 */ /* 0x101fe20008010804 */
[----:B------:R-:W-:Y:S01]  /*c300*/  FMNMX.FTZ R40, R66, R37, !PT ;  /* 0x0000002542287209 */ /* 0x000fe20007810000 */
[--C-:B------:R-:W-:Y:S01]  /*c310*/  FFMA.FTZ R37, R53, UR33, -R4.reuse ;  /* 0x0000002135257c23 */ /* 0x100fe20008010804 */
[----:B------:R-:W-:Y:S01]  /*c320*/  FSEL R71, R71, -INF , !P4 ;  /* 0xff80000047477808 */ /* 0x000fe20006000000 */
[--C-:B------:R-:W-:Y:S01]  /*c330*/  FFMA.FTZ R53, R69, UR33, -R4.reuse ;  /* 0x0000002145357c23 */ /* 0x100fe20008010804 */
[----:B------:R-:W-:Y:S01]  /*c340*/  FMNMX.FTZ R41, R67, R40, !PT ;  /* 0x0000002843297209 */ /* 0x000fe20007810000 */
[----:B------:R0:W-:Y:S01]  /*c350*/  MUFU.EX2 R36, R52 ;  /* 0x0000003400247308 */ /* 0x0001e20000000800 */
[----:B------:R-:W-:Y:S01]  /*c360*/  ISETP.GT.AND P5, PT, R10, 0x68, P1 ;  /* 0x000000680a00780c */ /* 0x000fe20000fa4270 */
[----:B------:R-:W-:Y:S01]  /*c370*/  FFMA.FTZ R64, R80, UR33, -R4 ;  /* 0x0000002150407c23 */ /* 0x000fe20008010804 */
[----:B------:R-:W-:-:S02]  /*c380*/  FMNMX.FTZ R40, R70, R41, !PT ;  /* 0x0000002946287209 */ /* 0x000fc40007810000 */
[----:B------:R-:W-:Y:S02]  /*c390*/  FSEL R74, R74, -INF , !P2 ;  /* 0xff8000004a4a7808 */ /* 0x000fe40005000000 */
[----:B------:R-:W-:Y:S01]  /*c3a0*/  ISETP.LT.OR P3, PT, R11, 0x62, P3 ;  /* 0x000000620b00780c */ /* 0x000fe20001f61670 */
[----:B------:R-:W-:Y:S01]  /*c3b0*/  MUFU.EX2 R13, R13 ;  /* 0x0000000d000d7308 */ /* 0x000fe20000000800 */
[----:B------:R-:W-:Y:S01]  /*c3c0*/  FMNMX.FTZ R41, R71, R40, !PT ;  /* 0x0000002847297209 */ /* 0x000fe20007810000 */
[--C-:B0-----:R-:W-:Y:S01]  /*c3d0*/  FFMA.FTZ R52, R68, UR33, -R4.reuse ;  /* 0x0000002144347c23 */ /* 0x101fe20008010804 */
[----:B------:R-:W-:Y:S01]  /*c3e0*/  ISETP.GT.AND P4, PT, R10, 0x69, P1 ;  /* 0x000000690a00780c */ /* 0x000fe20000f84270 */
[--C-:B------:R-:W-:Y:S01]  /*c3f0*/  FFMA.FTZ R68, R84, UR33, -R4.reuse ;  /* 0x0000002154447c23 */ /* 0x100fe20008010804 */
[----:B------:R-:W-:Y:S02]  /*c400*/  ISETP.LT.OR P5, PT, R11, 0x69, P5 ;  /* 0x000000690b00780c */ /* 0x000fe40002fa1670 */
[----:B------:R-:W-:Y:S01]  /*c410*/  FSEL R75, R75, -INF , !P3 ;  /* 0xff8000004b4b7808 */ /* 0x000fe20005800000 */
[----:B------:R0:W-:Y:S01]  /*c420*/  MUFU.EX2 R40, R56 ;  /* 0x0000003800287308 */ /* 0x0001e20000000800 */
[----:B------:R-:W-:Y:S01]  /*c430*/  FMNMX.FTZ R44, R74, R41, !PT ;  /* 0x000000294a2c7209 */ /* 0x000fe20007810000 */
[--C-:B------:R-:W-:Y:S01]  /*c440*/  FFMA.FTZ R41, R57, UR33, -R4.reuse ;  /* 0x0000002139297c23 */ /* 0x100fe20008010804 */
[----:B------:R-:W-:Y:S01]  /*c450*/  ISETP.GT.AND P2, PT, R10, 0x70, P1 ;  /* 0x000000700a00780c */ /* 0x000fe20000f44270 */
[----:B------:R-:W-:Y:S01]  /*c460*/  FFMA.FTZ R57, R73, UR33, -R4 ;  /* 0x0000002149397c23 */ /* 0x000fe20008010804 */
[----:B------:R-:W-:-:S02]  /*c470*/  FSEL R78, R78, -INF , !P5 ;  /* 0xff8000004e4e7808 */ /* 0x000fc40006800000 */
[----:B------:R-:W-:Y:S01]  /*c480*/  ISETP.LT.OR P4, PT, R11, 0x6a, P4 ;  /* 0x0000006a0b00780c */ /* 0x000fe20002781670 */
[----:B------:R-:W-:Y:S01]  /*c490*/  MUFU.EX2 R14, R14 ;  /* 0x0000000e000e7308 */ /* 0x000fe20000000800 */
[----:B------:R-:W-:Y:S01]  /*c4a0*/  FMNMX.FTZ R45, R75, R44, !PT ;  /* 0x0000002c4b2d7209 */ /* 0x000fe20007810000 */
[--C-:B------:R-:W-:Y:S01]  /*c4b0*/  FFMA.FTZ R44, R60, UR33, -R4.reuse ;  /* 0x000000213c2c7c23 */ /* 0x100fe20008010804 */
[----:B------:R-:W-:Y:S01]  /*c4c0*/  ISETP.GT.AND P3, PT, R10, 0x71, P1 ;  /* 0x000000710a00780c */ /* 0x000fe20000f64270 */
[--C-:B0-----:R-:W-:Y:S01]  /*c4d0*/  FFMA.FTZ R56, R72, UR33, -R4.reuse ;  /* 0x0000002148387c23 */ /* 0x101fe20008010804 */
[----:B------:R-:W-:Y:S01]  /*c4e0*/  ISETP.GT.AND P5, PT, R10, 0x78, P1 ;  /* 0x000000780a00780c */ /* 0x000fe20000fa4270 */
[----:B------:R-:W-:Y:S01]  /*c4f0*/  FFMA.FTZ R60, R76, UR33, -R4 ;  /* 0x000000214c3c7c23 */ /* 0x000fe20008010804 */
[----:B------:R-:W-:Y:S01]  /*c500*/  ISETP.GT.AND P1, PT, R10, 0x79, P1 ;  /* 0x000000790a00780c */ /* 0x000fe20000f24270 */
        /* <DEDUP_REMOVED lines=183> */
.L_x_892:
        /* <DEDUP_REMOVED lines=106> */
.L_x_874:
[----:B------:R-:W-:Y:S06]  /*d720*/  BAR.ARV 0x8, 0x200 ;  /* 0x0208000000007b1d */ /* 0x000fec0000002000 */
[----:B------:R-:W-:Y:S05]  /*d730*/  @!P0 BRA `(.L_x_894) ;  /* 0x0000000000048947 */ /* 0x000fea0003800000 */
[----:B------:R-:W-:Y:S01]  /*d740*/  BPT.TRAP 0x1 ;  /* 0x000000040000795c */ /* 0x000fe20000300000 */
.L_x_894:
[----:B------:R-:W-:Y:S01]  /*d750*/  ULEA UR8, UR46, UR40, 0x3 ;  /* 0x000000282e087291 */ /* 0x000fe2000f8e183f */
[----:B------:R-:W-:-:S05]  /*d760*/  IMAD.U32 R5, RZ, RZ, UR47 ;  /* 0x0000002fff057e24 */ /* 0x000fca000f8e00ff */
[----:B------:R-:W-:-:S04]  /*d770*/  SHF.L.U32 R5, R5, 0x1f, RZ ;  /* 0x0000001f05057819 */ /* 0x000fc800000006ff */
[----:B------:R0:W1:Y:S01]  /*d780*/  SYNCS.PHASECHK.TRANS64.TRYWAIT P1, [UR8+0x2d850], R5 ;  /* 0x02d85005ff0075a7 */ /* 0x0000620008020148 */
[----:B------:R-:W-:Y:S05]  /*d790*/  @!P0 BRA `(.L_x_895) ;  /* 0x0000000000048947 */ /* 0x000fea0003800000 */
[----:B------:R-:W-:Y:S01]  /*d7a0*/  BPT.TRAP 0x1 ;  /* 0x000000040000795c */ /* 0x000fe20000300000 */
.L_x_895:
[----:B-1----:R-:W-:Y:S05]  /*d7b0*/  @P1 BRA `(.L_x_896) ;  /* 0x0000000000081947 */ /* 0x002fea0003800000 */
[----:B------:R-:W1:Y:S02]  /*d7c0*/  SYNCS.PHASECHK.TRANS64.TRYWAIT P1, [UR8+0x2d850], R5 ;  /* 0x02d85005ff0075a7 */ /* 0x000e640008020148 */
[----:B-1----:R-:W-:Y:S05]  /*d7d0*/  @!P1 BRA `(.L_x_897) ;  /* 0x0000006800689947 */ /* 0x002fea0003800000 */
.L_x_896:
        /* <DEDUP_REMOVED lines=11> */
[----:B------:R-:W-:Y:S01]  /*d890*/  IMAD.U32 R12, RZ, RZ, UR33 ;  /* 0x00000021ff0c7e24 */ /* 0x000fe2000f8e00ff */
[----:B------:R-:W-:Y:S01]  /*d8a0*/  ULOP3.LUT UR9, UR40, 0x2000000, URZ, 0xfc, !UPT ;  /* 0x0200000028097892 */ /* 0x000fe2000f8efc3f */
[----:B------:R-:W-:-:S02]  /*d8b0*/  IMAD.MOV.U32 R36, RZ, RZ, -0x800000 ;  /* 0xff800000ff247424 */ /* 0x000fc400078e00ff */
[----:B------:R-:W-:Y:S01]  /*d8c0*/  IMAD.MOV.U32 R37, RZ, RZ, -0x800000 ;  /* 0xff800000ff257424 */ /* 0x000fe200078e00ff */
[----:B------:R-:W-:-:S07]  /*d8d0*/  UIMAD UR9, UR46, 0x600, UR9 ;  /* 0x000006002e0978a4 */ /* 0x000fce000f8e0209 */
[----:B------:R-:W-:Y:S02]  /*d8e0*/  UMOV UR6, UR9 ;  /* 0x0000000900067c82 */ /* 0x000fe40008000000 */
[----:B------:R-:W-:Y:S01]  /*d8f0*/  HGMMA.64x96x16.F32.BF16 R88, gdesc[UR4].tnspB, R88, gsb0 ;  /* 0x41600000045879f0 */ /* 0x000fe20008001858 */
[----:B------:R-:W-:Y:S01]  /*d900*/  UIADD3 UR4, UR36, 0x2, URZ ;  /* 0x0000000224047890 */ /* 0x000fe2000fffe03f */
[----:B-1----:R-:W-:Y:S01]  /*d910*/  FADD.FTZ R6, R6, R3 ;  /* 0x0000000306067221 */ /* 0x002fe20000010000 */
[----:B------:R-:W-:Y:S01]  /*d920*/  UIADD3 UR6, UR9, 0x40, URZ ;  /* 0x0000004009067890 */ /* 0x000fe2000fffe03f */
[----:B------:R-:W-:Y:S01]  /*d930*/  IMAD.U32 R3, RZ, RZ, UR33 ;  /* 0x00000021ff037e24 */ /* 0x000fe2000f8e00ff */
[----:B------:R-:W-:Y:S01]  /*d940*/  UMOV UR5, 0x40000040 ;  /* 0x4000004000057882 */ /* 0x000fe20000000000 */
[----:B------:R-:W-:Y:S01]  /*d950*/  UMOV UR7, 0x80000020 ;  /* 0x8000002000077882 */ /* 0x000fe20000000000 */
[----:B0-----:R-:W-:Y:S01]  /*d960*/  FADD.FTZ R7, R5, R2 ;  /* 0x0000000205077221 */ /* 0x001fe20000010000 */
[----:B------:R-:W-:Y:S01]  /*d970*/  IMAD.MOV.U32 R2, RZ, RZ, RZ ;  /* 0x000000ffff027224 */ /* 0x000fe200078e00ff */
[----:B------:R-:W0:Y:S04]  /*d980*/  SHFL.BFLY PT, R5, R6, 0x1, 0x1f ;  /* 0x0c201f0006057f89 */ /* 0x000e2800000e0000 */
[----:B------:R-:W1:Y:S01]  /*d990*/  SHFL.BFLY PT, R8, R7, 0x1, 0x1f ;  /* 0x0c201f0007087f89 */ /* 0x000e6200000e0000 */
[----:B0-----:R-:W-:Y:S01]  /*d9a0*/  FADD.FTZ R9, R6, R5 ;  /* 0x0000000506097221 */ /* 0x001fe20000010000 */
[----:B-1----:R-:W-:-:S04]  /*d9b0*/  FADD.FTZ R10, R7, R8 ;  /* 0x00000008070a7221 */ /* 0x002fc80000010000 */
[----:B------:R-:W-:Y:S02]  /*d9c0*/  FSETP.NE.FTZ.AND P1, PT, R9, RZ, PT ;  /* 0x000000ff0900720b */ /* 0x000fe40003f35000 */
[----:B------:R-:W-:-:S11]  /*d9d0*/  FSETP.NE.FTZ.AND P2, PT, R10, RZ, PT ;  /* 0x000000ff0a00720b */ /* 0x000fd60003f55000 */
[----:B------:R-:W0:Y:S01]  /*d9e0*/  @P1 MUFU.LG2 R5, R9 ;  /* 0x0000000900051308 */ /* 0x000e220000000c00 */
[----:B------:R-:W-:Y:S01]  /*d9f0*/  @P1 FMUL.FTZ R3, R3, 0.69314718246459960938 ;  /* 0x3f31721803031820 */ /* 0x000fe20000410000 */
[----:B------:R-:W-:-:S06]  /*da00*/  @P2 FMUL.FTZ R12, R12, 0.69314718246459960938 ;  /* 0x3f3172180c0c2820 */ /* 0x000fcc0000410000 */
        /* <DEDUP_REMOVED lines=55> */
.L_x_898:
        /* <DEDUP_REMOVED lines=23> */
[----:B------:R-:W-:Y:S01]  /*def0*/  USEL UR4, URZ, 0x1, UP0 ;  /* 0x000000013f047887 */ /* 0x000fe20008000000 */
        /* <DEDUP_REMOVED lines=29> */
[----:B------:R-:W-:Y:S01]  /*e0d0*/  PLOP3.LUT P0, PT, PT, PT, PT, 0x8, 0x0 ;  /* 0x000000000000781c */ /* 0x000fe20003f0e170 */
[----:B------:R-:W-:Y:S01]  /*e0e0*/  FMUL.FTZ R48, R135, R48 ;  /* 0x0000003087307220 */ /* 0x000fe20000410000 */
[----:B------:R-:W-:-:S02]  /*e0f0*/  UIADD3 UR48, UR48, 0x1, URZ ;  /* 0x0000000130307890 */ /* 0x000fc4000fffe03f */
[----:B------:R-:W-:Y:S02]  /*e100*/  USEL UR46, UR46, URZ, UP0 ;  /* 0x0000003f2e2e7287 */ /* 0x000fe40008000000 */
[----:B------:R-:W-:-:S12]  /*e110*/  ULOP3.LUT UR47, UR47, UR4, URZ, 0x3c, !UPT ;  /* 0x000000042f2f7292 */ /* 0x000fd8000f8e3c3f */
.L_x_820:
[----:B------:R-:W0:Y:S08]  /*e120*/  S2UR UR41, SR_CgaCtaId ;  /* 0x00000000002979c3 */ /* 0x000e300000008800 */
[----:B------:R-:W-:Y:S06]  /*e130*/  BAR.SYNC.DEFER_BLOCKING 0x5, 0x200 ;  /* 0x0148000000007b1d */ /* 0x000fec0000010000 */
[----:B------:R-:W-:Y:S01]  /*e140*/  UMOV UR40, 0x400 ;  /* 0x0000040000287882 */ /* 0x000fe20000000000 */
[----:B------:R-:W-:Y:S01]  /*e150*/  BSSY B0, `(.L_x_899) ;  /* 0x0000170000007945 */ /* 0x000fe20003800000 */
[----:B0-----:R-:W-:-:S09]  /*e160*/  ULEA UR40, UR41, UR40, 0x18 ;  /* 0x0000002829287291 */ /* 0x001fd2000f8ec03f */
[----:B------:R-:W0:Y:S02]  /*e170*/  LDS R0, [UR40+0x2d8d0] ;  /* 0x02d8d028ff007984 */ /* 0x000e240008000800 */
[----:B0-----:R-:W-:Y:S01]  /*e180*/  R2UR UR4, R0 ;  /* 0x00000000000472ca */ /* 0x001fe200000e0000 */
[----:B------:R-:W-:Y:S06]  /*e190*/  BAR.ARV 0x4, 0x200 ;  /* 0x0108000000007b1d */ /* 0x000fec0000002000 */
[----:B------:R-:W-:Y:S08]  /*e1a0*/  @P0 BRA `(.L_x_900) ;  /* 0x0000000c00bc0947 */ /* 0x000ff00003800000 */
[----:B------:R-:W0:Y:S01]  /*e1b0*/  S2UR UR5, SR_SWINHI ;  /* 0x00000000000579c3 */ /* 0x000e220000002f00 */
[----:B------:R-:W-:-:S07]  /*e1c0*/  IMAD R3, R144, 0x20, R140 ;  /* 0x0000002090037824 */ /* 0x000fce00078e028c */
[----:B------:R-:W-:Y:S01]  /*e1d0*/  BAR.SYNC.DEFER_BLOCKING 0x1, 0x180 ;  /* 0x0046000000007b1d */ /* 0x000fe20000010000 */
[----:B------:R-:W-:Y:S01]  /*e1e0*/  USHF.R.S32.HI UR10, URZ, 0x1f, UR38 ;  /* 0x0000001f3f0a7899 */ /* 0x000fe20008011426 */
[----:B------:R-:W-:Y:S01]  /*e1f0*/  VIADD R52, R137, UR39 ;  /* 0x0000002789347c36 */ /* 0x000fe20008000000 */
[----:B------:R-:W-:Y:S01]  /*e200*/  USHF.R.S32.HI UR12, URZ, 0x1f, UR45 ;  /* 0x0000001f3f0c7899 */ /* 0x000fe2000801142d */
[----:B------:R-:W-:-:S04]  /*e210*/  F2FP.BF16.F32.PACK_AB R6, R93, R6 ;  /* 0x000000065d06723e */ /* 0x000fc800000010ff */
[----:B------:R-:W1:Y:S01]  /*e220*/  LDC R0, c[0x0][0xbe8] ;  /* 0x0002fa00ff007b82 */ /* 0x000e620000000800 */
[----:B------:R-:W-:Y:S01]  /*e230*/  ULDC.64 UR8, c[0x0][0xb90] ;  /* 0x0002e40000087ab9 */ /* 0x000fe20000000a00 */
[----:B------:R-:W-:Y:S02]  /*e240*/  F2FP.BF16.F32.PACK_AB R26, R125, R26 ;  /* 0x0000001a7d1a723e */ /* 0x000fe400000010ff */
[----:B------:R-:W-:Y:S02]  /*e250*/  F2FP.BF16.F32.PACK_AB R27, R46, R27 ;  /* 0x0000001b2e1b723e */ /* 0x000fe400000010ff */
[----:B------:R-:W-:Y:S02]  /*e260*/  F2FP.BF16.F32.PACK_AB R28, R129, R28 ;  /* 0x0000001c811c723e */ /* 0x000fe400000010ff */
[----:B------:R-:W-:Y:S02]  /*e270*/  F2FP.BF16.F32.PACK_AB R29, R44, R29 ;  /* 0x0000001d2c1d723e */ /* 0x000fe400000010ff */
[----:B------:R-:W-:-:S02]  /*e280*/  F2FP.BF16.F32.PACK_AB R30, R133, R30 ;  /* 0x0000001e851e723e */ /* 0x000fc400000010ff */
[----:B------:R-:W-:Y:S01]  /*e290*/  F2FP.BF16.F32.PACK_AB R31, R48, R31 ;  /* 0x0000001f301f723e */ /* 0x000fe200000010ff */
[----:B------:R-:W-:Y:S01]  /*e2a0*/  UMOV UR6, UR40 ;  /* 0x0000002800067c82 */ /* 0x000fe20008000000 */
[----:B0-----:R-:W-:Y:S01]  /*e2b0*/  UMOV UR7, UR5 ;  /* 0x0000000500077c82 */ /* 0x001fe20008000000 */
[----:B------:R-:W-:Y:S01]  /*e2c0*/  UIMAD UR5, UR10, UR8, URZ ;  /* 0x000000080a0572a4 */ /* 0x000fe2000f8e023f */
[----:B------:R-:W-:Y:S02]  /*e2d0*/  IMAD.U32 R40, RZ, RZ, UR6 ;  /* 0x00000006ff287e24 */ /* 0x000fe4000f8e00ff */
[----:B------:R-:W-:Y:S01]  /*e2e0*/  IMAD.U32 R41, RZ, RZ, UR7 ;  /* 0x00000007ff297e24 */ /* 0x000fe2000f8e00ff */
[----:B------:R-:W-:Y:S02]  /*e2f0*/  UIMAD.WIDE.U32 UR6, UR38, UR8, URZ ;  /* 0x00000008260672a5 */ /* 0x000fe4000f8e003f */
[----:B------:R-:W-:Y:S01]  /*e300*/  UIMAD UR5, UR38, UR9, UR5 ;  /* 0x00000009260572a4 */ /* 0x000fe2000f8e0205 */
[----:B------:R-:W-:-:S02]  /*e310*/  IMAD.WIDE R4, R148, 0x2, R40 ;  /* 0x0000000294047825 */ /* 0x000fc400078e0228 */
[----:B------:R-:W-:Y:S01]  /*e320*/  ULDC.64 UR8, c[0x0][0xb98] ;  /* 0x0002e60000087ab9 */ /* 0x000fe20000000a00 */
[----:B------:R-:W-:Y:S01]  /*e330*/  UIADD3 UR7, UR7, UR5, URZ ;  /* 0x0000000507077290 */ /* 0x000fe2000fffe03f */
[----:B------:R-:W-:Y:S01]  /*e340*/  IMAD.WIDE R40, R3, 0x2, R40 ;  /* 0x0000000203287825 */ /* 0x000fe200078e0228 */
[C---:B------:R-:W-:Y:S01]  /*e350*/  IADD3 R35, P1, R4.reuse, 0x6000, RZ ;  /* 0x0000600004237810 */ /* 0x040fe20007f3e0ff */
[----:B------:R-:W-:Y:S01]  /*e360*/  UIMAD UR5, UR12, UR8, URZ ;  /* 0x000000080c0572a4 */ /* 0x000fe2000f8e023f */
[C---:B------:R-:W-:Y:S01]  /*e370*/  LOP3.LUT R3, R4.reuse, 0x180, RZ, 0xc0, !PT ;  /* 0x0000018004037812 */ /* 0x040fe200078ec0ff */
[----:B------:R-:W-:Y:S01]  /*e380*/  UIMAD.WIDE.U32 UR6, UR45, UR8, UR6 ;  /* 0x000000082d0672a5 */ /* 0x000fe2000f8e0006 */
[----:B------:R-:W-:Y:S01]  /*e390*/  IADD3 R8, P3, R4, 0x3000, RZ ;  /* 0x0000300004087810 */ /* 0x000fe20007f7e0ff */
[--C-:B------:R-:W-:Y:S01]  /*e3a0*/  IMAD.X R25, RZ, RZ, R5.reuse, P1 ;  /* 0x000000ffff197224 */ /* 0x100fe200008e0605 */
[----:B-1----:R-:W-:Y:S01]  /*e3b0*/  ISETP.NE.AND P1, PT, R0, 0x1, PT ;  /* 0x000000010000780c */ /* 0x002fe20003f25270 */
[----:B------:R-:W-:Y:S01]  /*e3c0*/  UIMAD UR5, UR45, UR9, UR5 ;  /* 0x000000092d0572a4 */ /* 0x000fe2000f8e0205 */
[----:B------:R-:W-:Y:S01]  /*e3d0*/  SHF.R.U64 R3, R3, 0x3, RZ ;  /* 0x0000000303037819 */ /* 0x000fe200000012ff */
[----:B------:R-:W-:Y:S01]  /*e3e0*/  IMAD.X R13, RZ, RZ, R5, P3 ;  /* 0x000000ffff0d7224 */ /* 0x000fe200018e0605 */
[C---:B------:R-:W-:Y:S01]  /*e3f0*/  IADD3 R21, P4, R4.reuse, 0x20, RZ ;  /* 0x0000002004157810 */ /* 0x040fe20007f9e0ff */
[----:B------:R-:W-:Y:S01]  /*e400*/  ULDC.64 UR8, c[0x0][0xae8] ;  /* 0x0002ba0000087ab9 */ /* 0x000fe20000000a00 */
[----:B------:R-:W-:-:S02]  /*e410*/  IADD3 R15, P0, R4, 0x6020, RZ ;  /* 0x00006020040f7810 */ /* 0x000fc40007f1e0ff */
[----:B------:R-:W-:Y:S01]  /*e420*/  IADD3 R33, P2, R4, 0x3020, RZ ;  /* 0x0000302004217810 */ /* 0x000fe20007f5e0ff */
[--C-:B------:R-:W-:Y:S01]  /*e430*/  IMAD.X R9, RZ, RZ, R5.reuse, P4 ;  /* 0x000000ffff097224 */ /* 0x100fe200020e0605 */
[----:B------:R-:W-:Y:S02]  /*e440*/  LOP3.LUT R4, R3, R4, RZ, 0x3c, !PT ;  /* 0x0000000403047212 */ /* 0x000fe400078e3cff */
[----:B------:R-:W-:Y:S01]  /*e450*/  LOP3.LUT R12, R35, 0x180, RZ, 0xc0, !PT ;  /* 0x00000180230c7812 */ /* 0x000fe200078ec0ff */
[----:B------:R-:W0:Y:S01]  /*e460*/  @P1 LDC R45, c[0x0][0xbec] ;  /* 0x0002fb00ff2d1b82 */ /* 0x000e220000000800 */
[----:B------:R-:W-:Y:S01]  /*e470*/  LOP3.LUT R3, R8, 0x180, RZ, 0xc0, !PT ;  /* 0x0000018008037812 */ /* 0x000fe200078ec0ff */
[----:B------:R-:W-:Y:S01]  /*e480*/  IMAD.X R11, RZ, RZ, R5, P2 ;  /* 0x000000ffff0b7224 */ /* 0x000fe200010e0605 */
[----:B------:R-:W-:Y:S02]  /*e490*/  LOP3.LUT R2, R21, 0x180, RZ, 0xc0, !PT ;  /* 0x0000018015027812 */ /* 0x000fe400078ec0ff */
[----:B------:R-:W-:-:S02]  /*e4a0*/  SHF.R.U64 R12, R12, 0x3, RZ ;  /* 0x000000030c0c7819 */ /* 0x000fc400000012ff */
[----:B------:R-:W-:Y:S01]  /*e4b0*/  SHF.R.U64 R3, R3, 0x3, RZ ;  /* 0x0000000303037819 */ /* 0x000fe200000012ff */
[----:B------:R-:W1:Y:S01]  /*e4c0*/  @P1 LDC R50, c[0x0][0xbf0] ;  /* 0x0002fc00ff321b82 */ /* 0x000e620000000800 */
[----:B------:R-:W-:Y:S02]  /*e4d0*/  SHF.R.U64 R2, R2, 0x3, RZ ;  /* 0x0000000302027819 */ /* 0x000fe400000012ff */
[----:B------:R-:W-:Y:S02]  /*e4e0*/  IADD3 R43, P5, R40, 0x7800, RZ ;  /* 0x00007800282b7810 */ /* 0x000fe40007fbe0ff */
[----:B------:R-:W-:Y:S02]  /*e4f0*/  LOP3.LUT R24, R12, R35, RZ, 0x3c, !PT ;  /* 0x000000230c187212 */ /* 0x000fe400078e3cff */
[----:B------:R-:W-:Y:S02]  /*e500*/  LOP3.LUT R14, R15, 0x180, RZ, 0xc0, !PT ;  /* 0x000001800f0e7812 */ /* 0x000fe400078ec0ff */
[----:B------:R-:W-:-:S02]  /*e510*/  LOP3.LUT R12, R3, R8, RZ, 0x3c, !PT ;  /* 0x00000008030c7212 */ /* 0x000fc400078e3cff */
[----:B------:R-:W-:Y:S02]  /*e520*/  LOP3.LUT R8, R2, R21, RZ, 0x3c, !PT ;  /* 0x0000001502087212 */ /* 0x000fe400078e3cff */
[----:B------:R-:W-:Y:S02]  /*e530*/  LOP3.LUT R2, R43, 0x180, RZ, 0xc0, !PT ;  /* 0x000001802b027812 */ /* 0x000fe400078ec0ff */
[----:B------:R-:W-:Y:S01]  /*e540*/  SHF.R.U64 R14, R14, 0x3, RZ ;  /* 0x000000030e0e7819 */ /* 0x000fe200000012ff */
[----:B0-----:R-:W-:Y:S01]  /*e550*/  @P1 IMAD.HI.U32 R45, R52, R45, RZ ;  /* 0x0000002d342d1227 */ /* 0x001fe200078e00ff */
[----:B------:R-:W-:Y:S02]  /*e560*/  SHF.R.U64 R2, R2, 0x3, RZ ;  /* 0x0000000302027819 */ /* 0x000fe400000012ff */
[----:B------:R-:W-:Y:S01]  /*e570*/  LOP3.LUT R14, R14, R15, RZ, 0x3c, !PT ;  /* 0x0000000f0e0e7212 */ /* 0x000fe200078e3cff */
[----:B------:R-:W-:Y:S01]  /*e580*/  IMAD.X R15, RZ, RZ, R5, P0 ;  /* 0x000000ffff0f7224 */ /* 0x000fe200000e0605 */
[----:B------:R-:W-:-:S02]  /*e590*/  IADD3 R39, P0, R40, 0x1800, RZ ;  /* 0x0000180028277810 */ /* 0x000fc40007f1e0ff */
[----:B------:R-:W-:Y:S01]  /*e5a0*/  LOP3.LUT R2, R2, R43, RZ, 0x3c, !PT ;  /* 0x0000002b02027212 */ /* 0x000fe200078e3cff */
[----:B------:R-:W-:Y:S01]  /*e5b0*/  IMAD.MOV.U32 R43, RZ, RZ, R52 ;  /* 0x000000ffff2b7224 */ /* 0x000fe200078e0034 */
[----:B-1----:R-:W-:Y:S02]  /*e5c0*/  @P1 SHF.R.U32.HI R43, RZ, R50, R45 ;  /* 0x00000032ff2b1219 */ /* 0x002fe4000001162d */
[----:B------:R-:W-:Y:S02]  /*e5d0*/  LOP3.LUT R38, R39, 0x180, RZ, 0xc0, !PT ;  /* 0x0000018027267812 */ /* 0x000fe400078ec0ff */
[----:B------:R-:W-:Y:S01]  /*e5e0*/  MOV R47, R4 ;  /* 0x00000004002f7202 */ /* 0x000fe20000000f00 */
[----:B------:R-:W-:Y:S01]  /*e5f0*/  IMAD.MOV R45, RZ, RZ, -R43 ;  /* 0x000000ffff2d7224 */ /* 0x000fe200078e0a2b */
[----:B------:R-:W-:Y:S02]  /*e600*/  LOP3.LUT R10, R33, 0x180, RZ, 0xc0, !PT ;  /* 0x00000180210a7812 */ /* 0x000fe400078ec0ff */
[----:B------:R-:W-:-:S02]  /*e610*/  F2FP.BF16.F32.PACK_AB R4, R42, R7 ;  /* 0x000000072a04723e */ /* 0x000fc400000010ff */
[----:B------:R-:W-:Y:S02]  /*e620*/  SHF.R.U64 R38, R38, 0x3, RZ ;  /* 0x0000000326267819 */ /* 0x000fe400000012ff */
[----:B------:R-:W-:Y:S02]  /*e630*/  F2FP.BF16.F32.PACK_AB R5, R91, R90 ;  /* 0x0000005a5b05723e */ /* 0x000fe400000010ff */
[----:B------:R-:W-:Y:S02]  /*e640*/  F2FP.BF16.F32.PACK_AB R7, R95, R94 ;  /* 0x0000005e5f07723e */ /* 0x000fe400000010ff */
[----:B------:R-:W-:Y:S01]  /*e650*/  MOV R57, R14 ;  /* 0x0000000e00397202 */ /* 0x000fe20000000f00 */
[----:B------:R-:W-:Y:S01]  /*e660*/  IMAD R15, R0, R45, R52 ;  /* 0x0000002d000f7224 */ /* 0x000fe200078e0234 */
[----:B------:R-:W-:Y:S01]  /*e670*/  SHF.R.U64 R10, R10, 0x3, RZ ;  /* 0x000000030a0a7819 */ /* 0x000fe200000012ff */
[----:B------:R0:W-:Y:S01]  /*e680*/  STSM.16.M88.4 [R47], R4 ;  /* 0x000000042f007844 */ /* 0x0001e20000000200 */
[----:B------:R-:W-:Y:S01]  /*e690*/  LOP3.LUT R38, R38, R39, RZ, 0x3c, !PT ;  /* 0x0000002726267212 */ /* 0x000fe200078e3cff */
[----:B------:R-:W-:Y:S01]  /*e6a0*/  IMAD.X R39, RZ, RZ, R41, P0 ;  /* 0x000000ffff277224 */ /* 0x000fe200000e0629 */
[----:B------:R-:W-:Y:S01]  /*e6b0*/  MOV R62, R24 ;  /* 0x00000018003e7202 */ /* 0x000fe20000000f00 */
[----:B------:R-:W-:Y:S01]  /*e6c0*/  IMAD.U32 R25, RZ, RZ, UR5 ;  /* 0x00000005ff197e24 */ /* 0x000fe2000f8e00ff */
[----:B------:R-:W-:Y:S01]  /*e6d0*/  SHF.R.S32.HI R14, RZ, 0x1f, R43 ;  /* 0x0000001fff0e7819 */ /* 0x000fe2000001142b */
[----:B------:R-:W-:Y:S01]  /*e6e0*/  ULDC UR5, c[0x0][0xa88] ;  /* 0x0002a20000057ab9 */ /* 0x000fe20000000800 */
[----:B------:R-:W-:Y:S01]  /*e6f0*/  LOP3.LUT R10, R10, R33, RZ, 0x3c, !PT ;  /* 0x000000210a0a7212 */ /* 0x000fe200078e3cff */
[----:B------:R-:W-:Y:S01]  /*e700*/  IMAD R56, R0, UR5, RZ ;  /* 0x0000000500387c24 */ /* 0x000fe2000f8e02ff */
[----:B------:R-:W-:-:S02]  /*e710*/  IADD3 R33, P3, R40, 0x4800, RZ ;  /* 0x0000480028217810 */ /* 0x000fc40007f7e0ff */
[----:B------:R-:W-:Y:S02]  /*e720*/  IADD3 R35, P2, R40, 0x3000, RZ ;  /* 0x0000300028237810 */ /* 0x000fe40007f5e0ff */
[----:B------:R-:W-:Y:S02]  /*e730*/  LOP3.LUT R32, R33, 0x180, RZ, 0xc0, !PT ;  /* 0x0000018021207812 */ /* 0x000fe400078ec0ff */
[----:B------:R-:W-:Y:S02]  /*e740*/  LOP3.LUT R34, R35, 0x180, RZ, 0xc0, !PT ;  /* 0x0000018023227812 */ /* 0x000fe400078ec0ff */
[----:B0-----:R-:W-:Y:S02]  /*e750*/  IADD3 R4, P0, R43, UR6, RZ ;  /* 0x000000062b047c10 */ /* 0x001fe4000ff1e0ff */
[----:B------:R-:W-:Y:S02]  /*e760*/  SHF.R.S32.HI R6, RZ, 0x1f, R15 ;  /* 0x0000001fff067819 */ /* 0x000fe4000001140f */
[----:B------:R-:W-:Y:S01]  /*e770*/  IADD3.X R5, R14, UR7, R25, P0, !PT ;  /* 0x000000070e057c10 */ /* 0x000fe200087fe419 */
[----:B------:R-:W-:Y:S01]  /*e780*/  ULDC.64 UR6, c[0x0][0xb88] ;  /* 0x0002e20000067ab9 */ /* 0x000fe20000000a00 */
[----:B------:R-:W-:Y:S01]  /*e790*/  SHF.R.U64 R32, R32, 0x3, RZ ;  /* 0x0000000320207819 */ /* 0x000fe200000012ff */
[----:B------:R-:W-:Y:S01]  /*e7a0*/  IMAD R6, R6, UR6, RZ ;  /* 0x0000000606067c24 */ /* 0x000fe2000f8e02ff */
[----:B------:R-:W-:Y:S01]  /*e7b0*/  MOV R63, R10 ;  /* 0x0000000a003f7202 */ /* 0x000fe20000000f00 */
[----:B------:R-:W-:Y:S01]  /*e7c0*/  IMAD.WIDE.U32 R4, R15, UR6, R4 ;  /* 0x000000060f047c25 */ /* 0x000fe2000f8e0004 */
[----:B------:R-:W-:-:S02]  /*e7d0*/  SHF.R.U64 R34, R34, 0x3, RZ ;  /* 0x0000000322227819 */ /* 0x000fc400000012ff */
[----:B------:R-:W-:Y:S01]  /*e7e0*/  LOP3.LUT R32, R32, R33, RZ, 0x3c, !PT ;  /* 0x0000002120207212 */ /* 0x000fe200078e3cff */
[----:B------:R-:W-:Y:S01]  /*e7f0*/  IMAD R15, R15, UR7, R6 ;  /* 0x000000070f0f7c24 */ /* 0x000fe2000f8e0206 */
[----:B------:R-:W-:Y:S01]  /*e800*/  ULDC.64 UR6, c[0x0][0xb50] ;  /* 0x0002d40000067ab9 */ /* 0x000fe20000000a00 */
[----:B------:R-:W-:Y:S01]  /*e810*/  VIADD R11, R147, UR39 ;  /* 0x00000027930b7c36 */ /* 0x000fe20008000000 */
[----:B------:R-:W-:Y:S01]  /*e820*/  LOP3.LUT P0, RZ, R145, 0x3, RZ, 0xc0, !PT ;  /* 0x0000000391ff7812 */ /* 0x000fe2000780c0ff */
[----:B------:R-:W-:Y:S01]  /*e830*/  IMAD.X R33, RZ, RZ, R41, P3 ;  /* 0x000000ffff217224 */ /* 0x000fe200018e0629 */
[----:B------:R-:W-:Y:S01]  /*e840*/  LEA R42, P3, R4, UR6, 0x2 ;  /* 0x00000006042a7c11 */ /* 0x000fe2000f8610ff */
[----:B------:R-:W-:Y:S01]  /*e850*/  VIADD R7, R11, 0x8 ;  /* 0x000000080b077836 */ /* 0x000fe20000000000 */
[----:B------:R-:W-:Y:S01]  /*e860*/  LOP3.LUT R34, R34, R35, RZ, 0x3c, !PT ;  /* 0x0000002322227212 */ /* 0x000fe200078e3cff */
[----:B------:R-:W-:Y:S01]  /*e870*/  IMAD.IADD R5, R5, 0x1, R15 ;  /* 0x0000000105057824 */ /* 0x000fe200078e020f */
[----:B------:R-:W-:Y:S01]  /*e880*/  MOV R53, R8 ;  /* 0x0000000800357202 */ /* 0x000fe20000000f00 */
[----:B------:R-:W-:Y:S01]  /*e890*/  IMAD.X R35, RZ, RZ, R41, P2 ;  /* 0x000000ffff237224 */ /* 0x000fe200010e0629 */
[-C--:B------:R-:W-:Y:S01]  /*e8a0*/  ISETP.GE.OR P2, PT, R11, R56.reuse, P0 ;  /* 0x000000380b00720c */ /* 0x080fe20000746670 */
[----:B------:R-:W-:Y:S01]  /*e8b0*/  SHFL.IDX PT, R58, R42, RZ, 0x1c1f ;  /* 0x001c1fff2a3a7589 */ /* 0x000fe200000e0000 */
[----:B------:R-:W-:-:S02]  /*e8c0*/  ISETP.GE.OR P0, PT, R7, R56, P0 ;  /* 0x000000380700720c */ /* 0x000fc40000706670 */
[----:B------:R-:W-:Y:S01]  /*e8d0*/  LEA.HI.X R43, R4, UR7, R5, 0x2, P3 ;  /* 0x00000007042b7c11 */ /* 0x000fe200098f1405 */
[----:B------:R-:W-:Y:S01]  /*e8e0*/  SHFL.IDX PT, R60, R42, 0x1, 0x1c1f ;  /* 0x003c1f002a3c7f89 */ /* 0x000fe200000e0000 */
[----:B------:R-:W-:Y:S02]  /*e8f0*/  F2FP.BF16.F32.PACK_AB R4, R97, R96 ;  /* 0x000000606104723e */ /* 0x000fe400000010ff */
[----:B------:R-:W-:Y:S01]  /*e900*/  F2FP.BF16.F32.PACK_AB R5, R99, R98 ;  /* 0x000000626305723e */ /* 0x000fe200000010ff */
[----:B------:R-:W0:Y:S01]  /*e910*/  SHFL.IDX PT, R59, R43, RZ, 0x1c1f ;  /* 0x001c1fff2b3b7589 */ /* 0x000e2200000e0000 */
[----:B------:R-:W-:Y:S02]  /*e920*/  F2FP.BF16.F32.PACK_AB R6, R101, R100 ;  /* 0x000000646506723e */ /* 0x000fe400000010ff */
[----:B------:R-:W-:Y:S01]  /*e930*/  F2FP.BF16.F32.PACK_AB R7, R103, R102 ;  /* 0x000000666707723e */ /* 0x000fe200000010ff */
[----:B------:R-:W1:Y:S01]  /*e940*/  SHFL.IDX PT, R61, R43, 0x1, 0x1c1f ;  /* 0x003c1f002b3d7f89 */ /* 0x000e6200000e0000 */
[----:B------:R-:W-:-:S02]  /*e950*/  MOV R52, R12 ;  /* 0x0000000c00347202 */ /* 0x000fc40000000f00 */
[----:B------:R-:W-:Y:S01]  /*e960*/  F2FP.BF16.F32.PACK_AB R8, R105, R104 ;  /* 0x000000686908723e */ /* 0x000fe200000010ff */
[----:B------:R-:W-:Y:S01]  /*e970*/  STSM.16.M88.4 [R53], R4 ;  /* 0x0000000435007844 */ /* 0x000fe20000000200 */
[----:B------:R-:W-:Y:S02]  /*e980*/  F2FP.BF16.F32.PACK_AB R9, R107, R106 ;  /* 0x0000006a6b09723e */ /* 0x000fe400000010ff */
[----:B------:R-:W-:Y:S02]  /*e990*/  F2FP.BF16.F32.PACK_AB R10, R109, R108 ;  /* 0x0000006c6d0a723e */ /* 0x000fe400000010ff */
[----:B------:R-:W-:Y:S02]  /*e9a0*/  F2FP.BF16.F32.PACK_AB R11, R111, R110 ;  /* 0x0000006e6f0b723e */ /* 0x000fe400000010ff */
[----:B------:R-:W-:Y:S02]  /*e9b0*/  F2FP.BF16.F32.PACK_AB R12, R113, R112 ;  /* 0x00000070710c723e */ /* 0x000fe400000010ff */
[----:B------:R-:W-:Y:S01]  /*e9c0*/  F2FP.BF16.F32.PACK_AB R13, R115, R114 ;  /* 0x00000072730d723e */ /* 0x000fe200000010ff */
[----:B------:R-:W-:Y:S01]  /*e9d0*/  STSM.16.M88.4 [R52], R8 ;  /* 0x0000000834007844 */ /* 0x000fe20000000200 */
[----:B------:R-:W-:-:S02]  /*e9e0*/  F2FP.BF16.F32.PACK_AB R14, R117, R116 ;  /* 0x00000074750e723e */ /* 0x000fc400000010ff */
[----:B------:R-:W-:Y:S02]  /*e9f0*/  F2FP.BF16.F32.PACK_AB R15, R119, R118 ;  /* 0x00000076770f723e */ /* 0x000fe400000010ff */
[----:B------:R-:W-:Y:S02]  /*ea00*/  F2FP.BF16.F32.PACK_AB R24, R121, R120 ;  /* 0x000000787918723e */ /* 0x000fe400000010ff */
[----:B------:R-:W-:Y:S01]  /*ea10*/  F2FP.BF16.F32.PACK_AB R25, R123, R122 ;  /* 0x0000007a7b19723e */ /* 0x000fe200000010ff */
[----:B------:R2:W-:Y:S01]  /*ea20*/  STSM.16.M88.4 [R63], R12 ;  /* 0x0000000c3f007844 */ /* 0x0005e20000000200 */
[C---:B------:R-:W-:Y:S02]  /*ea30*/  LOP3.LUT R3, R40.reuse, 0x180, RZ, 0xc0, !PT ;  /* 0x0000018028037812 */ /* 0x040fe400078ec0ff */
[----:B------:R-:W-:Y:S01]  /*ea40*/  IADD3 R21, P4, R40, 0x6000, RZ ;  /* 0x0000600028157810 */ /* 0x000fe20007f9e0ff */
[----:B------:R3:W-:Y:S01]  /*ea50*/  STSM.16.M88.4 [R62], R24 ;  /* 0x000000183e007844 */ /* 0x0007e20000000200 */
[----:B------:R-:W-:Y:S01]  /*ea60*/  SHF.R.U64 R3, R3, 0x3, RZ ;  /* 0x0000000303037819 */ /* 0x000fe200000012ff */
[----:B------:R-:W-:Y:S01]  /*ea70*/  UIMAD UR5, UR10, UR8, URZ ;  /* 0x000000080a0572a4 */ /* 0x000fe2000f8e023f */
[----:B------:R-:W-:Y:S01]  /*ea80*/  LOP3.LUT R20, R21, 0x180, RZ, 0xc0, !PT ;  /* 0x0000018015147812 */ /* 0x000fe200078ec0ff */
[----:B------:R4:W-:Y:S01]  /*ea90*/  STSM.16.M88.4 [R57], R28 ;  /* 0x0000001c39007844 */ /* 0x0009e20000000200 */
[----:B------:R-:W-:Y:S01]  /*eaa0*/  LOP3.LUT R40, R3, R40, RZ, 0x3c, !PT ;  /* 0x0000002803287212 */ /* 0x000fe200078e3cff */
[--C-:B------:R-:W-:Y:S01]  /*eab0*/  IMAD.X R3, RZ, RZ, R41.reuse, P5 ;  /* 0x000000ffff037224 */ /* 0x100fe200028e0629 */
[----:B--2---:R-:W2:Y:S08]  /*eac0*/  @P1 LDC R15, c[0x0][0xbec] ;  /* 0x0002fb00ff0f1b82 */ /* 0x004eb00000000800 */
[----:B------:R-:W-:Y:S08]  /*ead0*/  BAR.SYNC.DEFER_BLOCKING 0x1, 0x180 ;  /* 0x0046000000007b1d */ /* 0x000ff00000010000 */
[----:B---3--:R-:W3:Y:S01]  /*eae0*/  @P1 LDC R25, c[0x0][0xbf0] ;  /* 0x0002fc00ff191b82 */ /* 0x008ee20000000800 */
[----:B------:R-:W-:Y:S01]  /*eaf0*/  IMAD R12, R143, 0x60, R144 ;  /* 0x000000608f0c7824 */ /* 0x000fe200078e0290 */
[----:B------:R-:W-:Y:S01]  /*eb00*/  UIMAD.WIDE.U32 UR6, UR38, UR8, URZ ;  /* 0x00000008260672a5 */ /* 0x000fe2000f8e003f */
[----:B------:R-:W-:Y:S01]  /*eb10*/  SHF.R.U64 R20, R20, 0x3, RZ ;  /* 0x0000000314147819 */ /* 0x000fe200000012ff */
[----:B------:R-:W-:Y:S01]  /*eb20*/  ULDC.64 UR10, c[0x0][0xaf0] ;  /* 0x0002bc00000a7ab9 */ /* 0x000fe20000000a00 */
[----:B------:R-:W-:Y:S01]  /*eb30*/  VIADD R14, R12, UR39 ;  /* 0x000000270c0e7c36 */ /* 0x000fe20008000000 */
[----:B------:R-:W-:Y:S01]  /*eb40*/  UIMAD UR5, UR38, UR9, UR5 ;  /* 0x00000009260572a4 */ /* 0x000fe2000f8e0205 */
[----:B------:R-:W-:Y:S01]  /*eb50*/  LOP3.LUT R20, R20, R21, RZ, 0x3c, !PT ;  /* 0x0000001514147212 */ /* 0x000fe200078e3cff */
[----:B------:R-:W-:Y:S01]  /*eb60*/  UIMAD UR8, UR12, UR10, URZ ;  /* 0x0000000a0c0872a4 */ /* 0x000fe2000f8e023f */
[----:B------:R-:W-:Y:S01]  /*eb70*/  IMAD.MOV.U32 R13, RZ, RZ, R14 ;  /* 0x000000ffff0d7224 */ /* 0x000fe200078e000e */
[----:B------:R-:W-:Y:S01]  /*eb80*/  UIADD3 UR7, UR7, UR5, URZ ;  /* 0x0000000507077290 */ /* 0x000fe2000fffe03f */
[----:B------:R-:W-:Y:S01]  /*eb90*/  IMAD.X R21, RZ, RZ, R41, P4 ;  /* 0x000000ffff157224 */ /* 0x000fe200020e0629 */
[----:B0-----:R4:W-:Y:S04]  /*eba0*/  @!P2 ST.E desc[UR52][R58.64], R36 ;  /* 0x000000243a00a985 */ /* 0x0019e8000c101934 */
[----:B-1----:R4:W-:Y:S04]  /*ebb0*/  @!P0 ST.E desc[UR52][R60.64], R37 ;  /* 0x000000253c008985 */ /* 0x0029e8000c101934 */
[----:B------:R2:W5:Y:S01]  /*ebc0*/  LD.E.128 R8, desc[UR52][R2.64] ;  /* 0x0000003402087980 */ /* 0x000562000c101d00 */
[----:B------:R-:W-:-:S02]  /*ebd0*/  UIMAD UR5, UR45, UR11, UR8 ;  /* 0x0000000b2d0572a4 */ /* 0x000fc4000f8e0208 */
[----:B------:R-:W-:Y:S01]  /*ebe0*/  UIMAD.WIDE.U32 UR6, UR45, UR10, UR6 ;  /* 0x0000000a2d0672a5 */ /* 0x000fe2000f8e0006 */
[----:B------:R-:W5:Y:S01]  /*ebf0*/  LD.E.128 R40, desc[UR52][R40.64] ;  /* 0x0000003428287980 */ /* 0x000f62000c101d00 */
[----:B------:R-:W-:-:S03]  /*ec00*/  ULDC.64 UR8, c[0x0][0xae0] ;  /* 0x0002b80000087ab9 */ /* 0x000fc60000000a00 */
[----:B------:R-:W5:Y:S01]  /*ec10*/  LD.E.128 R44, desc[UR52][R38.64] ;  /* 0x00000034262c7980 */ /* 0x000f62000c101d00 */
[----:B--2---:R-:W-:-:S03]  /*ec20*/  @P1 IMAD.HI.U32 R2, R14, R15, RZ ;  /* 0x0000000f0e021227 */ /* 0x004fc600078e00ff */
[----:B------:R-:W5:Y:S02]  /*ec30*/  LD.E.128 R48, desc[UR52][R34.64] ;  /* 0x0000003422307980 */ /* 0x000f64000c101d00 */
[----:B---3--:R-:W-:Y:S01]  /*ec40*/  @P1 SHF.R.U32.HI R13, RZ, R25, R2 ;  /* 0x00000019ff0d1219 */ /* 0x008fe20000011602 */
[----:B------:R-:W-:Y:S01]  /*ec50*/  UIADD3 UR5, UR7, UR5, URZ ;  /* 0x0000000507057290 */ /* 0x000fe2000fffe03f */
[----:B------:R-:W5:Y:S02]  /*ec60*/  LD.E.128 R4, desc[UR52][R32.64] ;  /* 0x0000003420047980 */ /* 0x000f64000c101d00 */
[--C-:B------:R-:W-:Y:S01]  /*ec70*/  SHF.R.S32.HI R12, RZ, 0x1f, R13.reuse ;  /* 0x0000001fff0c7819 */ /* 0x100fe2000001140d */
[----:B------:R-:W-:Y:S01]  /*ec80*/  IMAD.MOV R15, RZ, RZ, -R13 ;  /* 0x000000ffff0f7224 */ /* 0x000fe200078e0a0d */
[----:B------:R0:W5:Y:S01]  /*ec90*/  LD.E.128 R52, desc[UR52][R20.64] ;  /* 0x0000003414347980 */ /* 0x000162000c101d00 */
[----:B------:R-:W-:Y:S02]  /*eca0*/  IMAD.U32 R3, RZ, RZ, UR7 ;  /* 0x00000007ff037e24 */ /* 0x000fe4000f8e00ff */
[----:B------:R-:W-:Y:S01]  /*ecb0*/  IMAD R15, R0, R15, R14 ;  /* 0x0000000f000f7224 */ /* 0x000fe200078e020e */
[----:B------:R-:W-:Y:S01]  /*ecc0*/  @!PT LDS RZ, [RZ] ;  /* 0x00000000fffff984 */ /* 0x000fe20000000800 */
[----:B------:R-:W-:Y:S01]  /*ecd0*/  @!PT LDS RZ, [RZ] ;  /* 0x00000000fffff984 */ /* 0x000fe20000000800 */
[----:B------:R-:W-:Y:S01]  /*ece0*/  @!PT LDS RZ, [RZ] ;  /* 0x00000000fffff984 */ /* 0x000fe20000000800 */
[----:B------:R-:W-:Y:S01]  /*ecf0*/  @!PT LDS RZ, [RZ] ;  /* 0x00000000fffff984 */ /* 0x000fe20000000800 */
[----:B------:R1:W-:Y:S06]  /*ed00*/  MEMBAR.ALL.CTA ;  /* 0x0000000000007992 */ /* 0x0003ec0000008000 */
[----:B-1----:R-:W1:Y:S01]  /*ed10*/  FENCE.VIEW.ASYNC.S ;  /* 0x00000000000073c6 */ /* 0x002e620000000000 */
[----:B------:R-:W-:Y:S01]  /*ed20*/  IMAD.U32 R2, RZ, RZ, UR6 ;  /* 0x00000006ff027e24 */ /* 0x000fe2000f8e00ff */
[----:B------:R-:W-:Y:S01]  /*ed30*/  ULDC.64 UR6, c[0x0][0xad8] ;  /* 0x0002b60000067ab9 */ /* 0x000fe20000000a00 */
[----:B------:R-:W-:-:S02]  /*ed40*/  IMAD.U32 R3, RZ, RZ, UR5 ;  /* 0x00000005ff037e24 */ /* 0x000fc4000f8e00ff */
[----:B------:R-:W-:Y:S01]  /*ed50*/  IMAD R12, R12, UR8, RZ ;  /* 0x000000080c0c7c24 */ /* 0x000fe2000f8e02ff */
[----:B------:R-:W-:Y:S01]  /*ed60*/  SHF.R.S32.HI R0, RZ, 0x1f, R15 ;  /* 0x0000001fff007819 */ /* 0x000fe2000001140f */
[----:B------:R-:W-:-:S04]  /*ed70*/  IMAD.WIDE.U32 R2, R13, UR8, R2 ;  /* 0x000000080d027c25 */ /* 0x000fc8000f8e0002 */
[----:B0-----:R-:W-:Y:S02]  /*ed80*/  IMAD R21, R13, UR9, R12 ;  /* 0x000000090d157c24 */ /* 0x001fe4000f8e020c */
[----:B------:R-:W-:Y:S02]  /*ed90*/  IMAD R0, R0, UR6, RZ ;  /* 0x0000000600007c24 */ /* 0x000fe4000f8e02ff */
[----:B------:R-:W-:Y:S02]  /*eda0*/  IMAD.IADD R3, R3, 0x1, R21 ;  /* 0x0000000103037824 */ /* 0x000fe400078e0215 */
[----:B------:R-:W-:Y:S01]  /*edb0*/  VIADD R25, R144, UR39 ;  /* 0x0000002790197c36 */ /* 0x000fe20008000000 */
[----:B------:R-:W-:Y:S01]  /*edc0*/  UIADD3 UR5, UR40, 0x2d820, URZ ;  /* 0x0002d82028057890 */ /* 0x000fe2000fffe03f */
[C---:B------:R-:W-:Y:S02]  /*edd0*/  IMAD R13, R15.reuse, UR7, R0 ;  /* 0x000000070f0d7c24 */ /* 0x040fe4000f8e0200 */
[----:B------:R-:W-:Y:S01]  /*ede0*/  IMAD.WIDE.U32 R2, R15, UR6, R2 ;  /* 0x000000060f027c25 */ /* 0x000fe2000f8e0002 */
[----:B------:R-:W-:Y:S01]  /*edf0*/  ISETP.GE.AND P0, PT, R25, R56, PT ;  /* 0x000000381900720c */ /* 0x000fe20003f06270 */
[----:B------:R-:W-:Y:S01]  /*ee00*/  ULDC.64 UR6, c[0x0][0xa80] ;  /* 0x0002a00000067ab9 */ /* 0x000fe20000000a00 */
[----:B------:R-:W-:Y:S01]  /*ee10*/  UPRMT UR5, URZ, 0x654, UR5 ;  /* 0x000006543f057896 */ /* 0x000fe20008000005 */
[----:B------:R-:W-:Y:S01]  /*ee20*/  IMAD.IADD R3, R3, 0x1, R13 ;  /* 0x0000000103037824 */ /* 0x000fe200078e020d */
[----:B------:R-:W-:-:S04]  /*ee30*/  LEA R0, P1, R2, UR6, 0x1 ;  /* 0x0000000602007c11 */ /* 0x000fc8000f8208ff */
[----:B------:R-:W-:Y:S01]  /*ee40*/  LEA.HI.X R24, R2, UR7, R3, 0x1, P1 ;  /* 0x0000000702187c11 */ /* 0x000fe200088f0c03 */
[----:B-1----:R4:W0:Y:S01]  /*ee50*/  SHFL.IDX PT, R12, R0, RZ, 0x1c1f ;  /* 0x001c1fff000c7589 */ /* 0x00282200000e0000 */
[----:B------:R-:W-:Y:S01]  /*ee60*/  BSSY B1, `(.L_x_901) ;  /* 0x0000010000017945 */ /* 0x000fe20003800000 */
[----:B------:R-:W-:Y:S02]  /*ee70*/  SYNCS.ARRIVE.TRANS64.RED.A1T0 RZ, [UR5], RZ ;  /* 0x000000ffffff79a7 */ /* 0x000fe40008100405 */
[----:B------:R4:W1:Y:S01]  /*ee80*/  SHFL.IDX PT, R13, R24, RZ, 0x1c1f ;  /* 0x001c1fff180d7589 */ /* 0x00086200000e0000 */
[----:B------:R-:W-:Y:S05]  /*ee90*/  @P0 BRA `(.L_x_902) ;  /* 0x0000000000300947 */ /* 0x000fea0003800000 */
[----:B------:R-:W-:Y:S02]  /*eea0*/  ULDC UR5, c[0x0][0xac8] ;  /* 0x0002b20000057ab9 */ /* 0x000fe40000000800 */
[----:B------:R-:W-:Y:S02]  /*eeb0*/  ISETP.GE.AND P1, PT, R141, UR5, PT ;  /* 0x000000058d007c0c */ /* 0x000fe4000bf26270 */
[----:B------:R-:W-:Y:S02]  /*eec0*/  ISETP.GE.AND P2, PT, R142, UR5, PT ;  /* 0x000000058e007c0c */ /* 0x000fe4000bf46270 */
[----:B------:R-:W-:-:S09]  /*eed0*/  ISETP.GE.AND P0, PT, R140, UR5, PT ;  /* 0x000000058c007c0c */ /* 0x000fd2000bf06270 */
[CC--:B0-----:R-:W-:Y:S02]  /*eee0*/  @!P1 LEA R14, P3, R141.reuse, R12.reuse, 0x1 ;  /* 0x0000000c8d0e9211 */ /* 0x0c1fe400078608ff */
[----:B------:R-:W-:Y:S02]  /*eef0*/  @!P2 LEA R20, P4, R142, R12, 0x1 ;  /* 0x0000000c8e14a211 */ /* 0x000fe400078808ff */
[----:B-1----:R-:W-:Y:S01]  /*ef00*/  @!P0 IMAD.WIDE R2, R140, 0x2, R12 ;  /* 0x000000028c028825 */ /* 0x002fe200078e020c */
[-C--:B------:R-:W-:Y:S02]  /*ef10*/  @!P1 LEA.HI.X R15, R141, R13.reuse, R150, 0x1, P3 ;  /* 0x0000000d8d0f9211 */ /* 0x080fe400018f0c96 */
[----:B------:R-:W-:Y:S02]  /*ef20*/  @!P2 LEA.HI.X R21, R142, R13, R149, 0x1, P4 ;  /* 0x0000000d8e15a211 */ /* 0x000fe400020f0c95 */
[----:B-----5:R2:W-:Y:S04]  /*ef30*/  @!P0 ST.E.128 desc[UR52][R2.64], R40 ;  /* 0x0000002802008985 */ /* 0x0205e8000c101d34 */
[----:B------:R2:W-:Y:S04]  /*ef40*/  @!P1 ST.E.128 desc[UR52][R14.64], R48 ;  /* 0x000000300e009985 */ /* 0x0005e8000c101d34 */
[----:B------:R2:W-:Y:S02]  /*ef50*/  @!P2 ST.E.128 desc[UR52][R20.64], R52 ;  /* 0x000000341400a985 */ /* 0x0005e4000c101d34 */
.L_x_902:
[----:B------:R-:W-:Y:S05]  /*ef60*/  BSYNC B1 ;  /* 0x0000000000017941 */ /* 0x000fea0003800000 */
.L_x_901:
[----:B--2---:R-:W-:Y:S01]  /*ef70*/  VIADD R3, R25, 0x60 ;  /* 0x0000006019037836 */ /* 0x004fe20000000000 */
[----:B-1----:R1:W2:Y:S04]  /*ef80*/  SHFL.IDX PT, R13, R24, 0x1, 0x1c1f ;  /* 0x003c1f00180d7f89 */ /* 0x0022a800000e0000 */
[----:B------:R-:W-:Y:S01]  /*ef90*/  ISETP.GE.AND P0, PT, R3, R56, PT ;  /* 0x000000380300720c */ /* 0x000fe20003f06270 */
[----:B0-----:R1:W0:-:S12]  /*efa0*/  SHFL.IDX PT, R12, R0, 0x1, 0x1c1f ;  /* 0x003c1f00000c7f89 */ /* 0x00121800000e0000 */
[----:B-1----:R-:W-:Y:S05]  /*efb0*/  @P0 BRA `(.L_x_903) ;  /* 0x0000000800240947 */ /* 0x002fea0003800000 */
[----:B------:R-:W-:Y:S02]  /*efc0*/  ULDC UR5, c[0x0][0xac8] ;  /* 0x0002b20000057ab9 */ /* 0x000fe40000000800 */
[----:B------:R-:W-:Y:S02]  /*efd0*/  ISETP.GE.AND P2, PT, R141, UR5, PT ;  /* 0x000000058d007c0c */ /* 0x000fe4000bf46270 */
[----:B------:R-:W-:-:S11]  /*efe0*/  ISETP.GE.AND P1, PT, R140, UR5, PT ;  /* 0x000000058c007c0c */ /* 0x000fd6000bf26270 */
[C---:B0-----:R-:W-:Y:S02]  /*eff0*/  @!P2 LEA R14, P0, R141.reuse, R12, 0x1 ;  /* 0x0000000c8d0ea211 */ /* 0x041fe400078008ff */
[----:B--2---:R-:W-:Y:S02]  /*f000*/  @!P1 IMAD.WIDE R2, R140, 0x2, R12 ;  /* 0x000000028c029825 */ /* 0x004fe400078e020c */
[----:B------:R-:W-:Y:S02]  /*f010*/  @!P2 LEA.HI.X R15, R141, R13, R150, 0x1, P0 ;  /* 0x0000000d8d0fa211 */ /* 0x000fe400000f0c96 */
[----:B------:R-:W-:Y:S01]  /*f020*/  ISETP.GE.AND P0, PT, R142, UR5, PT ;  /* 0x000000058e007c0c */ /* 0x000fe2000bf06270 */
[----:B-----5:R1:W-:Y:S04]  /*f030*/  @!P1 ST.E.128 desc[UR52][R2.64], R44 ;  /* 0x0000002c02009985 */ /* 0x0203e8000c101d34 */
[----:B------:R1:W-:Y:S08]  /*f040*/  @!P2 ST.E.128 desc[UR52][R14.64], R4 ;  /* 0x000000040e00a985 */ /* 0x0003f0000c101d34 */
[----:B------:R-:W-:Y:S05]  /*f050*/  @P0 BRA `(.L_x_903) ;  /* 0x0000000400fc0947 */ /* 0x000fea0003800000 */
[----:B-1----:R-:W-:-:S04]  /*f060*/  LEA R2, P0, R142, R12, 0x1 ;  /* 0x0000000c8e027211 */ /* 0x002fc800078008ff */
[----:B------:R-:W-:-:S05]  /*f070*/  LEA.HI.X R3, R142, R13, R149, 0x1, P0 ;  /* 0x0000000d8e037211 */ /* 0x000fca00000f0c95 */
[----:B------:R3:W-:Y:S01]  /*f080*/  ST.E.128 desc[UR52][R2.64], R8 ;  /* 0x0000000802007985 */ /* 0x0007e2000c101d34 */
[----:B------:R-:W-:Y:S05]  /*f090*/  BRA `(.L_x_903) ;  /* 0x0000000400ec7947 */ /* 0x000fea0003800000 */
.L_x_900:
[----:B------:R-:W0:Y:S01]  /*f0a0*/  LDC R8, c[0x0][0xbe8] ;  /* 0x0002fa00ff087b82 */ /* 0x000e220000000800 */
[----:B------:R-:W-:Y:S01]  /*f0b0*/  ISETP.GE.AND P0, PT, R151, 0xc0, PT ;  /* 0x000000c09700780c */ /* 0x000fe20003f06270 */
[----:B------:R-:W-:Y:S01]  /*f0c0*/  USHF.R.S32.HI UR8, URZ, 0x1f, UR38 ;  /* 0x0000001f3f087899 */ /* 0x000fe20008011426 */
[----:B------:R-:W-:Y:S01]  /*f0d0*/  BSSY B1, `(.L_x_904) ;  /* 0x000002f000017945 */ /* 0x000fe20003800000 */
[----:B------:R-:W-:Y:S01]  /*f0e0*/  USHF.R.S32.HI UR9, URZ, 0x1f, UR45 ;  /* 0x0000001f3f097899 */ /* 0x000fe2000801142d */
[----:B------:R-:W-:Y:S01]  /*f0f0*/  IMAD R6, R143, 0x60, R144 ;  /* 0x000000608f067824 */ /* 0x000fe200078e0290 */
[----:B0-----:R-:W-:-:S13]  /*f100*/  ISETP.NE.AND P1, PT, R8, 0x1, PT ;  /* 0x000000010800780c */ /* 0x001fda0003f25270 */
[----:B------:R-:W0:Y:S08]  /*f110*/  @P1 LDC R9, c[0x0][0xbec] ;  /* 0x0002fb00ff091b82 */ /* 0x000e300000000800 */
[----:B------:R-:W1:Y:S01]  /*f120*/  @P1 LDC R11, c[0x0][0xbf0] ;  /* 0x0002fc00ff0b1b82 */ /* 0x000e620000000800 */
[----:B------:R-:W-:Y:S05]  /*f130*/  @P0 BRA `(.L_x_905) ;  /* 0x0000000000a00947 */ /* 0x000fea0003800000 */
[----:B------:R-:W2:Y:S01]  /*f140*/  S2R R0, SR_TID.X ;  /* 0x0000000000007919 */ /* 0x000ea20000002100 */
[----:B------:R-:W3:Y:S01]  /*f150*/  LDC R3, c[0x0][0xbe8] ;  /* 0x0002fa00ff037b82 */ /* 0x000ee20000000800 */
[----:B------:R-:W-:Y:S01]  /*f160*/  IMAD.U32 R4, RZ, RZ, UR39 ;  /* 0x00000027ff047e24 */ /* 0x000fe2000f8e00ff */
[----:B------:R-:W-:Y:S02]  /*f170*/  ULDC UR5, c[0x0][0xa88] ;  /* 0x0002a20000057ab9 */ /* 0x000fe40000000800 */
[----:B---3--:R-:W-:Y:S02]  /*f180*/  IMAD R5, R3, UR5, RZ ;  /* 0x0000000503057c24 */ /* 0x008fe4000f8e02ff */
[----:B--2---:R-:W-:-:S04]  /*f190*/  IADD3 R4, R4, -0x80, R0 ;  /* 0xffffff8004047810 */ /* 0x004fc80007ffe000 */
[----:B------:R-:W-:-:S13]  /*f1a0*/  ISETP.GE.AND P0, PT, R4, R5, PT ;  /* 0x000000050400720c */ /* 0x000fda0003f06270 */
[----:B------:R-:W-:Y:S05]  /*f1b0*/  @P0 BRA `(.L_x_905) ;  /* 0x0000000000800947 */ /* 0x000fea0003800000 */
[----:B------:R-:W-:Y:S01]  /*f1c0*/  ISETP.NE.AND P0, PT, R3, 0x1, PT ;  /* 0x000000010300780c */ /* 0x000fe20003f05270 */
[----:B------:R-:W-:Y:S01]  /*f1d0*/  ULDC.64 UR10, c[0x0][0xb90] ;  /* 0x0002e400000a7ab9 */ /* 0x000fe20000000a00 */
[----:B------:R-:W-:Y:S01]  /*f1e0*/  IMAD.MOV.U32 R2, RZ, RZ, R4 ;  /* 0x000000ffff027224 */ /* 0x000fe200078e0004 */
[----:B------:R-:W-:Y:S02]  /*f1f0*/  UIMAD UR5, UR8, UR10, URZ ;  /* 0x0000000a080572a4 */ /* 0x000fe4000f8e023f */
[----:B------:R-:W-:Y:S02]  /*f200*/  UIMAD.WIDE.U32 UR6, UR38, UR10, URZ ;  /* 0x0000000a260672a5 */ /* 0x000fe4000f8e003f */
[----:B------:R-:W-:-:S03]  /*f210*/  UIMAD UR5, UR38, UR11, UR5 ;  /* 0x0000000b260572a4 */ /* 0x000fc6000f8e0205 */
[----:B------:R-:W-:Y:S01]  /*f220*/  ULDC.64 UR10, c[0x0][0xb98] ;  /* 0x0002e600000a7ab9 */ /* 0x000fe20000000a00 */
[----:B------:R-:W-:Y:S02]  /*f230*/  UIADD3 UR7, UR7, UR5, URZ ;  /* 0x0000000507077290 */ /* 0x000fe4000fffe03f */
[----:B------:R-:W2:Y:S01]  /*f240*/  @P0 LDC R5, c[0x0][0xbec] ;  /* 0x0002fb00ff050b82 */ /* 0x000ea20000000800 */
[----:B------:R-:W-:Y:S02]  /*f250*/  UIMAD UR5, UR9, UR10, URZ ;  /* 0x0000000a090572a4 */ /* 0x000fe4000f8e023f */
[----:B------:R-:W-:Y:S02]  /*f260*/  UIMAD.WIDE.U32 UR6, UR45, UR10, UR6 ;  /* 0x0000000a2d0672a5 */ /* 0x000fe4000f8e0006 */
[----:B------:R-:W-:-:S03]  /*f270*/  UIMAD UR5, UR45, UR11, UR5 ;  /* 0x0000000b2d0572a4 */ /* 0x000fc6000f8e0205 */
[----:B------:R-:W3:Y:S01]  /*f280*/  @P0 LDC R7, c[0x0][0xbf0] ;  /* 0x0002fc00ff070b82 */ /* 0x000ee20000000800 */
[----:B------:R-:W-:Y:S01]  /*f290*/  ULDC.64 UR10, c[0x0][0xb88] ;  /* 0x0002e200000a7ab9 */ /* 0x000fe20000000a00 */
[----:B--2---:R-:W-:-:S05]  /*f2a0*/  @P0 IMAD.HI.U32 R0, R4, R5, RZ ;  /* 0x0000000504000227 */ /* 0x004fca00078e00ff */
[----:B---3--:R-:W-:-:S05]  /*f2b0*/  @P0 SHF.R.U32.HI R2, RZ, R7, R0 ;  /* 0x00000007ff020219 */ /* 0x008fca0000011600 */
[----:B------:R-:W-:-:S04]  /*f2c0*/  IMAD.MOV R5, RZ, RZ, -R2 ;  /* 0x000000ffff057224 */ /* 0x000fc800078e0a02 */
[----:B------:R-:W-:Y:S01]  /*f2d0*/  IMAD R5, R3, R5, R4 ;  /* 0x0000000503057224 */ /* 0x000fe200078e0204 */
[----:B------:R-:W-:Y:S01]  /*f2e0*/  SHF.R.S32.HI R3, RZ, 0x1f, R2 ;  /* 0x0000001fff037819 */ /* 0x000fe20000011402 */
[----:B------:R-:W-:Y:S01]  /*f2f0*/  IMAD.U32 R4, RZ, RZ, UR5 ;  /* 0x00000005ff047e24 */ /* 0x000fe2000f8e00ff */
[----:B------:R-:W-:Y:S02]  /*f300*/  IADD3 R2, P0, R2, UR6, RZ ;  /* 0x0000000602027c10 */ /* 0x000fe4000ff1e0ff */
[----:B------:R-:W-:Y:S02]  /*f310*/  SHF.R.S32.HI R0, RZ, 0x1f, R5 ;  /* 0x0000001fff007819 */ /* 0x000fe40000011405 */
[----:B------:R-:W-:Y:S01]  /*f320*/  IADD3.X R3, R3, UR7, R4, P0, !PT ;  /* 0x0000000703037c10 */ /* 0x000fe200087fe404 */
[----:B------:R-:W-:Y:S02]  /*f330*/  ULDC.64 UR6, c[0x0][0xb50] ;  /* 0x0002d40000067ab9 */ /* 0x000fe40000000a00 */
[----:B------:R-:W-:-:S02]  /*f340*/  IMAD R0, R0, UR10, RZ ;  /* 0x0000000a00007c24 */ /* 0x000fc4000f8e02ff */
[----:B------:R-:W-:-:S04]  /*f350*/  IMAD.WIDE.U32 R2, R5, UR10, R2 ;  /* 0x0000000a05027c25 */ /* 0x000fc8000f8e0002 */
[----:B------:R-:W-:Y:S01]  /*f360*/  IMAD R7, R5, UR11, R0 ;  /* 0x0000000b05077c24 */ /* 0x000fe2000f8e0200 */
[----:B------:R-:W-:-:S03]  /*f370*/  LEA R4, P0, R2, UR6, 0x2 ;  /* 0x0000000602047c11 */ /* 0x000fc6000f8010ff */
[----:B------:R-:W-:-:S05]  /*f380*/  IMAD.IADD R3, R3, 0x1, R7 ;  /* 0x0000000103037824 */ /* 0x000fca00078e0207 */
[----:B------:R-:W-:Y:S01]  /*f390*/  LEA.HI.X R5, R2, UR7, R3, 0x2, P0 ;  /* 0x0000000702057c11 */ /* 0x000fe200080f1403 */
[----:B------:R-:W-:-:S05]  /*f3a0*/  IMAD.MOV.U32 R3, RZ, RZ, -0x800000 ;  /* 0xff800000ff037424 */ /* 0x000fca00078e00ff */
[----:B------:R2:W-:Y:S02]  /*f3b0*/  STG.E desc[UR52][R4.64], R3 ;  /* 0x0000000304007986 */ /* 0x0005e4000c101934 */
.L_x_905:
[----:B------:R-:W-:Y:S05]  /*f3c0*/  BSYNC B1 ;  /* 0x0000000000017941 */ /* 0x000fea0003800000 */
.L_x_904:
[----:B------:R-:W-:Y:S01]  /*f3d0*/  ULDC.64 UR10, c[0x0][0xae8] ;  /* 0x0002ba00000a7ab9 */ /* 0x000fe20000000a00 */
[----:B------:R-:W-:Y:S01]  /*f3e0*/  VIADD R6, R6, UR39 ;  /* 0x0000002706067c36 */ /* 0x000fe20008000000 */
[----:B------:R-:W-:Y:S01]  /*f3f0*/  UIMAD UR5, UR8, UR10, URZ ;  /* 0x0000000a080572a4 */ /* 0x000fe2000f8e023f */
[----:B------:R-:W-:Y:S01]  /*f400*/  BSSY B1, `(.L_x_906) ;  /* 0x0000033000017945 */ /* 0x000fe20003800000 */
[----:B------:R-:W-:Y:S01]  /*f410*/  UIMAD.WIDE.U32 UR6, UR38, UR10, URZ ;  /* 0x0000000a260672a5 */ /* 0x000fe2000f8e003f */
[----:B0-----:R-:W-:Y:S01]  /*f420*/  @P1 IMAD.HI.U32 R0, R6, R9, RZ ;  /* 0x0000000906001227 */ /* 0x001fe200078e00ff */
[----:B------:R-:W-:-:S03]  /*f430*/  UIMAD UR5, UR38, UR11, UR5 ;  /* 0x0000000b260572a4 */ /* 0x000fc6000f8e0205 */
[----:B------:R-:W-:Y:S01]  /*f440*/  ULDC.64 UR10, c[0x0][0xaf0] ;  /* 0x0002bc00000a7ab9 */ /* 0x000fe20000000a00 */
[----:B------:R-:W-:Y:S01]  /*f450*/  UIADD3 UR7, UR7, UR5, URZ ;  /* 0x0000000507077290 */ /* 0x000fe2000fffe03f */
[----:B--2---:R-:W-:Y:S01]  /*f460*/  IMAD.MOV.U32 R5, RZ, RZ, R6 ;  /* 0x000000ffff057224 */ /* 0x004fe200078e0006 */
[----:B------:R-:W-:Y:S01]  /*f470*/  UIMAD UR5, UR9, UR10, URZ ;  /* 0x0000000a090572a4 */ /* 0x000fe2000f8e023f */
[----:B-1----:R-:W-:Y:S01]  /*f480*/  @P1 SHF.R.U32.HI R5, RZ, R11, R0 ;  /* 0x0000000bff051219 */ /* 0x002fe20000011600 */
[----:B------:R-:W-:Y:S02]  /*f490*/  UIMAD.WIDE.U32 UR6, UR45, UR10, UR6 ;  /* 0x0000000a2d0672a5 */ /* 0x000fe4000f8e0006 */
[----:B------:R-:W-:Y:S01]  /*f4a0*/  UIMAD UR5, UR45, UR11, UR5 ;  /* 0x0000000b2d0572a4 */ /* 0x000fe2000f8e0205 */
[--C-:B------:R-:W-:Y:S01]  /*f4b0*/  SHF.R.S32.HI R0, RZ, 0x1f, R5.reuse ;  /* 0x0000001fff007819 */ /* 0x100fe20000011405 */
[----:B------:R-:W-:Y:S01]  /*f4c0*/  IMAD.MOV R7, RZ, RZ, -R5 ;  /* 0x000000ffff077224 */ /* 0x000fe200078e0a05 */
[----:B------:R-:W-:Y:S01]  /*f4d0*/  ULDC.64 UR8, c[0x0][0xae0] ;  /* 0x0002b80000087ab9 */ /* 0x000fe20000000a00 */
[----:B------:R-:W-:-:S02]  /*f4e0*/  UIADD3 UR5, UR7, UR5, URZ ;  /* 0x0000000507057290 */ /* 0x000fc4000fffe03f */
[----:B------:R-:W-:Y:S02]  /*f4f0*/  IMAD.U32 R3, RZ, RZ, UR7 ;  /* 0x00000007ff037e24 */ /* 0x000fe4000f8e00ff */
[----:B------:R-:W-:Y:S02]  /*f500*/  IMAD R7, R8, R7, R6 ;  /* 0x0000000708077224 */ /* 0x000fe400078e0206 */
[----:B------:R-:W-:Y:S02]  /*f510*/  IMAD R0, R0, UR8, RZ ;  /* 0x0000000800007c24 */ /* 0x000fe4000f8e02ff */
[----:B------:R-:W-:Y:S01]  /*f520*/  IMAD.U32 R2, RZ, RZ, UR6 ;  /* 0x00000006ff027e24 */ /* 0x000fe2000f8e00ff */
[----:B------:R-:W-:Y:S01]  /*f530*/  ULDC.64 UR6, c[0x0][0xad8] ;  /* 0x0002b60000067ab9 */ /* 0x000fe20000000a00 */
[----:B------:R-:W-:Y:S01]  /*f540*/  IMAD.U32 R3, RZ, RZ, UR5 ;  /* 0x00000005ff037e24 */ /* 0x000fe2000f8e00ff */
[----:B------:R-:W-:Y:S01]  /*f550*/  ULDC UR5, c[0x0][0xa88] ;  /* 0x0002a20000057ab9 */ /* 0x000fe20000000800 */
[C---:B------:R-:W-:Y:S01]  /*f560*/  IMAD R9, R5.reuse, UR9, R0 ;  /* 0x0000000905097c24 */ /* 0x040fe2000f8e0200 */
[----:B------:R-:W-:Y:S01]  /*f570*/  SHF.R.S32.HI R0, RZ, 0x1f, R7 ;  /* 0x0000001fff007819 */ /* 0x000fe20000011407 */
[----:B------:R-:W-:-:S04]  /*f580*/  IMAD.WIDE.U32 R2, R5, UR8, R2 ;  /* 0x0000000805027c25 */ /* 0x000fc8000f8e0002 */
[----:B------:R-:W-:Y:S02]  /*f590*/  IMAD R0, R0, UR6, RZ ;  /* 0x0000000600007c24 */ /* 0x000fe4000f8e02ff */
[----:B------:R-:W-:Y:S02]  /*f5a0*/  IMAD.IADD R3, R3, 0x1, R9 ;  /* 0x0000000103037824 */ /* 0x000fe400078e0209 */
[C---:B------:R-:W-:Y:S02]  /*f5b0*/  IMAD R5, R7.reuse, UR7, R0 ;  /* 0x0000000707057c24 */ /* 0x040fe4000f8e0200 */
[----:B------:R-:W-:Y:S01]  /*f5c0*/  IMAD.WIDE.U32 R2, R7, UR6, R2 ;  /* 0x0000000607027c25 */ /* 0x000fe2000f8e0002 */
[----:B------:R-:W-:-:S03]  /*f5d0*/  ULDC.64 UR6, c[0x0][0xa80] ;  /* 0x0002a00000067ab9 */ /* 0x000fc60000000a00 */
[----:B------:R-:W-:Y:S01]  /*f5e0*/  IMAD R7, R8, UR5, RZ ;  /* 0x0000000508077c24 */ /* 0x000fe2000f8e02ff */
[----:B------:R-:W-:Y:S01]  /*f5f0*/  LEA R4, P1, R2, UR6, 0x1 ;  /* 0x0000000602047c11 */ /* 0x000fe2000f8208ff */
[----:B------:R-:W-:Y:S02]  /*f600*/  VIADD R0, R144, UR39 ;  /* 0x0000002790007c36 */ /* 0x000fe40008000000 */
[----:B------:R-:W-:-:S03]  /*f610*/  IMAD.IADD R3, R3, 0x1, R5 ;  /* 0x0000000103037824 */ /* 0x000fc600078e0205 */
[----:B------:R-:W-:Y:S02]  /*f620*/  ISETP.GE.AND P0, PT, R0, R7, PT ;  /* 0x000000070000720c */ /* 0x000fe40003f06270 */
[----:B------:R-:W-:Y:S02]  /*f630*/  LEA.HI.X R5, R2, UR7, R3, 0x1, P1 ;  /* 0x0000000702057c11 */ /* 0x000fe400088f0c03 */
[----:B------:R0:W1:Y:S04]  /*f640*/  SHFL.IDX PT, R2, R4, RZ, 0x1c1f ;  /* 0x001c1fff04027589 */ /* 0x00006800000e0000 */
[----:B------:R0:W2:Y:S05]  /*f650*/  SHFL.IDX PT, R3, R5, RZ, 0x1c1f ;  /* 0x001c1fff05037589 */ /* 0x0000aa00000e0000 */
[----:B------:R-:W-:Y:S05]  /*f660*/  @P0 BRA `(.L_x_907) ;  /* 0x0000000000300947 */ /* 0x000fea0003800000 */
[----:B------:R-:W-:Y:S02]  /*f670*/  ULDC UR5, c[0x0][0xac8] ;  /* 0x0002b20000057ab9 */ /* 0x000fe40000000800 */
[----:B------:R-:W-:Y:S02]  /*f680*/  ISETP.GE.AND P3, PT, R141, UR5, PT ;  /* 0x000000058d007c0c */ /* 0x000fe4000bf66270 */
[----:B------:R-:W-:Y:S02]  /*f690*/  ISETP.GE.AND P4, PT, R142, UR5, PT ;  /* 0x000000058e007c0c */ /* 0x000fe4000bf86270 */
[----:B------:R-:W-:-:S09]  /*f6a0*/  ISETP.GE.AND P2, PT, R140, UR5, PT ;  /* 0x000000058c007c0c */ /* 0x000fd2000bf46270 */
[CC--:B-1----:R-:W-:Y:S02]  /*f6b0*/  @!P3 LEA R10, P0, R141.reuse, R2.reuse, 0x1 ;  /* 0x000000028d0ab211 */ /* 0x0c2fe400078008ff */
[----:B------:R-:W-:Y:S02]  /*f6c0*/  @!P4 LEA R12, P1, R142, R2, 0x1 ;  /* 0x000000028e0cc211 */ /* 0x000fe400078208ff */
[----:B--2---:R-:W-:Y:S01]  /*f6d0*/  @!P2 IMAD.WIDE R8, R140, 0x2, R2 ;  /* 0x000000028c08a825 */ /* 0x004fe200078e0202 */
[-C--:B------:R-:W-:Y:S02]  /*f6e0*/  @!P3 LEA.HI.X R11, R141, R3.reuse, R150, 0x1, P0 ;  /* 0x000000038d0bb211 */ /* 0x080fe400000f0c96 */
[----:B------:R-:W-:Y:S02]  /*f6f0*/  @!P4 LEA.HI.X R13, R142, R3, R149, 0x1, P1 ;  /* 0x000000038e0dc211 */ /* 0x000fe400008f0c95 */
[----:B------:R3:W-:Y:S04]  /*f700*/  @!P2 ST.E.128 desc[UR52][R8.64], RZ ;  /* 0x000000ff0800a985 */ /* 0x0007e8000c101d34 */
[----:B------:R3:W-:Y:S04]  /*f710*/  @!P3 ST.E.128 desc[UR52][R10.64], RZ ;  /* 0x000000ff0a00b985 */ /* 0x0007e8000c101d34 */
[----:B------:R3:W-:Y:S02]  /*f720*/  @!P4 ST.E.128 desc[UR52][R12.64], RZ ;  /* 0x000000ff0c00c985 */ /* 0x0007e4000c101d34 */
.L_x_907:
[----:B------:R-:W-:Y:S05]  /*f730*/  BSYNC B1 ;  /* 0x0000000000017941 */ /* 0x000fea0003800000 */
.L_x_906:
[----:B------:R-:W-:Y:S01]  /*f740*/  VIADD R0, R0, 0x60 ;  /* 0x0000006000007836 */ /* 0x000fe20000000000 */
[----:B--2---:R2:W4:Y:S04]  /*f750*/  SHFL.IDX PT, R3, R5, 0x1, 0x1c1f ;  /* 0x003c1f0005037f89 */ /* 0x00452800000e0000 */
[----:B------:R-:W-:Y:S01]  /*f760*/  ISETP.GE.AND P0, PT, R0, R7, PT ;  /* 0x000000070000720c */ /* 0x000fe20003f06270 */
[----:B-1----:R2:W1:-:S12]  /*f770*/  SHFL.IDX PT, R2, R4, 0x1, 0x1c1f ;  /* 0x003c1f0004027f89 */ /* 0x00245800000e0000 */
[----:B--2---:R-:W-:Y:S05]  /*f780*/  @P0 BRA `(.L_x_903) ;  /* 0x0000000000300947 */ /* 0x004fea0003800000 */
[----:B------:R-:W-:Y:S02]  /*f790*/  ULDC UR5, c[0x0][0xac8] ;  /* 0x0002b20000057ab9 */ /* 0x000fe40000000800 */
[----:B------:R-:W-:Y:S02]  /*f7a0*/  ISETP.GE.AND P3, PT, R141, UR5, PT ;  /* 0x000000058d007c0c */ /* 0x000fe4000bf66270 */
[----:B------:R-:W-:Y:S02]  /*f7b0*/  ISETP.GE.AND P4, PT, R142, UR5, PT ;  /* 0x000000058e007c0c */ /* 0x000fe4000bf86270 */
[----:B------:R-:W-:-:S09]  /*f7c0*/  ISETP.GE.AND P2, PT, R140, UR5, PT ;  /* 0x000000058c007c0c */ /* 0x000fd2000bf46270 */
[CC--:B-1----:R-:W-:Y:S02]  /*f7d0*/  @!P3 LEA R6, P0, R141.reuse, R2.reuse, 0x1 ;  /* 0x000000028d06b211 */ /* 0x0c2fe400078008ff */
[----:B---3--:R-:W-:Y:S02]  /*f7e0*/  @!P4 LEA R8, P1, R142, R2, 0x1 ;  /* 0x000000028e08c211 */ /* 0x008fe400078208ff */
[----:B0---4-:R-:W-:Y:S01]  /*f7f0*/  @!P2 IMAD.WIDE R4, R140, 0x2, R2 ;  /* 0x000000028c04a825 */ /* 0x011fe200078e0202 */
[-C--:B------:R-:W-:Y:S02]  /*f800*/  @!P3 LEA.HI.X R7, R141, R3.reuse, R150, 0x1, P0 ;  /* 0x000000038d07b211 */ /* 0x080fe400000f0c96 */
[----:B------:R-:W-:Y:S02]  /*f810*/  @!P4 LEA.HI.X R9, R142, R3, R149, 0x1, P1 ;  /* 0x000000038e09c211 */ /* 0x000fe400008f0c95 */
[----:B------:R0:W-:Y:S04]  /*f820*/  @!P2 ST.E.128 desc[UR52][R4.64], RZ ;  /* 0x000000ff0400a985 */ /* 0x0001e8000c101d34 */
[----:B------:R0:W-:Y:S04]  /*f830*/  @!P3 ST.E.128 desc[UR52][R6.64], RZ ;  /* 0x000000ff0600b985 */ /* 0x0001e8000c101d34 */
[----:B------:R0:W-:Y:S02]  /*f840*/  @!P4 ST.E.128 desc[UR52][R8.64], RZ ;  /* 0x000000ff0800c985 */ /* 0x0001e4000c101d34 */
.L_x_903:
[----:B------:R-:W-:Y:S05]  /*f850*/  BSYNC B0 ;  /* 0x0000000000007941 */ /* 0x000fea0003800000 */
.L_x_899:
[----:B------:R-:W-:Y:S02]  /*f860*/  ULDC UR5, c[0x0][0xc38] ;  /* 0x00030e0000057ab9 */ /* 0x000fe40000000800 */
[----:B------:R-:W-:-:S06]  /*f870*/  UISETP.GE.AND UP0, UPT, UR4, UR5, UPT ;  /* 0x000000050400728c */ /* 0x000fcc000bf06270 */
[----:B------:R-:W-:-:S13]  /*f880*/  PLOP3.LUT P0, PT, PT, PT, UP0, 0x80, 0x0 ;  /* 0x000000000000781c */ /* 0x000fda0003f0f008 */
[----:B------:R-:W-:Y:S05]  /*f890*/  @!P0 BRA `(.L_x_908) ;  /* 0xffffff14006c8947 */ /* 0x000fea000383ffff */
[----:B------:R-:W-:Y:S05]  /*f8a0*/  EXIT ;  /* 0x000000000000794d */ /* 0x000fea0003800000 */
.L_x_810:
[----:B------:R-:W-:-:S08]  /*f8b0*/  NOP ;  /* 0x0000000000007918 */ /* 0x000fd00000000000 */
[----:B------:R-:W0:-:S00]  /*f8c0*/  USETMAXREG.DEALLOC.CTAPOOL 0x20 ;  /* 0x00000020000079c8 */ /* 0x000e0000080e0500 */
[----:B0-----:R-:W-:-:S06]  /*f8d0*/  LOP3.LUT R0, R0, 0x3, RZ, 0xc0, !PT ;  /* 0x0000000300007812 */ /* 0x001fcc00078ec0ff */
[----:B------:R-:W0:Y:S01]  /*f8e0*/  S2UR UR10, SR_CTAID.X ;  /* 0x00000000000a79c3 */ /* 0x000e220000002500 */
[----:B------:R-:W-:Y:S01]  /*f8f0*/  LOP3.LUT R19, R19, 0xfffff7ff, RZ, 0xc0, !PT ;  /* 0xfffff7ff13137812 */ /* 0x000fe200078ec0ff */
[----:B------:R-:W-:Y:S01]  /*f900*/  STL [R1+0x14], RZ ;  /* 0x000014ff01007387 */ /* 0x000fe20000100800 */
[----:B------:R-:W-:Y:S02]  /*f910*/  IMAD.MOV.U32 R23, RZ, RZ, RZ ;  /* 0x000000ffff177224 */ /* 0x000fe400078e00ff */
[----:B------:R-:W-:Y:S01]  /*f920*/  IMAD.MOV.U32 R26, RZ, RZ, 0x1 ;  /* 0x00000001ff1a7424 */ /* 0x000fe200078e00ff */
[----:B------:R1:W2:Y:S02]  /*f930*/  SHFL.IDX PT, R2, R0, RZ, 0x1f ;  /* 0x00001fff00027589 */ /* 0x0002a400000e0000 */
[----:B-1----:R-:W0:Y:S01]  /*f940*/  LDC R0, c[0x0][0xc38] ;  /* 0x00030e00ff007b82 */ /* 0x002e220000000800 */
[----:B--2---:R-:W-:-:S13]  /*f950*/  ISETP.NE.AND P0, PT, R2, RZ, PT ;  /* 0x000000ff0200720c */ /* 0x004fda0003f05270 */
[----:B------:R-:W-:Y:S01]  /*f960*/  @P0 LOP3.LUT R19, R19, 0x800, RZ, 0xfc, !PT ;  /* 0x0000080013130812 */ /* 0x000fe200078efcff */
[----:B------:R-:W-:Y:S06]  /*f970*/  @P0 BAR.ARV 0x4, 0x200 ;  /* 0x0108000000000b1d */ /* 0x000fec0000002000 */
[----:B0-----:R-:W-:-:S13]  /*f980*/  ISETP.LE.AND P0, PT, R0, UR10, PT ;  /* 0x0000000a00007c0c */ /* 0x001fda000bf03270 */
[----:B------:R-:W-:Y:S05]  /*f990*/  @P0 BRA `(.L_x_909) ;  /* 0x0000004000540947 */ /* 0x000fea0003800000 */
[----:B------:R-:W0:Y:S01]  /*f9a0*/  S2R R7, SR_TID.X ;  /* 0x0000000000077919 */ /* 0x000e220000002100 */
[----:B------:R-:W-:Y:S01]  /*f9b0*/  ULDC.64 UR6, c[0x0][0x2f0] ;  /* 0x0000bc0000067ab9 */ /* 0x000fe20000000a00 */
[----:B------:R-:W-:Y:S01]  /*f9c0*/  ULDC UR9, c[0x0][0x2b8] ;  /* 0x0000ae0000097ab9 */ /* 0x000fe20000000800 */
[----:B------:R-:W-:Y:S01]  /*f9d0*/  LOP3.LUT R19, R19, 0xfffffffd, RZ, 0xc0, !PT ;  /* 0xfffffffd13137812 */ /* 0x000fe200078ec0ff */
[----:B------:R-:W1:Y:S01]  /*f9e0*/  S2UR UR8, SR_CgaCtaId ;  /* 0x00000000000879c3 */ /* 0x000e620000008800 */
[----:B------:R-:W-:Y:S01]  /*f9f0*/  ULDC.64 UR4, c[0x0][0x418] ;  /* 0x0001060000047ab9 */ /* 0x000fe20000000a00 */
[----:B------:R-:W-:Y:S01]  /*fa00*/  ULDC UR38, c[0x0][0x288] ;  /* 0x0000a20000267ab9 */ /* 0x000fe20000000800 */
[----:B------:R-:W-:Y:S01]  /*fa10*/  UISETP.NE.U32.AND UP0, UPT, UR4, URZ, UPT ;  /* 0x0000003f0400728c */ /* 0x000fe2000bf05070 */
[----:B------:R-:W-:Y:S01]  /*fa20*/  IMAD.MOV.U32 R26, RZ, RZ, 0x1 ;  /* 0x00000001ff1a7424 */ /* 0x000fe200078e00ff */
[----:B------:R-:W-:Y:S01]  /*fa30*/  ULDC UR37, c[0x0][0x448] ;  /* 0x0001120000257ab9 */ /* 0x000fe20000000800 */
[----:B------:R-:W-:Y:S01]  /*fa40*/  ULDC UR4, c[0x0][0x424] ;  /* 0x0001090000047ab9 */ /* 0x000fe20000000800 */
[----:B------:R-:W-:Y:S01]  /*fa50*/  UISETP.NE.AND.EX UP0, UPT, UR5, URZ, UPT, UP0 ;  /* 0x0000003f0500728c */ /* 0x000fe2000bf05300 */
[----:B------:R-:W-:Y:S01]  /*fa60*/  IMAD.MOV.U32 R23, RZ, RZ, RZ ;  /* 0x000000ffff177224 */ /* 0x000fe200078e00ff */
[----:B------:R-:W-:Y:S01]  /*fa70*/  UIMAD UR37, UR37, UR38, URZ ;  /* 0x00000026252572a4 */ /* 0x000fe2000f8e023f */
[----:B------:R-:W-:Y:S01]  /*fa80*/  UMOV UR5, 0x400 ;  /* 0x0000040000057882 */ /* 0x000fe20000000000 */
[----:B------:R-:W-:Y:S01]  /*fa90*/  USEL UR4, UR4, 0x1, UP0 ;  /* 0x0000000104047887 */ /* 0x000fe20008000000 */
[----:B------:R-:W-:Y:S01]  /*faa0*/  ULDC UR46, c[0x0][0xc] ;  /* 0x00000300002e7ab9 */ /* 0x000fe20000000800 */
[----:B------:R-:W-:-:S02]  /*fab0*/  ULOP3.LUT UR47, UR42, 0x2, URZ, 0xfc, !UPT ;  /* 0x000000022a2f7892 */ /* 0x000fc4000f8efc3f */
[----:B------:R-:W-:-:S04]  /*fac0*/  UIMAD UR36, UR4, UR6, URZ ;  /* 0x00000006042472a4 */ /* 0x000fc8000f8e023f */
[----:B------:R-:W-:Y:S02]  /*fad0*/  UIADD3 UR4, UR36, 0x7f, URZ ;  /* 0x0000007f24047890 */ /* 0x000fe4000fffe03f */
[----:B------:R-:W-:Y:S02]  /*fae0*/  UIADD3 UR48, UR36, 0x1, -UR38 ;  /* 0x0000000124307890 */ /* 0x000fe4000fffe826 */
[----:B-1----:R-:W-:Y:S02]  /*faf0*/  ULEA UR8, UR8, UR5, 0x18 ;  /* 0x0000000508087291 */ /* 0x002fe4000f8ec03f */
[----:B------:R-:W-:Y:S01]  /*fb00*/  USHF.R.S32.HI UR5, URZ, 0x1f, UR4 ;  /* 0x0000001f3f057899 */ /* 0x000fe20008011404 */
[C---:B0-----:R-:W-:Y:S01]  /*fb10*/  IMAD.SHL.U32 R0, R7.reuse, 0x8, RZ ;  /* 0x0000000807007824 */ /* 0x041fe200078e00ff */
[----:B------:R-:W-:Y:S01]  /*fb20*/  LOP3.LUT R6, R7, 0x7f, RZ, 0xc0, !PT ;  /* 0x0000007f07067812 */ /* 0x000fe200078ec0ff */
[----:B------:R-:W-:Y:S01]  /*fb30*/  UIADD3 UR38, UR36, -UR38, URZ ;  /* 0x8000002624267290 */ /* 0x000fe2000fffe03f */
[----:B------:R-:W-:Y:S01]  /*fb40*/  IMAD.U32 R16, RZ, RZ, UR8 ;  /* 0x00000008ff107e24 */ /* 0x000fe2000f8e00ff */
[----:B------:R-:W-:Y:S01]  /*fb50*/  ULEA.HI UR5, UR5, UR4, URZ, 0x7 ;  /* 0x0000000405057291 */ /* 0x000fe2000f8f383f */
[----:B------:R-:W-:-:S02]  /*fb60*/  LOP3.LUT R2, R0, 0xd8, RZ, 0xc0, !PT ;  /* 0x000000d800027812 */ /* 0x000fc400078ec0ff */
[----:B------:R-:W-:Y:S01]  /*fb70*/  LOP3.LUT R4, R0, 0x18, RZ, 0xc0, !PT ;  /* 0x0000001800047812 */ /* 0x000fe200078ec0ff */
[----:B------:R-:W-:Y:S01]  /*fb80*/  USHF.R.S32.HI UR39, URZ, 0x7, UR5 ;  /* 0x000000073f277899 */ /* 0x000fe20008011405 */
[----:B------:R-:W-:Y:S01]  /*fb90*/  LOP3.LUT R3, R2, 0x18, R7, 0x78, !PT ;  /* 0x0000001802037812 */ /* 0x000fe200078e7807 */
[----:B------:R-:W-:-:S03]  /*fba0*/  IMAD.U32 R2, RZ, RZ, UR10 ;  /* 0x0000000aff027e24 */ /* 0x000fc6000f8e00ff */
[----:B------:R-:W-:Y:S02]  /*fbb0*/  LOP3.LUT R5, R3, 0x320, R0, 0xf8, !PT ;  /* 0x0000032003057812 */ /* 0x000fe400078ef800 */
[----:B------:R-:W-:Y:S01]  /*fbc0*/  LOP3.LUT R0, R4, 0x20, RZ, 0xfc, !PT ;  /* 0x0000002004007812 */ /* 0x000fe200078efcff */
[----:B------:R0:W-:Y:S03]  /*fbd0*/  STL [R1+0x10], R2 ;  /* 0x0000100201007387 */ /* 0x0001e60000100800 */
[C---:B------:R-:W-:Y:S01]  /*fbe0*/  ISETP.GE.AND P0, PT, R0.reuse, UR7, PT ;  /* 0x0000000700007c0c */ /* 0x040fe2000bf06270 */
[----:B------:R1:W-:Y:S01]  /*fbf0*/  STL [R1+0x14], RZ ;  /* 0x000014ff01007387 */ /* 0x0003e20000100800 */
[----:B------:R-:W-:Y:S02]  /*fc00*/  ISETP.GE.AND P1, PT, R0, UR9, PT ;  /* 0x0000000900007c0c */ /* 0x000fe4000bf26270 */
[----:B0-----:R-:W-:-:S09]  /*fc10*/  SHF.R.U32.HI R2, RZ, 0x2, R6 ;  /* 0x00000002ff027819 */ /* 0x001fd20000011606 */
[----:B------:R-:W-:Y:S02]  /*fc20*/  @P0 LOP3.LUT R19, R19, 0x2, RZ, 0xfc, !PT ;  /* 0x0000000213130812 */ /* 0x000fe400078efcff */
[----:B------:R-:W-:Y:S02]  /*fc30*/  ISETP.GE.AND P0, PT, R0, UR7, PT ;  /* 0x0000000700007c0c */ /* 0x000fe4000bf06270 */
[----:B------:R-:W-:Y:S02]  /*fc40*/  LOP3.LUT R19, R19, 0xfffffdff, RZ, 0xc0, !PT ;  /* 0xfffffdff13137812 */ /* 0x000fe400078ec0ff */
[----:B------:R-:W-:Y:S02]  /*fc50*/  LOP3.LUT R0, R4, 0x40, RZ, 0xfc, !PT ;  /* 0x0000004004007812 */ /* 0x000fe400078efcff */
[----:B------:R-:W-:Y:S02]  /*fc60*/  @P1 LOP3.LUT R19, R19, 0x200, RZ, 0xfc, !PT ;  /* 0x0000020013131812 */ /* 0x000fe400078efcff */
[----:B------:R-:W-:-:S02]  /*fc70*/  ISETP.GE.AND P2, PT, R0, UR7, PT ;  /* 0x0000000700007c0c */ /* 0x000fc4000bf46270 */
[----:B------:R-:W-:Y:S02]  /*fc80*/  LOP3.LUT R19, R19, 0xffffffef, RZ, 0xc0, !PT ;  /* 0xffffffef13137812 */ /* 0x000fe400078ec0ff */
[C---:B------:R-:W-:Y:S02]  /*fc90*/  ISETP.GE.AND P1, PT, R0.reuse, UR9, PT ;  /* 0x0000000900007c0c */ /* 0x040fe4000bf26270 */
[----:B------:R-:W-:Y:S02]  /*fca0*/  @P0 LOP3.LUT R19, R19, 0x10, RZ, 0xfc, !PT ;  /* 0x0000001013130812 */ /* 0x000fe400078efcff */
[----:B------:R-:W-:Y:S01]  /*fcb0*/  ISETP.GE.AND P0, PT, R0, UR7, PT ;  /* 0x0000000700007c0c */ /* 0x000fe2000bf06270 */
[----:B------:R-:W-:Y:S01]  /*fcc0*/  IMAD.SHL.U32 R0, R7, 0x20, RZ ;  /* 0x0000002007007824 */ /* 0x000fe200078e00ff */
[----:B------:R-:W-:-:S04]  /*fcd0*/  LOP3.LUT R19, R19, 0xfffffffe, RZ, 0xc0, !PT ;  /* 0xfffffffe13137812 */ /* 0x000fc800078ec0ff */
[----:B------:R-:W-:Y:S02]  /*fce0*/  @P2 LOP3.LUT R19, R19, 0x1, RZ, 0xfc, !PT ;  /* 0x0000000113132812 */ /* 0x000fe400078efcff */
[----:B------:R-:W-:Y:S02]  /*fcf0*/  LOP3.LUT R0, R0, 0x60, RZ, 0xc0, !PT ;  /* 0x0000006000007812 */ /* 0x000fe400078ec0ff */
[----:B------:R-:W-:Y:S02]  /*fd00*/  LOP3.LUT R19, R19, 0xfffffeff, RZ, 0xc0, !PT ;  /* 0xfffffeff13137812 */ /* 0x000fe400078ec0ff */
[----:B------:R-:W-:Y:S02]  /*fd10*/  ISETP.GE.AND P2, PT, R4, UR7, PT ;  /* 0x0000000704007c0c */ /* 0x000fe4000bf46270 */
[----:B------:R-:W-:Y:S02]  /*fd20*/  @P1 LOP3.LUT R19, R19, 0x100, RZ, 0xfc, !PT ;  /* 0x0000010013131812 */ /* 0x000fe400078efcff */
[----:B------:R-:W-:Y:S01]  /*fd30*/  LOP3.LUT R2, R2, R0, RZ, 0xfc, !PT ;  /* 0x0000000002027212 */ /* 0x000fe200078efcff */
[----:B------:R-:W-:Y:S01]  /*fd40*/  IMAD R0, R5, 0x2, R16 ;  /* 0x0000000205007824 */ /* 0x000fe200078e0210 */
[----:B------:R-:W-:-:S02]  /*fd50*/  LOP3.LUT R19, R19, 0xfffffff7, RZ, 0xc0, !PT ;  /* 0xfffffff713137812 */ /* 0x000fc400078ec0ff */
[C---:B------:R-:W-:Y:S02]  /*fd60*/  ISETP.GE.AND P1, PT, R4.reuse, UR7, PT ;  /* 0x0000000704007c0c */ /* 0x040fe4000bf26270 */
[----:B------:R-:W-:Y:S01]  /*fd70*/  @P0 LOP3.LUT R19, R19, 0x8, RZ, 0xfc, !PT ;  /* 0x0000000813130812 */ /* 0x000fe200078efcff */
[----:B------:R1:W-:Y:S01]  /*fd80*/  STL [R1+0xc], R0 ;  /* 0x00000c0001007387 */ /* 0x0003e20000100800 */
[----:B------:R-:W-:Y:S02]  /*fd90*/  ISETP.GE.AND P0, PT, R4, UR9, PT ;  /* 0x0000000904007c0c */ /* 0x000fe4000bf06270 */
[----:B------:R-:W-:-:S04]  /*fda0*/  LOP3.LUT R19, R19, 0xfffffffb, RZ, 0xc0, !PT ;  /* 0xfffffffb13137812 */ /* 0x000fc800078ec0ff */
[----:B------:R-:W-:-:S04]  /*fdb0*/  @P2 LOP3.LUT R19, R19, 0x4, RZ, 0xfc, !PT ;  /* 0x0000000413132812 */ /* 0x000fc800078efcff */
[----:B------:R-:W-:-:S04]  /*fdc0*/  LOP3.LUT R19, R19, 0xfffffbff, RZ, 0xc0, !PT ;  /* 0xfffffbff13137812 */ /* 0x000fc800078ec0ff */
[----:B------:R-:W-:-:S04]  /*fdd0*/  LOP3.LUT R19, R19, 0xffffffdf, RZ, 0xc0, !PT ;  /* 0xffffffdf13137812 */ /* 0x000fc800078ec0ff */
[----:B------:R-:W-:-:S04]  /*fde0*/  @P1 LOP3.LUT R19, R19, 0x20, RZ, 0xfc, !PT ;  /* 0x0000002013131812 */ /* 0x000fc800078efcff */
[----:B-1----:R-:W-:-:S07]  /*fdf0*/  @P0 LOP3.LUT R19, R19, 0x400, RZ, 0xfc, !PT ;  /* 0x0000040013130812 */ /* 0x002fce00078efcff */
.L_x_964:
[----:B--2---:R-:W2:Y:S01]  /*fe00*/  LDL R0, [R1+0x10] ;  /* 0x0000100001007983 */ /* 0x004ea20000100800 */
[----:B------:R-:W-:Y:S02]  /*fe10*/  ULDC UR7, c[0x0][0xc60] ;  /* 0x0003180000077ab9 */ /* 0x000fe40000000800 */
[----:B------:R-:W-:-:S11]  /*fe20*/  UISETP.NE.AND UP0, UPT, UR7, 0x1, UPT ;  /* 0x000000010700788c */ /* 0x000fd6000bf05270 */
[----:B------:R-:W-:Y:S01]  /*fe30*/  @UP0 ULDC UR4, c[0x0][0xc64] ;  /* 0x0003190000040ab9 */ /* 0x000fe20000000800 */
[----:B------:R-:W-:Y:S01]  /*fe40*/  @UP0 ULDC UR8, c[0x0][0xc68] ;  /* 0x00031a0000080ab9 */ /* 0x000fe20000000800 */
[C---:B--2---:R-:W-:Y:S02]  /*fe50*/  R2UR UR40, R0.reuse ;  /* 0x00000000002872ca */ /* 0x044fe400000e0000 */
[----:B------:R-:W-:-:S11]  /*fe60*/  R2UR UR6, R0 ;  /* 0x00000000000672ca */ /* 0x000fd600000e0000 */
[----:B------:R-:W-:-:S04]  /*fe70*/  UIMAD.WIDE.U32 UR4, UR40, UR4, URZ ;  /* 0x00000004280472a5 */ /* 0x000fc8000f8e003f */
[----:B------:R-:W-:-:S03]  /*fe80*/  @UP0 USHF.R.U32.HI UR40, URZ, UR8, UR5 ;  /* 0x000000083f280299 */ /* 0x000fc60008011605 */
[----:B------:R-:W-:Y:S02]  /*fe90*/  ULDC UR4, c[0x0][0xc78] ;  /* 0x00031e0000047ab9 */ /* 0x000fe40000000800 */
[----:B------:R-:W-:Y:S02]  /*fea0*/  UISETP.GE.AND UP0, UPT, UR40, UR4, UPT ;  /* 0x000000042800728c */ /* 0x000fe4000bf06270 */
[----:B------:R-:W-:-:S04]  /*feb0*/  UIADD3 UR4, -UR40, URZ, URZ ;  /* 0x0000003f28047290 */ /* 0x000fc8000fffe13f */
[----:B------:R-:W-:Y:S01]  /*fec0*/  PLOP3.LUT P0, PT, PT, PT, UP0, 0x40, 0x0 ;  /* 0x000000000000781c */ /* 0x000fe20003f0e808 */
[----:B------:R-:W-:-:S12]  /*fed0*/  UIMAD UR7, UR7, UR4, UR6 ;  /* 0x00000004070772a4 */ /* 0x000fd8000f8e0206 */
[----:B0--3--:R-:W-:Y:S05]  /*fee0*/  @P0 BRA `(.L_x_910) ;  /* 0x0000000000200947 */ /* 0x009fea0003800000 */
        /* <DEDUP_REMOVED lines=8> */
.L_x_910:
[----:B------:R-:W-:Y:S01]  /*ff70*/  ULDC UR8, c[0x0][0xc54] ;  /* 0x0003150000087ab9 */ /* 0x000fe20000000800 */
[----:B------:R-:W-:Y:S01]  /*ff80*/  UMOV UR6, UR7 ;  /* 0x0000000700067c82 */ /* 0x000fe20008000000 */
[----:B------:R-:W-:-:S11]  /*ff90*/  UISETP.NE.AND UP0, UPT, UR8, 0x1, UPT ;  /* 0x000000010800788c */ /* 0x000fd6000bf05270 */
[----:B------:R-:W-:Y:S02]  /*ffa0*/  @UP0 ULDC.64 UR10, c[0x0][0xc58] ;  /* 0x00031600000a0ab9 */ /* 0x000fe40000000a00 */
[----:B------:R-:W-:-:S04]  /*ffb0*/  UIMAD.WIDE.U32 UR4, UR7, UR10, URZ ;  /* 0x0000000a070472a5 */ /* 0x000fc8000f8e003f */
[----:B------:R-:W-:-:S04]  /*ffc0*/  @UP0 USHF.R.U32.HI UR6, URZ, UR11, UR5 ;  /* 0x0000000b3f060299 */ /* 0x000fc80008011605 */
[----:B------:R-:W-:-:S12]  /*ffd0*/  UIMAD UR4, UR6, UR8, URZ ;  /* 0x00000008060472a4 */ /* 0x000fd8000f8e023f */
.L_x_911:
[----:B------:R-:W-:Y:S01]  /*ffe0*/  ULDC UR5, c[0x0][0xc48] ;  /* 0x0003120000057ab9 */ /* 0x000fe20000000800 */
[----:B------:R-:W-:Y:S01]  /*fff0*/  ULDC.64 UR8, c[0x0][0xa28] ;  /* 0x00028a0000087ab9 */ /* 0x000fe20000000a00 */
[----:B------:R-:W-:Y:S01]  /*10000*/  UISETP.NE.AND UP1, UPT, UR5, 0x1, UPT ;  /* 0x000000010500788c */ /* 0x000fe2000bf25270 */
[----:B------:R-:W-:Y:S01]  /*10010*/  IMAD.MOV.U32 R18, RZ, RZ, RZ ;  /* 0x000000ffff127224 */ /* 0x000fe200078e00ff */
[----:B------:R-:W-:Y:S02]  /*10020*/  UIADD3 UR4, UR7, -UR4, URZ ;  /* 0x8000000407047290 */ /* 0x000fe4000fffe03f */
[----:B------:R-:W-:Y:S01]  /*10030*/  UISETP.NE.U32.AND UP0, UPT, UR8, URZ, UPT ;  /* 0x0000003f0800728c */ /* 0x000fe2000bf05070 */
[----:B------:R-:W-:Y:S02]  /*10040*/  ULDC UR5, c[0x0][0xc54] ;  /* 0x0003150000057ab9 */ /* 0x000fe40000000800 */
[----:B------:R-:W-:Y:S02]  /*10050*/  UIMAD UR40, UR40, UR5, UR4 ;  /* 0x00000005282872a4 */ /* 0x000fe4000f8e0204 */
[----:B------:R-:W-:-:S02]  /*10060*/  UISETP.NE.AND.EX UP0, UPT, UR9, URZ, UPT, UP0 ;  /* 0x0000003f0900728c */ /* 0x000fc4000bf05300 */
[----:B------:R-:W-:Y:S01]  /*10070*/  @UP1 ULDC UR4, c[0x0][0xc4c] ;  /* 0x0003130000041ab9 */ /* 0x000fe20000000800 */
[----:B------:R-:W-:Y:S01]  /*10080*/  @UP1 ULDC UR7, c[0x0][0xc50] ;  /* 0x0003140000071ab9 */ /* 0x000fe20000000800 */
[----:B------:R-:W-:Y:S02]  /*10090*/  UIMAD.WIDE.U32 UR4, UR40, UR4, URZ ;  /* 0x00000004280472a5 */ /* 0x000fe4000f8e003f */
[----:B------:R-:W-:Y:S01]  /*100a0*/  UMOV UR41, UR40 ;  /* 0x0000002800297c82 */ /* 0x000fe20008000000 */
[----:B------:R-:W-:Y:S01]  /*100b0*/  PLOP3.LUT P0, PT, PT, PT, UP0, 0x80, 0x0 ;  /* 0x000000000000781c */ /* 0x000fe20003f0f008 */
[----:B------:R-:W-:-:S03]  /*100c0*/  @UP1 USHF.R.U32.HI UR41, URZ, UR7, UR5 ;  /* 0x000000073f291299 */ /* 0x000fc60008011605 */
[----:B------:R-:W-:Y:S02]  /*100d0*/  @UP0 ULDC.64 UR4, c[0x0][0xa28] ;  /* 0x00028a0000040ab9 */ /* 0x000fe40000000a00 */
[----:B------:R-:W-:-:S06]  /*100e0*/  @UP0 UIMAD.WIDE UR4, UR41, 0x4, UR4 ;  /* 0x00000004290408a5 */ /* 0x000fcc000f8e0204 */
[----:B------:R-:W-:Y:S01]  /*100f0*/  IMAD.U32 R2, RZ, RZ, UR4 ;  /* 0x00000004ff027e24 */ /* 0x000fe2000f8e00ff */
[----:B------:R-:W-:Y:S01]  /*10100*/  ULOP3.LUT UR6, URZ, UR6, URZ, 0x33, !UPT ;  /* 0x000000063f067292 */ /* 0x000fe2000f8e333f */
[----:B------:R-:W-:Y:S01]  /*10110*/  IMAD.U32 R3, RZ, RZ, UR5 ;  /* 0x00000005ff037e24 */ /* 0x000fe2000f8e00ff */
[----:B------:R-:W-:Y:S01]  /*10120*/  ULDC UR5, c[0x0][0x448] ;  /* 0x0001120000057ab9 */ /* 0x000fe20000000800 */
[----:B------:R-:W-:-:S03]  /*10130*/  ULDC UR4, c[0x0][0xc3c] ;  /* 0x00030f0000047ab9 */ /* 0x000fc60000000800 */
[----:B------:R-:W2:Y:S01]  /*10140*/  @P0 LDG.E R18, desc[UR52][R2.64] ;  /* 0x0000003402120981 */ /* 0x000ea2000c1e1900 */
[----:B------:R-:W-:Y:S02]  /*10150*/  UISETP.NE.AND UP2, UPT, UR5, 0x1, UPT ;  /* 0x000000010500788c */ /* 0x000fe4000bf45270 */
[----:B------:R-:W-:Y:S02]  /*10160*/  UIADD3 UR6, UR6, UR4, URZ ;  /* 0x0000000406067290 */ /* 0x000fe4000fffe03f */
[----:B------:R-:W-:Y:S02]  /*10170*/  UP2UR UR49, UPR, URZ, 0x4 ;  /* 0x000000043f317883 */ /* 0x000fe40008000000 */
[----:B------:R-:W-:-:S04]  /*10180*/  UIMAD UR43, UR6, 0xc0, URZ ;  /* 0x000000c0062b78a4 */ /* 0x000fc8000f8e023f */
[----:B------:R-:W-:Y:S01]  /*10190*/  UIADD3 UR6, UR43, 0xbf, URZ ;  /* 0x000000bf2b067890 */ /* 0x000fe2000fffe03f */
[----:B------:R-:W-:Y:S01]  /*101a0*/  @UP2 ULDC UR4, c[0x0][0x44c] ;  /* 0x0001130000042ab9 */ /* 0x000fe20000000800 */
[----:B------:R-:W-:Y:S02]  /*101b0*/  @UP2 ULDC UR7, c[0x0][0x450] ;  /* 0x0001140000072ab9 */ /* 0x000fe40000000800 */
[----:B------:R-:W-:-:S04]  /*101c0*/  UIMAD.WIDE.U32 UR4, UR6, UR4, URZ ;  /* 0x00000004060472a5 */ /* 0x000fc8000f8e003f */
[----:B------:R-:W-:-:S03]  /*101d0*/  @UP2 USHF.R.U32.HI UR6, URZ, UR7, UR5 ;  /* 0x000000073f062299 */ /* 0x000fc60008011605 */
[----:B------:R-:W-:Y:S01]  /*101e0*/  ULDC.64 UR4, c[0x0][0x9e0] ;  /* 0x0002780000047ab9 */ /* 0x000fe20000000a00 */
[----:B------:R-:W-:Y:S02]  /*101f0*/  UIADD3 UR6, UR48, UR6, URZ ;  /* 0x0000000630067290 */ /* 0x000fe4000fffe03f */
[----:B------:R-:W-:Y:S02]  /*10200*/  UISETP.GE.AND UP0, UPT, UR5, 0x1, UPT ;  /* 0x000000010500788c */ /* 0x000fe4000bf06270 */
[----:B------:R-:W-:-:S04]  /*10210*/  UIADD3 UR4, UR6, UR4, URZ ;  /* 0x0000000406047290 */ /* 0x000fc8000fffe03f */
[----:B------:R-:W-:Y:S01]  /*10220*/  PLOP3.LUT P0, PT, PT, PT, UP0, 0x40, 0x0 ;  /* 0x000000000000781c */ /* 0x000fe20003f0e808 */
[----:B--2---:R0:W-:-:S12]  /*10230*/  STL [R1+0x8], R18 ;  /* 0x0000081201007387 */ /* 0x0041d80000100800 */
[----:B------:R-:W-:Y:S05]  /*10240*/  @P0 BRA `(.L_x_912) ;  /* 0x0000000000440947 */ /* 0x000fea0003800000 */
        /* <DEDUP_REMOVED lines=10> */
.L_x_913:
[----:B------:R-:W-:-:S11]  /*102f0*/  UISETP.NE.AND UP1, UPT, UR5, 0x1, UPT ;  /* 0x000000010500788c */ /* 0x000fd6000bf25270 */
[----:B------:R-:W-:Y:S02]  /*10300*/  @UP1 ULDC.64 UR10, c[0x0][0x9e8] ;  /* 0x00027a00000a1ab9 */ /* 0x000fe40000000a00 */
[----:B------:R-:W-:-:S04]  /*10310*/  UIMAD.WIDE.U32 UR6, UR8, UR10, URZ ;  /* 0x0000000a080672a5 */ /* 0x000fc8000f8e003f */
[----:B------:R-:W-:-:S12]  /*10320*/  @UP1 USHF.R.U32.HI UR8, URZ, UR11, UR7 ;  /* 0x0000000b3f081299 */ /* 0x000fd80008011607 */
.L_x_914:
[----:B------:R-:W-:-:S04]  /*10330*/  UIMAD UR8, UR8, UR5, UR5 ;  /* 0x00000005080872a4 */ /* 0x000fc8000f8e0205 */
[----:B------:R-:W-:-:S04]  /*10340*/  UISETP.LT.AND UP1, UPT, UR4, UR8, UPT ;  /* 0x000000080400728c */ /* 0x000fc8000bf21270 */
[----:B------:R-:W-:-:S12]  /*10350*/  USEL UR4, UR4, UR8, UP1 ;  /* 0x0000000804047287 */ /* 0x000fd80008800000 */
.L_x_912:
[----:B------:R-:W-:Y:S01]  /*10360*/  UISETP.NE.AND UP1, UPT, UR49, URZ, UPT ;  /* 0x0000003f3100728c */ /* 0x000fe2000bf25270 */
[----:B------:R-:W-:Y:S01]  /*10370*/  PLOP3.LUT P0, PT, PT, PT, UP0, 0x40, 0x0 ;  /* 0x000000000000781c */ /* 0x000fe20003f0e808 */
[----:B------:R-:W-:-:S04]  /*10380*/  UIADD3 UR4, UR4, 0x7f, URZ ;  /* 0x0000007f04047890 */ /* 0x000fc8000fffe03f */
[----:B------:R-:W-:-:S04]  /*10390*/  USHF.R.S32.HI UR8, URZ, 0x1f, UR4 ;  /* 0x0000001f3f087899 */ /* 0x000fc80008011404 */
[----:B------:R-:W-:Y:S01]  /*103a0*/  ULEA.HI UR8, UR8, UR4, URZ, 0x7 ;  /* 0x0000000408087291 */ /* 0x000fe2000f8f383f */
[----:B------:R-:W-:Y:S01]  /*103b0*/  @UP1 ULDC UR6, c[0x0][0x44c] ;  /* 0x0001130000061ab9 */ /* 0x000fe20000000800 */
[----:B------:R-:W-:Y:S01]  /*103c0*/  @UP1 ULDC UR9, c[0x0][0x450] ;  /* 0x0001140000091ab9 */ /* 0x000fe20000000800 */
[----:B------:R-:W-:Y:S02]  /*103d0*/  UIMAD.WIDE.U32 UR6, UR43, UR6, URZ ;  /* 0x000000062b0672a5 */ /* 0x000fe4000f8e003f */
[----:B------:R-:W-:Y:S01]  /*103e0*/  UMOV UR4, UR43 ;  /* 0x0000002b00047c82 */ /* 0x000fe20008000000 */
[----:B------:R-:W-:Y:S02]  /*103f0*/  USHF.R.S32.HI UR8, URZ, 0x7, UR8 ;  /* 0x000000073f087899 */ /* 0x000fe40008011408 */
[----:B------:R-:W-:Y:S02]  /*10400*/  @UP1 USHF.R.U32.HI UR4, URZ, UR9, UR7 ;  /* 0x000000093f041299 */ /* 0x000fe40008011607 */
[----:B------:R-:W-:-:S02]  /*10410*/  UISETP.LT.AND UP1, UPT, UR39, UR8, UPT ;  /* 0x000000082700728c */ /* 0x000fc4000bf21270 */
[----:B------:R-:W-:Y:S01]  /*10420*/  UIADD3 UR4, UR38, UR4, URZ ;  /* 0x0000000426047290 */ /* 0x000fe2000fffe03f */
[----:B------:R-:W-:Y:S01]  /*10430*/  ULDC UR6, c[0x0][0x9dc] ;  /* 0x0002770000067ab9 */ /* 0x000fe20000000800 */
[----:B------:R-:W-:Y:S02]  /*10440*/  USEL UR44, UR39, UR8, UP1 ;  /* 0x00000008272c7287 */ /* 0x000fe40008800000 */
[----:B------:R-:W-:Y:S01]  /*10450*/  UIADD3 UR8, UR4, -UR6, URZ ;  /* 0x8000000604087290 */ /* 0x000fe2000fffe03f */
[----:B------:R-:W-:Y:S11]  /*10460*/  @P0 BRA `(.L_x_915) ;  /* 0x0000000000440947 */ /* 0x000ff60003800000 */
        /* <DEDUP_REMOVED lines=10> */
.L_x_916:
[----:B------:R-:W-:-:S11]  /*10510*/  UISETP.NE.AND UP0, UPT, UR5, 0x1, UPT ;  /* 0x000000010500788c */ /* 0x000fd6000bf05270 */
[----:B------:R-:W-:Y:S02]  /*10520*/  @UP0 ULDC.64 UR10, c[0x0][0x9e8] ;  /* 0x00027a00000a0ab9 */ /* 0x000fe40000000a00 */
[----:B------:R-:W-:-:S04]  /*10530*/  UIMAD.WIDE.U32 UR6, UR4, UR10, URZ ;  /* 0x0000000a040672a5 */ /* 0x000fc8000f8e003f */
[----:B------:R-:W-:-:S12]  /*10540*/  @UP0 USHF.R.U32.HI UR4, URZ, UR11, UR7 ;  /* 0x0000000b3f040299 */ /* 0x000fd80008011607 */
.L_x_917:
[----:B------:R-:W-:-:S04]  /*10550*/  UIMAD UR4, UR4, UR5, URZ ;  /* 0x00000005040472a4 */ /* 0x000fc8000f8e023f */
[----:B------:R-:W-:-:S04]  /*10560*/  UISETP.LT.AND UP0, UPT, UR8, UR4, UPT ;  /* 0x000000040800728c */ /* 0x000fc8000bf01270 */
[----:B------:R-:W-:-:S12]  /*10570*/  USEL UR8, UR8, UR4, !UP0 ;  /* 0x0000000408087287 */ /* 0x000fd8000c000000 */
.L_x_915:
[----:B------:R-:W-:Y:S01]  /*10580*/  USHF.R.S32.HI UR4, URZ, 0x1f, UR8 ;  /* 0x0000001f3f047899 */ /* 0x000fe20008011408 */
[----:B------:R-:W-:Y:S03]  /*10590*/  BSSY B7, `(.L_x_918) ;  /* 0x0000339000077945 */ /* 0x000fe60003800000 */
[----:B------:R-:W-:-:S04]  /*105a0*/  ULEA.HI UR4, UR4, UR8, URZ, 0x7 ;  /* 0x0000000804047291 */ /* 0x000fc8000f8f383f */
[----:B------:R-:W-:-:S04]  /*105b0*/  USHF.R.S32.HI UR4, URZ, 0x7, UR4 ;  /* 0x000000073f047899 */ /* 0x000fc80008011404 */
[----:B------:R-:W-:-:S04]  /*105c0*/  UISETP.LT.AND UP0, UPT, URZ, UR4, UPT ;  /* 0x000000043f00728c */ /* 0x000fc8000bf01270 */
[----:B------:R-:W-:-:S04]  /*105d0*/  USEL UR45, URZ, UR4, !UP0 ;  /* 0x000000043f2d7287 */ /* 0x000fc8000c000000 */
[----:B------:R-:W-:-:S06]  /*105e0*/  UISETP.GT.AND UP0, UPT, UR44, UR45, UPT ;  /* 0x0000002d2c00728c */ /* 0x000fcc000bf04270 */
[----:B------:R-:W-:-:S13]  /*105f0*/  PLOP3.LUT P0, PT, PT, PT, UP0, 0x80, 0x0 ;  /* 0x000000000000781c */ /* 0x000fda0003f0f008 */
        /* <DEDUP_REMOVED lines=8> */
[----:B------:R-:W1:Y:S08]  /*10680*/  FLO.U32 R0, UR4 ;  /* 0x0000000400007d00 */ /* 0x000e7000080e0000 */
[----:B------:R-:W2:Y:S01]  /*10690*/  POPC R5, UR4 ;  /* 0x0000000400057d09 */ /* 0x000ea20008000000 */
[----:B-1----:R-:W-:-:S13]  /*106a0*/  ISETP.EQ.U32.AND P0, PT, R0, R7, PT ;  /* 0x000000070000720c */ /* 0x002fda0003f02070 */
[----:B--2---:R-:W2:Y:S01]  /*106b0*/  @P0 ATOMG.E.ADD.STRONG.GPU PT, R3, desc[UR52][R2.64], R5 ;  /* 0x00000005020309a8 */ /* 0x004ea200081ee1f4 */
[----:B------:R-:W1:Y:S02]  /*106c0*/  S2R R4, SR_LTMASK ;  /* 0x0000000000047919 */ /* 0x000e640000003900 */
[----:B-1----:R-:W-:-:S04]  /*106d0*/  LOP3.LUT R4, R4, UR4, RZ, 0xc0, !PT ;  /* 0x0000000404047c12 */ /* 0x002fc8000f8ec0ff */
[----:B------:R-:W1:Y:S01]  /*106e0*/  POPC R7, R4 ;  /* 0x0000000400077309 */ /* 0x000e620000000000 */
[----:B--2---:R-:W1:Y:S02]  /*106f0*/  SHFL.IDX PT, R0, R3, R0, 0x1f ;  /* 0x00001f0003007589 */ /* 0x004e6400000e0000 */
[----:B-1----:R-:W-:-:S05]  /*10700*/  IADD3 R0, R0, UR46, R7 ;  /* 0x0000002e00007c10 */ /* 0x002fca000fffe007 */
[----:B------:R1:W-:Y:S01]  /*10710*/  STL [R1+0x10], R0 ;  /* 0x0000100001007387 */ /* 0x0003e20000100800 */
[----:B------:R-:W-:Y:S05]  /*10720*/  BRA `(.L_x_920) ;  /* 0x00000030007c7947 */ /* 0x000fea0003800000 */
.L_x_919:
        /* <DEDUP_REMOVED lines=20> */
.L_x_922:
[----:B------:R-:W-:Y:S05]  /*10870*/  BSYNC B6 ;  /* 0x0000000000067941 */ /* 0x000fea0003800000 */
.L_x_921:
        /* <DEDUP_REMOVED lines=20> */
.L_x_925:
        /* <DEDUP_REMOVED lines=15> */
.L_x_924:
[----:B------:R-:W-:Y:S05]  /*10ab0*/  BSYNC B6 ;  /* 0x0000000000067941 */ /* 0x000fea0003800000 */
.L_x_923:
[----:B------:R-:W-:Y:S01]  /*10ac0*/  ULDC.64 UR4, c[0x0][0x9f8] ;  /* 0x00027e0000047ab9 */ /* 0x000fe20000000a00 */
[----:B------:R-:W-:Y:S01]  /*10ad0*/  IMAD.U32 R17, RZ, RZ, UR41 ;  /* 0x00000029ff117e24 */ /* 0x000fe2000f8e00ff */
[----:B------:R-:W-:Y:S01]  /*10ae0*/  UISETP.NE.U32.AND UP0, UPT, UR4, URZ, UPT ;  /* 0x0000003f0400728c */ /* 0x000fe2000bf05070 */
[----:B------:R-:W1:Y:S03]  /*10af0*/  LDC R10, c[0x0][0x430] ;  /* 0x00010c00ff0a7b82 */ /* 0x000e660000000800 */
[----:B------:R-:W-:-:S06]  /*10b00*/  UISETP.NE.AND.EX UP0, UPT, UR5, URZ, UPT, UP0 ;  /* 0x0000003f0500728c */ /* 0x000fcc000bf05300 */
[----:B------:R-:W-:-:S05]  /*10b10*/  PLOP3.LUT P0, PT, PT, PT, UP0, 0x80, 0x0 ;  /* 0x000000000000781c */ /* 0x000fca0003f0f008 */
[----:B------:R-:W-:Y:S02]  /*10b20*/  @UP0 ULDC.64 UR4, c[0x0][0x9f8] ;  /* 0x00027e0000040ab9 */ /* 0x000fe40000000a00 */
[----:B------:R-:W-:-:S06]  /*10b30*/  @UP0 UIMAD.WIDE UR4, UR41, 0x4, UR4 ;  /* 0x00000004290408a5 */ /* 0x000fcc000f8e0204 */
[----:B------:R-:W-:Y:S01]  /*10b40*/  IMAD.U32 R2, RZ, RZ, UR4 ;  /* 0x00000004ff027e24 */ /* 0x000fe2000f8e00ff */
[----:B------:R-:W-:Y:S01]  /*10b50*/  ULDC UR4, c[0x0][0xc48] ;  /* 0x0003120000047ab9 */ /* 0x000fe20000000800 */
[----:B------:R-:W-:-:S05]  /*10b60*/  IMAD.U32 R3, RZ, RZ, UR5 ;  /* 0x00000005ff037e24 */ /* 0x000fca000f8e00ff */
[----:B------:R-:W2:Y:S01]  /*10b70*/  @P0 LDG.E R17, desc[UR52][R2.64] ;  /* 0x0000003402110981 */ /* 0x000ea2000c1e1900 */
[----:B------:R-:W-:Y:S01]  /*10b80*/  UMOV UR5, 0xffffffff ;  /* 0xffffffff00057882 */ /* 0x000fe20000000000 */
[----:B------:R-:W-:Y:S02]  /*10b90*/  IMAD.U32 R22, RZ, RZ, UR4 ;  /* 0x00000004ff167e24 */ /* 0x000fe4000f8e00ff */
[----:B--2---:R2:W-:Y:S01]  /*10ba0*/  STL [R1], R17 ;  /* 0x0000001101007387 */ /* 0x0045e20000100800 */
[----:B-1----:R-:W-:Y:S05]  /*10bb0*/  BRA.DIV UR5, `(.L_x_926) ;  /* 0x0000003605887947 */ /* 0x002fea000b800000 */
.L_x_980:
[----:B------:R-:W1:Y:S01]  /*10bc0*/  S2R R3, SR_TID.X ;  /* 0x0000000000037919 */ /* 0x000e620000002100 */
[----:B------:R-:W-:Y:S01]  /*10bd0*/  UIADD3 UR4, UR44, -0x1, URZ ;  /* 0xffffffff2c047890 */ /* 0x000fe2000fffe03f */
[----:B------:R-:W-:Y:S01]  /*10be0*/  ISETP.NE.AND P1, PT, R10, 0x1, PT ;  /* 0x000000010a00780c */ /* 0x000fe20003f25270 */
[----:B------:R-:W3:Y:S01]  /*10bf0*/  S2R R0, SR_TID.X ;  /* 0x0000000000007919 */ /* 0x000ee20000002100 */
[----:B------:R-:W-:-:S03]  /*10c00*/  SHF.R.S32.HI R11, RZ, 0x1f, R17 ;  /* 0x0000001fff0b7819 */ /* 0x000fc60000011411 */
[----:B------:R-:W-:Y:S01]  /*10c10*/  IMAD.U32 R8, RZ, RZ, UR4 ;  /* 0x00000004ff087e24 */ /* 0x000fe2000f8e00ff */
[----:B------:R-:W-:Y:S01]  /*10c20*/  LOP3.LUT R19, R19, 0xffffff7f, RZ, 0xc0, !PT ;  /* 0xffffff7f13137812 */ /* 0x000fe200078ec0ff */
[----:B------:R4:W-:Y:S02]  /*10c30*/  STL [R1+0x4], R11 ;  /* 0x0000040b01007387 */ /* 0x0009e40000100800 */
[----:B------:R-:W-:-:S04]  /*10c40*/  IMAD.SHL.U32 R8, R8, 0x80, RZ ;  /* 0x0000008008087824 */ /* 0x000fc800078e00ff */
[----:B------:R-:W0:Y:S01]  /*10c50*/  @P1 LDC R9, c[0x0][0x438] ;  /* 0x00010e00ff091b82 */ /* 0x000e220000000800 */
[----:B------:R-:W-:Y:S01]  /*10c60*/  @P1 LOP3.LUT R19, R19, 0x80, RZ, 0xfc, !PT ;  /* 0x0000008013131812 */ /* 0x000fe200078efcff */
[----:B-1----:R-:W-:Y:S01]  /*10c70*/  IMAD.SHL.U32 R3, R3, 0x20, RZ ;  /* 0x0000002003037824 */ /* 0x002fe200078e00ff */
[----:B---3--:R-:W-:-:S04]  /*10c80*/  LOP3.LUT R0, R0, 0x7f, RZ, 0xc0, !PT ;  /* 0x0000007f00007812 */ /* 0x008fc800078ec0ff */
[----:B------:R-:W-:Y:S02]  /*10c90*/  LOP3.LUT R3, R3, 0x60, RZ, 0xc0, !PT ;  /* 0x0000006003037812 */ /* 0x000fe400078ec0ff */
[----:B------:R-:W-:-:S04]  /*10ca0*/  SHF.R.U32.HI R0, RZ, 0x2, R0 ;  /* 0x00000002ff007819 */ /* 0x000fc80000011600 */
[----:B------:R-:W-:Y:S02]  /*10cb0*/  LOP3.LUT R6, R8, R0, R3, 0xfe, !PT ;  /* 0x0000000008067212 */ /* 0x000fe400078efe03 */
[----:B------:R-:W1:Y:S02]  /*10cc0*/  @P1 LDC R3, c[0x0][0x434] ;  /* 0x00010d00ff031b82 */ /* 0x000e640000000800 */
[C---:B------:R-:W-:Y:S01]  /*10cd0*/  ISETP.GE.AND P0, PT, R6.reuse, UR36, PT ;  /* 0x0000002406007c0c */ /* 0x040fe2000bf06270 */
[----:B------:R-:W-:-:S04]  /*10ce0*/  IMAD.IADD R6, R6, 0x1, R18 ;  /* 0x0000000106067824 */ /* 0x000fc800078e0212 */
[----:B------:R-:W-:-:S08]  /*10cf0*/  IMAD.MOV.U32 R7, RZ, RZ, R6 ;  /* 0x000000ffff077224 */ /* 0x000fd000078e0006 */
[----:B------:R-:W3:Y:S01]  /*10d00*/  @!P0 LDC.64 R4, c[0x0][0x428] ;  /* 0x00010a00ff048b82 */ /* 0x000ee20000000a00 */
[----:B-1----:R-:W-:-:S05]  /*10d10*/  @P1 IMAD.HI.U32 R0, R6, R3, RZ ;  /* 0x0000000306001227 */ /* 0x002fca00078e00ff */
[----:B0-----:R-:W-:-:S04]  /*10d20*/  @P1 SHF.R.U32.HI R7, RZ, R9, R0 ;  /* 0x00000009ff071219 */ /* 0x001fc80000011600 */
[--C-:B------:R-:W-:Y:S01]  /*10d30*/  @!P0 SHF.R.S32.HI R3, RZ, 0x1f, R7.reuse ;  /* 0x0000001fff038819 */ /* 0x100fe20000011407 */
[----:B------:R-:W-:Y:S02]  /*10d40*/  @!P0 IMAD.MOV.U32 R2, RZ, RZ, R7 ;  /* 0x000000ffff028224 */ /* 0x000fe400078e0007 */
[-C--:B---3--:R-:W-:Y:S02]  /*10d50*/  @!P0 IMAD R0, R11, R4.reuse, RZ ;  /* 0x000000040b008224 */ /* 0x088fe400078e02ff */
[----:B------:R-:W-:-:S04]  /*10d60*/  @!P0 IMAD.WIDE.U32 R2, R17, R4, R2 ;  /* 0x0000000411028225 */ /* 0x000fc800078e0002 */
[----:B------:R-:W-:Y:S02]  /*10d70*/  @!P0 IMAD R0, R17, R5, R0 ;  /* 0x0000000511008224 */ /* 0x000fe400078e0200 */
[----:B------:R-:W0:Y:S02]  /*10d80*/  @!P0 LDC.64 R4, c[0x0][0x418] ;  /* 0x00010600ff048b82 */ /* 0x000e240000000a00 */
[----:B------:R-:W-:Y:S02]  /*10d90*/  @!P0 IMAD.IADD R0, R3, 0x1, R0 ;  /* 0x0000000103008824 */ /* 0x000fe400078e0200 */
[----:B------:R-:W-:Y:S01]  /*10da0*/  IMAD R3, RZ, RZ, -UR41 ;  /* 0x80000029ff037e24 */ /* 0x000fe2000f8e02ff */
[----:B0-----:R-:W-:-:S04]  /*10db0*/  @!P0 LEA R4, P1, R2, R4, 0x2 ;  /* 0x0000000402048211 */ /* 0x001fc800078210ff */
[----:B------:R-:W-:Y:S01]  /*10dc0*/  @!P0 LEA.HI.X R5, R2, R5, R0, 0x2, P1 ;  /* 0x0000000502058211 */ /* 0x000fe200008f1400 */
[----:B------:R-:W-:Y:S02]  /*10dd0*/  IMAD.U32 R2, RZ, RZ, UR47 ;  /* 0x0000002fff027e24 */ /* 0x000fe4000f8e00ff */
[----:B------:R-:W-:-:S03]  /*10de0*/  IMAD.MOV.U32 R0, RZ, RZ, RZ ;  /* 0x000000ffff007224 */ /* 0x000fc600078e00ff */
[----:B------:R-:W-:Y:S01]  /*10df0*/  ISETP.NE.AND P2, PT, R2, 0x3, PT ;  /* 0x000000030200780c */ /* 0x000fe20003f45270 */
[----:B------:R-:W-:Y:S01]  /*10e00*/  IMAD R22, R22, R3, UR40 ;  /* 0x0000002816167e24 */ /* 0x000fe2000f8e0203 */
[----:B------:R-:W-:Y:S01]  /*10e10*/  LOP3.LUT R19, R19, 0xffffffbf, RZ, 0xc0, !PT ;  /* 0xffffffbf13137812 */ /* 0x000fe200078ec0ff */
[----:B------:R-:W-:Y:S01]  /*10e20*/  IMAD.MOV R3, RZ, RZ, -R7 ;  /* 0x000000ffff037224 */ /* 0x000fe200078e0a07 */
[----:B------:R0:W5:Y:S01]  /*10e30*/  @!P0 LDG.E R0, desc[UR52][R4.64] ;  /* 0x0000003404008981 */ /* 0x000162000c1e1900 */
[----:B------:R-:W-:Y:S01]  /*10e40*/  IMAD.U32 R24, RZ, RZ, UR4 ;  /* 0x00000004ff187e24 */ /* 0x000fe2000f8e00ff */
[----:B------:R-:W-:-:S07]  /*10e50*/  SHF.R.S32.HI R29, RZ, 0x1f, R22 ;  /* 0x0000001fff1d7819 */ /* 0x000fce0000011416 */
[----:B------:R-:W-:Y:S01]  /*10e60*/  @P2 LOP3.LUT R19, R19, 0x40, RZ, 0xfc, !PT ;  /* 0x0000004013132812 */ /* 0x000fe200078efcff */
[----:B0-----:R-:W-:Y:S01]  /*10e70*/  IMAD R5, R10, R3, R6 ;  /* 0x000000030a057224 */ /* 0x001fe200078e0206 */
[----:B----4-:R-:W-:Y:S06]  /*10e80*/  @!P2 BRA `(.L_x_927) ;  /* 0x000000000004a947 */ /* 0x010fec0003800000 */
[----:B------:R-:W-:Y:S01]  /*10e90*/  BPT.TRAP 0x1 ;  /* 0x000000040000795c */ /* 0x000fe20000300000 */
.L_x_927:
        /* <DEDUP_REMOVED lines=18> */
[----:B--2---:R-:W-:Y:S01]  /*10fc0*/  LEA R17, P0, R2, UR4, 0x1 ;  /* 0x0000000402117c11 */ /* 0x004fe2000f8008ff */
[----:B------:R-:W-:-:S05]  /*10fd0*/  IMAD.IADD R6, R3, 0x1, R6 ;  /* 0x0000000103067824 */ /* 0x000fca00078e0206 */
[----:B------:R-:W-:Y:S01]  /*10fe0*/  LEA.HI.X R18, R2, UR5, R6, 0x1, P0 ;  /* 0x0000000502127c11 */ /* 0x000fe200080f0c06 */
[----:B------:R-:W-:Y:S01]  /*10ff0*/  IMAD R6, R23, 0x8, R16 ;  /* 0x0000000817067824 */ /* 0x000fe200078e0210 */
[----:B------:R-:W-:-:S04]  /*11000*/  SHF.L.U32 R2, R26, 0x1f, RZ ;  /* 0x0000001f1a027819 */ /* 0x000fc800000006ff */
[----:B------:R-:W0:Y:S02]  /*11010*/  SYNCS.PHASECHK.TRANS64.TRYWAIT P0, [R6+URZ+0x2d840], R2 ;  /* 0x02d84002060075a7 */ /* 0x000e24000800017f */
[----:B0-----:R-:W-:Y:S05]  /*11020*/  @!P0 BRA `(.L_x_929) ;  /* 0x0000003000988947 */ /* 0x001fea0003800000 */
.L_x_981:
[----:B------:R-:W-:Y:S05]  /*11030*/  BSYNC B0 ;  /* 0x0000000000007941 */ /* 0x000fea0003800000 */
.L_x_928:
[----:B------:R-:W1:Y:S01]  /*11040*/  S2R R9, SR_TID.X ;  /* 0x0000000000097919 */ /* 0x000e620000002100 */
[----:B------:R-:W-:Y:S01]  /*11050*/  ULDC.64 UR4, c[0x0][0x300] ;  /* 0x0000c00000047ab9 */ /* 0x000fe20000000a00 */
[C---:B------:R-:W-:Y:S01]  /*11060*/  LOP3.LUT P4, RZ, R19.reuse, 0x4, RZ, 0xc0, !PT ;  /* 0x0000000413ff7812 */ /* 0x040fe2000788c0ff */
[----:B------:R-:W-:Y:S01]  /*11070*/  IMAD R4, R4, UR4, RZ ;  /* 0x0000000404047c24 */ /* 0x000fe2000f8e02ff */
[----:B------:R-:W-:Y:S01]  /*11080*/  LOP3.LUT P3, RZ, R19, 0x2, RZ, 0xc0, !PT ;  /* 0x0000000213ff7812 */ /* 0x000fe2000786c0ff */
[----:B0-----:R-:W-:Y:S01]  /*11090*/  IMAD.WIDE.U32 R2, R5, UR4, RZ ;  /* 0x0000000405027c25 */ /* 0x001fe2000f8e00ff */
[----:B------:R-:W-:-:S03]  /*110a0*/  LOP3.LUT P2, RZ, R19, 0x1, RZ, 0xc0, !PT ;  /* 0x0000000113ff7812 */ /* 0x000fc6000784c0ff */
[----:B------:R-:W-:Y:S01]  /*110b0*/  IMAD R4, R5, UR5, R4 ;  /* 0x0000000505047c24 */ /* 0x000fe2000f8e0204 */
[----:B------:R-:W-:Y:S02]  /*110c0*/  ULDC.64 UR4, c[0x0][0x310] ;  /* 0x0000c40000047ab9 */ /* 0x000fe40000000a00 */
[----:B------:R-:W-:Y:S02]  /*110d0*/  IMAD R7, R7, UR4, RZ ;  /* 0x0000000407077c24 */ /* 0x000fe4000f8e02ff */
[----:B------:R-:W-:Y:S02]  /*110e0*/  IMAD.IADD R3, R3, 0x1, R4 ;  /* 0x0000000103037824 */ /* 0x000fe400078e0204 */
[C---:B------:R-:W-:Y:S02]  /*110f0*/  IMAD R7, R0.reuse, UR5, R7 ;  /* 0x0000000500077c24 */ /* 0x040fe4000f8e0207 */
[----:B------:R-:W-:Y:S01]  /*11100*/  IMAD.WIDE.U32 R2, R0, UR4, R2 ;  /* 0x0000000400027c25 */ /* 0x000fe2000f8e0002 */
[----:B------:R-:W-:-:S03]  /*11110*/  ULDC.64 UR4, c[0x0][0x308] ;  /* 0x0000c20000047ab9 */ /* 0x000fc60000000a00 */
[----:B------:R-:W-:Y:S02]  /*11120*/  IMAD R5, R29, UR4, RZ ;  /* 0x000000041d057c24 */ /* 0x000fe4000f8e02ff */
[----:B------:R-:W-:Y:S02]  /*11130*/  IMAD.IADD R3, R3, 0x1, R7 ;  /* 0x0000000103037824 */ /* 0x000fe400078e0207 */
[C---:B------:R-:W-:Y:S02]  /*11140*/  IMAD R0, R22.reuse, UR5, R5 ;  /* 0x0000000516007c24 */ /* 0x040fe4000f8e0205 */
[----:B------:R-:W-:Y:S01]  /*11150*/  IMAD.WIDE.U32 R2, R22, UR4, R2 ;  /* 0x0000000416027c25 */ /* 0x000fe2000f8e0002 */
[----:B------:R-:W-:Y:S01]  /*11160*/  ULDC.64 UR4, c[0x0][0x2e8] ;  /* 0x0000ba0000047ab9 */ /* 0x000fe20000000a00 */
[----:B-1----:R-:W-:Y:S02]  /*11170*/  LOP3.LUT R9, R9, 0x7f, RZ, 0xc0, !PT ;  /* 0x0000007f09097812 */ /* 0x002fe400078ec0ff */
[----:B------:R-:W-:Y:S01]  /*11180*/  IMAD.IADD R0, R3, 0x1, R0 ;  /* 0x0000000103007824 */ /* 0x000fe200078e0200 */
[----:B------:R-:W-:Y:S01]  /*11190*/  LEA R4, P0, R2, UR4, 0x1 ;  /* 0x0000000402047c11 */ /* 0x000fe2000f8008ff */
[----:B------:R-:W-:Y:S01]  /*111a0*/  UMOV UR4, 0xffffffff ;  /* 0xffffffff00047882 */ /* 0x000fe20000000000 */
[----:B------:R-:W-:-:S02]  /*111b0*/  SHF.R.U32.HI R10, RZ, 0x2, R9 ;  /* 0x00000002ff0a7819 */ /* 0x000fc40000011609 */
[----:B------:R-:W0:Y:S01]  /*111c0*/  S2R R9, SR_TID.X ;  /* 0x0000000000097919 */ /* 0x000e220000002100 */
[----:B------:R-:W-:Y:S02]  /*111d0*/  LEA.HI.X R0, R2, UR5, R0, 0x1, P0 ;  /* 0x0000000502007c11 */ /* 0x000fe400080f0c00 */
[----:B------:R-:W-:-:S04]  /*111e0*/  IADD3 R5, -R10, UR36, -R8 ;  /* 0x000000240a057c10 */ /* 0x000fc8000fffe908 */
[----:B------:R-:W-:Y:S01]  /*111f0*/  ISETP.GE.AND P0, PT, R5, 0x1, PT ;  /* 0x000000010500780c */ /* 0x000fe20003f06270 */
[C---:B0-----:R-:W-:Y:S02]  /*11200*/  IMAD.SHL.U32 R10, R9.reuse, 0x8, RZ ;  /* 0x00000008090a7824 */ /* 0x041fe400078e00ff */
[----:B------:R-:W-:-:S03]  /*11210*/  IMAD.SHL.U32 R11, R9, 0x8, RZ ;  /* 0x00000008090b7824 */ /* 0x000fc600078e00ff */
[----:B------:R-:W-:-:S04]  /*11220*/  LOP3.LUT R10, R10, 0xd8, RZ, 0xc0, !PT ;  /* 0x000000d80a0a7812 */ /* 0x000fc800078ec0ff */
[----:B------:R-:W-:Y:S01]  /*11230*/  LOP3.LUT R10, R10, 0x18, R9, 0x78, !PT ;  /* 0x000000180a0a7812 */ /* 0x000fe200078e7809 */
[----:B------:R-:W-:-:S03]  /*11240*/  IMAD.SHL.U32 R9, R9, 0x8, RZ ;  /* 0x0000000809097824 */ /* 0x000fc600078e00ff */
[----:B------:R-:W-:Y:S02]  /*11250*/  LOP3.LUT R10, R10, 0x320, R11, 0xf8, !PT ;  /* 0x000003200a0a7812 */ /* 0x000fe400078ef80b */
[----:B------:R-:W-:-:S03]  /*11260*/  LOP3.LUT R9, R9, 0x18, RZ, 0xc0, !PT ;  /* 0x0000001809097812 */ /* 0x000fc600078ec0ff */
[----:B------:R-:W-:Y:S01]  /*11270*/  IMAD R7, R23, 0x3000, R10 ;  /* 0x0000300017077824 */ /* 0x000fe200078e020a */
[----:B------:R-:W-:Y:S06]  /*11280*/  BRA.DIV UR4, `(.L_x_930) ;  /* 0x0000003204147947 */ /* 0x000fec000b800000 */
[----:B------:R-:W0:Y:S01]  /*11290*/  SHFL.IDX PT, R3, R4, RZ, 0x1c1f ;  /* 0x001c1fff04037589 */ /* 0x000e2200000e0000 */
[----:B------:R-:W-:-:S03]  /*112a0*/  @P0 IMAD R8, R7, 0x2, R16 ;  /* 0x0000000207080824 */ /* 0x000fc600078e0210 */
[----:B------:R-:W1:Y:S04]  /*112b0*/  SHFL.IDX PT, R2, R0, RZ, 0x1c1f ;  /* 0x001c1fff00027589 */ /* 0x000e6800000e0000 */
[----:B------:R-:W-:Y:S01]  /*112c0*/  SHFL.IDX PT, R14, R4, 0x3, 0x1c1f ;  /* 0x007c1f00040e7f89 */ /* 0x000fe200000e0000 */
        /* <DEDUP_REMOVED lines=33> */
.L_x_991:
[----:B------:R-:W-:-:S13]  /*114e0*/  ISETP.GE.AND P0, PT, R5, 0x61, PT ;  /* 0x000000610500780c */ /* 0x000fda0003f06270 */
[----:B0-----:R-:W-:Y:S01]  /*114f0*/  @P0 LEA R2, P1, R9, R14, 0x1 ;  /* 0x0000000e09020211 */ /* 0x001fe200078208ff */
        /* <DEDUP_REMOVED lines=10> */
.L_x_931:
        /* <DEDUP_REMOVED lines=11> */
.L_x_932:
[----:B------:R-:W-:Y:S01]  /*11650*/  VIADD R0, R16, 0xc400 ;  /* 0x0000c40010007836 */ /* 0x000fe20000000000 */
[----:B------:R1:W-:Y:S06]  /*11660*/  SYNCS.ARRIVE.TRANS64.A1T0 RZ, [R6+URZ+0x2d830], RZ ;  /* 0x02d830ff06ff79a7 */ /* 0x0003ec000810003f */
[----:B------:R-:W-:Y:S05]  /*11670*/  WARPSYNC.ALL ;  /* 0x0000000000007948 */ /* 0x000fea0003800000 */
[----:B------:R-:W-:Y:S01]  /*11680*/  BAR.SYNC.DEFER_BLOCKING 0x8, 0x200 ;  /* 0x0208000000007b1d */ /* 0x000fe20000010000 */
[----:B------:R-:W-:-:S05]  /*11690*/  LOP3.LUT P0, RZ, R0, 0x1bf, RZ, 0xc0, !PT ;  /* 0x000001bf00ff7812 */ /* 0x000fca000780c0ff */
[----:B------:R-:W-:Y:S08]  /*116a0*/  BSSY B6, `(.L_x_933) ;  /* 0x0000012000067945 */ /* 0x000ff00003800000 */
        /* <DEDUP_REMOVED lines=8> */
[----:B-1----:R-:W-:Y:S02]  /*11730*/  IMAD.U32 R6, RZ, RZ, UR8 ;  /* 0x00000008ff067e24 */ /* 0x002fe4000f8e00ff */
        /* <DEDUP_REMOVED lines=8> */
.L_x_934:
[----:B------:R-:W-:Y:S05]  /*117c0*/  BSYNC B6 ;  /* 0x0000000000067941 */ /* 0x000fea0003800000 */
.L_x_933:
[----:B------:R2:W5:Y:S01]  /*117d0*/  LDL R10, [R1+0xc] ;  /* 0x00000c00010a7983 */ /* 0x0005620000100800 */
[----:B------:R-:W-:Y:S01]  /*117e0*/  UISETP.NE.AND UP0, UPT, UR49, URZ, UPT ;  /* 0x0000003f3100728c */ /* 0x000fe2000bf05270 */
[----:B------:R-:W0:Y:S01]  /*117f0*/  S2R R20, SR_TID.X ;  /* 0x0000000000147919 */ /* 0x000e220000002100 */
[----:B------:R-:W-:Y:S01]  /*11800*/  R2UR UR6, R29 ;  /* 0x000000001d0672ca */ /* 0x000fe200000e0000 */
[----:B------:R-:W-:-:S03]  /*11810*/  ULDC.64 UR8, c[0x0][0x2d8] ;  /* 0x0000b60000087ab9 */ /* 0x000fc60000000a00 */
[----:B------:R-:W-:Y:S01]  /*11820*/  PLOP3.LUT P0, PT, PT, PT, UP0, 0x80, 0x0 ;  /* 0x000000000000781c */ /* 0x000fe20003f0f008 */
[----:B------:R-:W-:Y:S01]  /*11830*/  ULDC UR12, c[0x0][0x448] ;  /* 0x00011200000c7ab9 */ /* 0x000fe20000000800 */
[----:B------:R-:W-:Y:S01]  /*11840*/  R2UR UR7, R22 ;  /* 0x00000000160772ca */ /* 0x000fe200000e0000 */
[----:B------:R-:W-:Y:S01]  /*11850*/  ULDC.64 UR10, c[0x0][0x280] ;  /* 0x0000a000000a7ab9 */ /* 0x000fe20000000a00 */
[C---:B------:R-:W-:Y:S01]  /*11860*/  LOP3.LUT P3, RZ, R19.reuse, 0x400, RZ, 0xc0, !PT ;  /* 0x0000040013ff7812 */ /* 0x040fe2000786c0ff */
[----:B------:R-:W-:Y:S01]  /*11870*/  @UP0 ULDC UR4, c[0x0][0x44c] ;  /* 0x0001130000040ab9 */ /* 0x000fe20000000800 */
[----:B------:R-:W-:Y:S01]  /*11880*/  @UP0 ULDC UR13, c[0x0][0x44c] ;  /* 0x00011300000d0ab9 */ /* 0x000fe20000000800 */
[C---:B------:R-:W-:Y:S02]  /*11890*/  LOP3.LUT P4, RZ, R19.reuse, 0x200, RZ, 0xc0, !PT ;  /* 0x0000020013ff7812 */ /* 0x040fe4000788c0ff */
[----:B------:R-:W-:Y:S02]  /*118a0*/  LOP3.LUT P5, RZ, R19, 0x100, RZ, 0xc0, !PT ;  /* 0x0000010013ff7812 */ /* 0x000fe400078ac0ff */
[C---:B0-----:R-:W-:Y:S01]  /*118b0*/  LOP3.LUT R2, R20.reuse, 0x7f, RZ, 0xc0, !PT ;  /* 0x0000007f14027812 */ /* 0x041fe200078ec0ff */
[----:B------:R-:W-:-:S03]  /*118c0*/  IMAD.SHL.U32 R20, R20, 0x20, RZ ;  /* 0x0000002014147824 */ /* 0x000fc600078e00ff */
[----:B------:R-:W-:Y:S02]  /*118d0*/  SHF.R.U32.HI R2, RZ, 0x2, R2 ;  /* 0x00000002ff027819 */ /* 0x000fe40000011602 */
[----:B------:R-:W-:-:S04]  /*118e0*/  LOP3.LUT R20, R20, 0x60, RZ, 0xc0, !PT ;  /* 0x0000006014147812 */ /* 0x000fc800078ec0ff */
[----:B------:R-:W-:-:S05]  /*118f0*/  LOP3.LUT R2, R2, R20, RZ, 0xfc, !PT ;  /* 0x0000001402027212 */ /* 0x000fca00078efcff */
[----:B-1----:R-:W-:-:S04]  /*11900*/  VIADD R6, R2, UR43 ;  /* 0x0000002b02067c36 */ /* 0x002fc80008000000 */
[----:B------:R-:W-:Y:S01]  /*11910*/  @P0 IMAD.HI.U32 R0, R6, UR4, RZ ;  /* 0x0000000406000c27 */ /* 0x000fe2000f8e00ff */
[----:B------:R-:W-:Y:S01]  /*11920*/  PLOP3.LUT P0, PT, PT, PT, UP0, 0x80, 0x0 ;  /* 0x000000000000781c */ /* 0x000fe20003f0f008 */
[----:B------:R-:W-:Y:S02]  /*11930*/  @UP0 ULDC UR4, c[0x0][0x450] ;  /* 0x0001140000040ab9 */ /* 0x000fe40000000800 */
[----:B------:R-:W-:Y:S01]  /*11940*/  IMAD.MOV.U32 R3, RZ, RZ, R6 ;  /* 0x000000ffff037224 */ /* 0x000fe200078e0006 */
[----:B------:R-:W-:-:S09]  /*11950*/  UIMAD UR6, UR6, UR8, URZ ;  /* 0x00000008060672a4 */ /* 0x000fd2000f8e023f */
[----:B------:R-:W-:Y:S02]  /*11960*/  @P0 SHF.R.U32.HI R3, RZ, UR4, R0 ;  /* 0x00000004ff030c19 */ /* 0x000fe40008011600 */
[----:B------:R-:W-:Y:S01]  /*11970*/  R2UR UR4, R22 ;  /* 0x00000000160472ca */ /* 0x000fe200000e0000 */
[----:B------:R-:W-:Y:S02]  /*11980*/  UIMAD UR7, UR7, UR9, UR6 ;  /* 0x00000009070772a4 */ /* 0x000fe4000f8e0206 */
[----:B------:R-:W-:Y:S01]  /*11990*/  USHF.R.S32.HI UR6, URZ, 0x1f, UR41 ;  /* 0x0000001f3f067899 */ /* 0x000fe20008011429 */
[----:B------:R-:W-:-:S09]  /*119a0*/  SHF.R.S32.HI R0, RZ, 0x1f, R3 ;  /* 0x0000001fff007819 */ /* 0x000fd20000011403 */
[----:B------:R-:W-:-:S03]  /*119b0*/  UIMAD.WIDE.U32 UR4, UR4, UR8, URZ ;  /* 0x00000008040472a5 */ /* 0x000fc6000f8e003f */
[----:B------:R-:W-:Y:S01]  /*119c0*/  ULDC.64 UR8, c[0x0][0x2e0] ;  /* 0x0000b80000087ab9 */ /* 0x000fe20000000a00 */
[----:B------:R-:W-:Y:S02]  /*119d0*/  UIADD3 UR5, UR5, UR7, URZ ;  /* 0x0000000705057290 */ /* 0x000fe4000fffe03f */
[----:B------:R-:W-:Y:S02]  /*119e0*/  UIMAD UR6, UR6, UR8, URZ ;  /* 0x00000008060672a4 */ /* 0x000fe4000f8e023f */
[----:B------:R-:W-:Y:S02]  /*119f0*/  UIMAD.WIDE.U32 UR4, UR41, UR8, UR4 ;  /* 0x00000008290472a5 */ /* 0x000fe4000f8e0004 */
[----:B------:R-:W-:-:S03]  /*11a00*/  UIMAD UR6, UR41, UR9, UR6 ;  /* 0x00000009290672a4 */ /* 0x000fc6000f8e0206 */
[----:B------:R-:W-:Y:S02]  /*11a10*/  ULDC.64 UR8, c[0x0][0x2d0] ;  /* 0x0000b40000087ab9 */ /* 0x000fe40000000a00 */
[----:B------:R-:W-:Y:S01]  /*11a20*/  IMAD R0, R0, UR8, RZ ;  /* 0x0000000800007c24 */ /* 0x000fe2000f8e02ff */
[----:B------:R-:W-:Y:S01]  /*11a30*/  UIADD3 UR5, UR5, UR6, URZ ;  /* 0x0000000605057290 */ /* 0x000fe2000fffe03f */
[----:B------:R-:W-:Y:S02]  /*11a40*/  IMAD.U32 R4, RZ, RZ, UR8 ;  /* 0x00000008ff047e24 */ /* 0x000fe4000f8e00ff */
[C---:B------:R-:W-:Y:S01]  /*11a50*/  IMAD R5, R3.reuse, UR9, R0 ;  /* 0x0000000903057c24 */ /* 0x040fe2000f8e0200 */
[----:B------:R-:W-:Y:S01]  /*11a60*/  ULDC.64 UR6, c[0x0][0x2c8] ;  /* 0x0000b20000067ab9 */ /* 0x000fe20000000a00 */
[----:B------:R-:W-:Y:S02]  /*11a70*/  IMAD.MOV R0, RZ, RZ, -R3 ;  /* 0x000000ffff007224 */ /* 0x000fe400078e0a03 */
[----:B------:R-:W-:-:S04]  /*11a80*/  IMAD.WIDE.U32 R2, R3, R4, UR4 ;  /* 0x0000000403027e25 */ /* 0x000fc8000f8e0004 */
[----:B------:R-:W-:Y:S02]  /*11a90*/  IMAD R0, R0, UR12, R6 ;  /* 0x0000000c00007c24 */ /* 0x000fe4000f8e0206 */
[----:B------:R-:W-:-:S03]  /*11aa0*/  IMAD.IADD R3, R3, 0x1, R5 ;  /* 0x0000000103037824 */ /* 0x000fc600078e0205 */
[----:B------:R-:W-:Y:S01]  /*11ab0*/  SHF.R.S32.HI R5, RZ, 0x1f, R0 ;  /* 0x0000001fff057819 */ /* 0x000fe20000011400 */
[----:B------:R-:W-:-:S04]  /*11ac0*/  IMAD.WIDE.U32 R2, R0, UR6, R2 ;  /* 0x0000000600027c25 */ /* 0x000fc8000f8e0002 */
[----:B------:R-:W-:-:S04]  /*11ad0*/  IMAD R5, R5, UR6, RZ ;  /* 0x0000000605057c24 */ /* 0x000fc8000f8e02ff */
[----:B------:R-:W-:Y:S01]  /*11ae0*/  IMAD R5, R0, UR7, R5 ;  /* 0x0000000700057c24 */ /* 0x000fe2000f8e0205 */
[----:B------:R-:W-:-:S03]  /*11af0*/  LEA R0, P0, R2, UR10, 0x1 ;  /* 0x0000000a02007c11 */ /* 0x000fc6000f8008ff */
[----:B------:R-:W-:-:S05]  /*11b00*/  IMAD.IADD R5, R3, 0x1, R5 ;  /* 0x0000000103057824 */ /* 0x000fca00078e0205 */
[----:B------:R-:W-:Y:S02]  /*11b10*/  LEA.HI.X R5, R2, UR11, R5, 0x1, P0 ;  /* 0x0000000b02057c11 */ /* 0x000fe400080f0c05 */
[----:B------:R-:W-:Y:S01]  /*11b20*/  PLOP3.LUT P0, PT, PT, PT, UP0, 0x80, 0x0 ;  /* 0x000000000000781c */ /* 0x000fe20003f0f008 */
[----:B------:R-:W-:-:S12]  /*11b30*/  VIADD R6, R6, 0x80 ;  /* 0x0000008006067836 */ /* 0x000fd80000000000 */
[----:B------:R-:W-:Y:S01]  /*11b40*/  @P0 IMAD.HI.U32 R3, R6, UR13, RZ ;  /* 0x0000000d06030c27 */ /* 0x000fe2000f8e00ff */
[----:B------:R-:W-:Y:S01]  /*11b50*/  PLOP3.LUT P0, PT, PT, PT, UP0, 0x80, 0x0 ;  /* 0x000000000000781c */ /* 0x000fe20003f0f008 */
[----:B------:R-:W-:Y:S02]  /*11b60*/  @UP0 ULDC UR13, c[0x0][0x450] ;  /* 0x00011400000d0ab9 */ /* 0x000fe40000000800 */
[----:B------:R-:W-:Y:S01]  /*11b70*/  IMAD.MOV.U32 R2, RZ, RZ, R6 ;  /* 0x000000ffff027224 */ /* 0x000fe200078e0006 */
[----:B------:R-:W0:Y:S09]  /*11b80*/  S2R R20, SR_TID.X ;  /* 0x0000000000147919 */ /* 0x000e320000002100 */
[----:B------:R-:W-:-:S05]  /*11b90*/  @P0 SHF.R.U32.HI R2, RZ, UR13, R3 ;  /* 0x0000000dff020c19 */ /* 0x000fca0008011603 */
[----:B------:R-:W-:-:S04]  /*11ba0*/  IMAD.MOV R3, RZ, RZ, -R2 ;  /* 0x000000ffff037224 */ /* 0x000fc800078e0a02 */
[----:B------:R-:W-:Y:S01]  /*11bb0*/  IMAD R6, R3, UR12, R6 ;  /* 0x0000000c03067c24 */ /* 0x000fe2000f8e0206 */
[----:B------:R-:W-:-:S05]  /*11bc0*/  SHF.R.S32.HI R3, RZ, 0x1f, R2 ;  /* 0x0000001fff037819 */ /* 0x000fca0000011402 */
[----:B------:R-:W-:-:S04]  /*11bd0*/  IMAD R3, R3, UR8, RZ ;  /* 0x0000000803037c24 */ /* 0x000fc8000f8e02ff */
[C---:B------:R-:W-:Y:S02]  /*11be0*/  IMAD R7, R2.reuse, UR9, R3 ;  /* 0x0000000902077c24 */ /* 0x040fe4000f8e0203 */
[----:B------:R-:W-:Y:S01]  /*11bf0*/  IMAD.WIDE.U32 R2, R2, R4, UR4 ;  /* 0x0000000402027e25 */ /* 0x000fe2000f8e0004 */
[----:B------:R-:W-:-:S03]  /*11c00*/  SHF.R.S32.HI R4, RZ, 0x1f, R6 ;  /* 0x0000001fff047819 */ /* 0x000fc60000011406 */
[----:B------:R-:W-:Y:S02]  /*11c10*/  IMAD.IADD R3, R3, 0x1, R7 ;  /* 0x0000000103037824 */ /* 0x000fe400078e0207 */
[----:B------:R-:W-:Y:S02]  /*11c20*/  IMAD R4, R4, UR6, RZ ;  /* 0x0000000604047c24 */ /* 0x000fe4000f8e02ff */
[----:B------:R-:W-:-:S04]  /*11c30*/  IMAD.WIDE.U32 R2, R6, UR6, R2 ;  /* 0x0000000606027c25 */ /* 0x000fc8000f8e0002 */
[----:B------:R-:W-:Y:S01]  /*11c40*/  IMAD R7, R6, UR7, R4 ;  /* 0x0000000706077c24 */ /* 0x000fe2000f8e0204 */
[----:B0-----:R-:W-:-:S03]  /*11c50*/  LOP3.LUT R21, R20, 0x7f, RZ, 0xc0, !PT ;  /* 0x0000007f14157812 */ /* 0x001fc600078ec0ff */
[----:B------:R-:W-:Y:S01]  /*11c60*/  IMAD.IADD R6, R3, 0x1, R7 ;  /* 0x0000000103067824 */ /* 0x000fe200078e0207 */
[----:B------:R-:W-:Y:S01]  /*11c70*/  LEA R7, P0, R2, UR10, 0x1 ;  /* 0x0000000a02077c11 */ /* 0x000fe2000f8008ff */
[----:B------:R-:W-:Y:S01]  /*11c80*/  IMAD.SHL.U32 R20, R20, 0x8, RZ ;  /* 0x0000000814147824 */ /* 0x000fe200078e00ff */
[----:B------:R-:W-:Y:S02]  /*11c90*/  UMOV UR4, 0xffffffff ;  /* 0xffffffff00047882 */ /* 0x000fe40000000000 */
[----:B------:R-:W-:Y:S02]  /*11ca0*/  LEA.HI.X R6, R2, UR11, R6, 0x1, P0 ;  /* 0x0000000b02067c11 */ /* 0x000fe400080f0c06 */
[----:B------:R-:W-:Y:S02]  /*11cb0*/  LOP3.LUT R20, R20, 0x18, RZ, 0xc0, !PT ;  /* 0x0000001814147812 */ /* 0x000fe400078ec0ff */
[----:B------:R-:W-:Y:S01]  /*11cc0*/  SHF.R.U32.HI R21, RZ, 0x2, R21 ;  /* 0x00000002ff157819 */ /* 0x000fe20000011615 */
[----:B--2---:R-:W-:Y:S06]  /*11cd0*/  BRA.DIV UR4, `(.L_x_935) ;  /* 0x0000002a04e47947 */ /* 0x004fec000b800000 */
[----:B------:R-:W0:Y:S01]  /*11ce0*/  SHFL.IDX PT, R3, R0, RZ, 0x1c1f ;  /* 0x001c1fff00037589 */ /* 0x000e2200000e0000 */
[----:B------:R-:W-:-:S03]  /*11cf0*/  VIADD R4, R21, UR43 ;  /* 0x0000002b15047c36 */ /* 0x000fc60008000000 */
        /* <DEDUP_REMOVED lines=9> */
[----:B-----5:R-:W-:Y:S04]  /*11d90*/  @!P0 LDGSTS.E.BYPASS.LTC128B.128 [R10+0xc400], desc[UR52][R2.64], !P3 ;  /* 0x0c400000020a8fae */ /* 0x020fe8000d901d74 */
[----:B------:R-:W-:Y:S04]  /*11da0*/  @!P0 LDGSTS.E.BYPASS.LTC128B.128 [R10+0xf400], desc[UR52][R2.64+0x40], !P4 ;  /* 0x0f400040020a8fae */ /* 0x000fe8000e101d74 */
[----:B------:R0:W-:Y:S01]  /*11db0*/  @!P0 LDGSTS.E.BYPASS.LTC128B.128 [R10+0x12400], desc[UR52][R2.64+0x80], !P5 ;  /* 0x12400080020a8fae */ /* 0x0001e2000e901d74 */
[----:B------:R-:W-:Y:S01]  /*11dc0*/  ISETP.GE.AND P0, PT, R8, UR37, PT ;  /* 0x0000002508007c0c */ /* 0x000fe2000bf06270 */
[----:B------:R-:W-:-:S02]  /*11dd0*/  VIADD R8, R4, 0x40 ;  /* 0x0000004004087836 */ /* 0x000fc40000000000 */
        /* <DEDUP_REMOVED lines=10> */
[----:B------:R-:W-:-:S03]  /*11e80*/  ISETP.GE.AND P0, PT, R8, UR37, PT ;  /* 0x0000002508007c0c */ /* 0x000fc6000bf06270 */
[----:B0-----:R-:W0:Y:S04]  /*11e90*/  SHFL.IDX PT, R3, R0, 0x2, 0x1c1f ;  /* 0x005c1f0000037f89 */ /* 0x001e2800000e0000 */
[----:B------:R-:W1:Y:S04]  /*11ea0*/  SHFL.IDX PT, R2, R5, 0x2, 0x1c1f ;  /* 0x005c1f0005027f89 */ /* 0x000e6800000e0000 */
[----:B------:R-:W2:Y:S04]  /*11eb0*/  SHFL.IDX PT, R0, R0, 0x3, 0x1c1f ;  /* 0x007c1f0000007f89 */ /* 0x000ea800000e0000 */
[----:B------:R-:W3:Y:S01]  /*11ec0*/  SHFL.IDX PT, R5, R5, 0x3, 0x1c1f ;  /* 0x007c1f0005057f89 */ /* 0x000ee200000e0000 */
        /* <DEDUP_REMOVED lines=9> */
[----:B------:R-:W-:-:S13]  /*11f60*/  ISETP.GE.AND P0, PT, R2, UR37, PT ;  /* 0x0000002502007c0c */ /* 0x000fda000bf06270 */
[----:B--2---:R-:W-:Y:S02]  /*11f70*/  @!P0 LEA R8, P1, R20, R0, 0x1 ;  /* 0x0000000014088211 */ /* 0x004fe400078208ff */
[----:B------:R-:W-:Y:S03]  /*11f80*/  SHFL.IDX PT, R0, R6, RZ, 0x1c1f ;  /* 0x001c1fff06007589 */ /* 0x000fe600000e0000 */
[----:B---3--:R-:W-:Y:S01]  /*11f90*/  @!P0 IMAD.X R9, RZ, RZ, R5, P1 ;  /* 0x000000ffff098224 */ /* 0x008fe200008e0605 */
[----:B------:R-:W-:Y:S01]  /*11fa0*/  SHFL.IDX PT, R6, R6, 0x1, 0x1c1f ;  /* 0x003c1f0006067f89 */ /* 0x000fe200000e0000 */
[----:B------:R-:W-:Y:S02]  /*11fb0*/  @!P0 IMAD.MOV.U32 R2, RZ, RZ, R8 ;  /* 0x000000ffff028224 */ /* 0x000fe400078e0008 */
[----:B------:R-:W-:-:S05]  /*11fc0*/  @!P0 IMAD.MOV.U32 R3, RZ, RZ, R9 ;  /* 0x000000ffff038224 */ /* 0x000fca00078e0009 */
[----:B------:R-:W-:Y:S04]  /*11fd0*/  @!P0 LDGSTS.E.BYPASS.LTC128B.128 [R10+0xdc00], desc[UR52][R2.64], !P3 ;  /* 0x0dc00000020a8fae */ /* 0x000fe8000d901d74 */
[----:B------:R-:W-:Y:S04]  /*11fe0*/  @!P0 LDGSTS.E.BYPASS.LTC128B.128 [R10+0x10c00], desc[UR52][R2.64+0x40], !P4 ;  /* 0x10c00040020a8fae */ /* 0x000fe8000e101d74 */
[----:B------:R0:W-:Y:S04]  /*11ff0*/  @!P0 LDGSTS.E.BYPASS.LTC128B.128 [R10+0x13c00], desc[UR52][R2.64+0x80], !P5 ;  /* 0x13c00080020a8fae */ /* 0x0001e8000e901d74 */
[----:B0-----:R-:W0:Y:S01]  /*12000*/  SHFL.IDX PT, R2, R7, RZ, 0x1c1f ;  /* 0x001c1fff07027589 */ /* 0x001e2200000e0000 */
[----:B------:R-:W-:-:S05]  /*12010*/  VIADD R3, R4, 0x80 ;  /* 0x0000008004037836 */ /* 0x000fca0000000000 */
[----:B------:R-:W-:-:S13]  /*12020*/  ISETP.GE.AND P0, PT, R3, UR37, PT ;  /* 0x0000002503007c0c */ /* 0x000fda000bf06270 */
[----:B0-----:R-:W-:-:S05]  /*12030*/  @!P0 LEA R5, P1, R20, R2, 0x1 ;  /* 0x0000000214058211 */ /* 0x001fca00078208ff */
[----:B------:R-:W-:Y:S02]  /*12040*/  @!P0 IMAD.X R0, RZ, RZ, R0, P1 ;  /* 0x000000ffff008224 */ /* 0x000fe400008e0600 */
[----:B------:R-:W-:Y:S02]  /*12050*/  @!P0 IMAD.MOV.U32 R2, RZ, RZ, R5 ;  /* 0x000000ffff028224 */ /* 0x000fe400078e0005 */
[----:B------:R-:W-:-:S05]  /*12060*/  @!P0 IMAD.MOV.U32 R3, RZ, RZ, R0 ;  /* 0x000000ffff038224 */ /* 0x000fca00078e0000 */
[----:B------:R0:W-:Y:S04]  /*12070*/  @!P0 LDGSTS.E.BYPASS.LTC128B.128 [R10+0xe400], desc[UR52][R2.64], !P3 ;  /* 0x0e400000020a8fae */ /* 0x0001e8000d901d74 */
[----:B------:R0:W-:Y:S04]  /*12080*/  @!P0 LDGSTS.E.BYPASS.LTC128B.128 [R10+0x11400], desc[UR52][R2.64+0x40], !P4 ;  /* 0x11400040020a8fae */ /* 0x0001e8000e101d74 */
[----:B------:R0:W-:Y:S02]  /*12090*/  @!P0 LDGSTS.E.BYPASS.LTC128B.128 [R10+0x14400], desc[UR52][R2.64+0x80], !P5 ;  /* 0x14400080020a8fae */ /* 0x0001e4000e901d74 */
.L_x_1004:
[----:B------:R-:W-:-:S05]  /*120a0*/  VIADD R4, R4, 0xa0 ;  /* 0x000000a004047836 */ /* 0x000fca0000000000 */
[----:B------:R-:W-:-:S13]  /*120b0*/  ISETP.GE.AND P0, PT, R4, UR37, PT ;  /* 0x0000002504007c0c */ /* 0x000fda000bf06270 */
[----:B0-----:R-:W-:-:S05]  /*120c0*/  @!P0 LEA R2, P1, R20, R14, 0x1 ;  /* 0x0000000e14028211 */ /* 0x001fca00078208ff */
[----:B------:R-:W-:-:S05]  /*120d0*/  @!P0 IMAD.X R3, RZ, RZ, R6, P1 ;  /* 0x000000ffff038224 */ /* 0x000fca00008e0606 */
[----:B------:R-:W-:Y:S01]  /*120e0*/  @!PT LDS RZ, [RZ] ;  /* 0x00000000fffff984 */ /* 0x000fe20000000800 */
[----:B------:R-:W-:Y:S01]  /*120f0*/  @!PT LDS RZ, [RZ] ;  /* 0x00000000fffff984 */ /* 0x000fe20000000800 */
[----:B------:R-:W-:Y:S01]  /*12100*/  @!PT LDS RZ, [RZ] ;  /* 0x00000000fffff984 */ /* 0x000fe20000000800 */
[----:B------:R0:W-:Y:S04]  /*12110*/  @!P0 LDGSTS.E.BYPASS.LTC128B.128 [R10+0xec00], desc[UR52][R2.64], !P3 ;  /* 0x0ec00000020a8fae */ /* 0x0001e8000d901d74 */
[----:B------:R0:W-:Y:S04]  /*12120*/  @!P0 LDGSTS.E.BYPASS.LTC128B.128 [R10+0x11c00], desc[UR52][R2.64+0x40], !P4 ;  /* 0x11c00040020a8fae */ /* 0x0001e8000e101d74 */
[----:B------:R0:W-:Y:S01]  /*12130*/  @!P0 LDGSTS.E.BYPASS.LTC128B.128 [R10+0x14c00], desc[UR52][R2.64+0x80], !P5 ;  /* 0x14c00080020a8fae */ /* 0x0001e2000e901d74 */
[----:B------:R-:W-:Y:S01]  /*12140*/  PLOP3.LUT P0, PT, PT, PT, PT, 0x80, 0x0 ;  /* 0x000000000000781c */ /* 0x000fe20003f0f070 */
[----:B------:R-:W-:-:S12]  /*12150*/  NOP ;  /* 0x0000000000007918 */ /* 0x000fd80000000000 */
.L_x_936:
[----:B------:R-:W-:Y:S02]  /*12160*/  PLOP3.LUT P1, PT, P1, P0, PT, 0xa2, 0x0 ;  /* 0x000000000000781c */ /* 0x000fe40000f21472 */
[----:B------:R-:W-:-:S08]  /*12170*/  @P0 R2UR P1, UR4, R16 ;  /* 0x00000000100402ca */ /* 0x000fd00000020000 */
[----:B------:R-:W-:-:S05]  /*12180*/  @P0 PLOP3.LUT P0, PT, P1, PT, PT, 0x80, 0x0 ;  /* 0x000000000000081c */ /* 0x000fca0000f0f070 */
[----:B------:R-:W-:Y:S01]  /*12190*/  @!P1 SYNCS.ARRIVE.TRANS64.RED.A0T1 RZ, [UR4+0x2d800], RZ ;  /* 0x02d800ffffff99a7 */ /* 0x000fe20008200404 */
[----:B------:R-:W-:Y:S07]  /*121a0*/  @!P1 ARRIVES.LDGSTSBAR.64.TRANSCNT [UR4+0x2d800] ;  /* 0x02d80000ff0099b0 */ /* 0x000fee0008000a84 */
[----:B------:R-:W-:Y:S05]  /*121b0*/  @P0 BRA.U.ANY `(.L_x_936) ;  /* 0xfffffffd00e80947 */ /* 0x000fea000393ffff */
[----:B0-----:R-:W2:Y:S02]  /*121c0*/  LDL.LU R2, [R1+0x14] ;  /* 0x0000140001027983 */ /* 0x001ea40000300800 */
        /* <DEDUP_REMOVED lines=9> */
[----:B------:R-:W1:Y:S03]  /*12260*/  SYNCS.PHASECHK.TRANS64.TRYWAIT P0, [R16+URZ+0x2d820], R3 ;  /* 0x02d82003100075a7 */ /* 0x000e66000800017f */
[----:B01----:R-:W-:Y:S05]  /*12270*/  @!P0 BRA `(.L_x_938) ;  /* 0x0000002c00888947 */ /* 0x003fea0003800000 */
.L_x_1005:
[----:B------:R-:W-:Y:S05]  /*12280*/  BSYNC B0 ;  /* 0x0000000000007941 */ /* 0x000fea0003800000 */
.L_x_937:
[----:B------:R-:W-:-:S04]  /*12290*/  UIADD3 UR4, UR44, -0x2, URZ ;  /* 0xfffffffe2c047890 */ /* 0x000fc8000fffe03f */
[----:B------:R-:W-:-:S06]  /*122a0*/  UISETP.GE.AND UP0, UPT, UR4, UR45, UPT ;  /* 0x0000002d0400728c */ /* 0x000fcc000bf06270 */
[----:B------:R-:W-:-:S13]  /*122b0*/  PLOP3.LUT P0, PT, PT, PT, UP0, 0x40, 0x0 ;  /* 0x000000000000781c */ /* 0x000fda0003f0e808 */
[----:B------:R-:W-:Y:S05]  /*122c0*/  @P0 BRA `(.L_x_939) ;  /* 0x0000000c00d00947 */ /* 0x000fea0003800000 */
[----:B------:R-:W-:Y:S01]  /*122d0*/  BSSY B0, `(.L_x_939) ;  /* 0x00000f3000007945 */ /* 0x000fe20003800000 */
[----:B------:R-:W-:Y:S02]  /*122e0*/  IMAD.MOV.U32 R9, RZ, RZ, R23 ;  /* 0x000000ffff097224 */ /* 0x000fe400078e0017 */
[----:B------:R-:W-:Y:S02]  /*122f0*/  IMAD.MOV.U32 R20, RZ, RZ, R26 ;  /* 0x000000ffff147224 */ /* 0x000fe400078e001a */
[----:B------:R-:W-:Y:S02]  /*12300*/  IMAD.MOV.U32 R28, RZ, RZ, R24 ;  /* 0x000000ffff1c7224 */ /* 0x000fe400078e0018 */
[----:B------:R-:W-:-:S07]  /*12310*/  IMAD.U32 R0, RZ, RZ, UR4 ;  /* 0x00000004ff007e24 */ /* 0x000fce000f8e00ff */
.L_x_952:
[----:B------:R-:W2:Y:S01]  /*12320*/  LDL R8, [R1+0x8] ;  /* 0x0000080001087983 */ /* 0x000ea20000100800 */
[----:B------:R-:W1:Y:S03]  /*12330*/  LDC R4, c[0x0][0x430] ;  /* 0x00010c00ff047b82 */ /* 0x000e660000000800 */
[----:B------:R-:W3:Y:S04]  /*12340*/  LDL R6, [R1+0x4] ;  /* 0x0000040001067983 */ /* 0x000ee80000100800 */
[----:B------:R-:W4:Y:S01]  /*12350*/  LDL R7, [R1] ;  /* 0x0000000001077983 */ /* 0x000f220000100800 */
[----:B0-----:R-:W0:Y:S01]  /*12360*/  S2R R3, SR_TID.X ;  /* 0x0000000000037919 */ /* 0x001e220000002100 */
        /* <DEDUP_REMOVED lines=13> */
[----:B0-----:R-:W-:Y:S01]  /*12440*/  @P0 SHF.R.U32.HI R4, RZ, R2, R3 ;  /* 0x00000002ff040219 */ /* 0x001fe20000011603 */
        /* <DEDUP_REMOVED lines=24> */
.L_x_940:
[----:B------:R-:W-:Y:S01]  /*125d0*/  IMAD R6, R23, 0x8, R16 ;  /* 0x0000000817067824 */ /* 0x000fe200078e0210 */
[----:B------:R-:W-:Y:S01]  /*125e0*/  SHF.L.U32 R0, R26, 0x1f, RZ ;  /* 0x0000001f1a007819 */ /* 0x000fe200000006ff */
[----:B------:R-:W-:Y:S03]  /*125f0*/  BSSY B1, `(.L_x_941) ;  /* 0x0000003000017945 */ /* 0x000fe60003800000 */
[----:B------:R-:W0:Y:S02]  /*12600*/  SYNCS.PHASECHK.TRANS64.TRYWAIT P0, [R6+URZ+0x2d840], R0 ;  /* 0x02d84000060075a7 */ /* 0x000e24000800017f */
[----:B0-----:R-:W-:Y:S05]  /*12610*/  @!P0 BRA `(.L_x_942) ;  /* 0x0000002800b48947 */ /* 0x001fea0003800000 */
.L_x_1006:
[----:B------:R-:W-:Y:S05]  /*12620*/  BSYNC B1 ;  /* 0x0000000000017941 */ /* 0x000fea0003800000 */
.L_x_941:
[----:B------:R-:W1:Y:S01]  /*12630*/  S2R R12, SR_TID.X ;  /* 0x00000000000c7919 */ /* 0x000e620000002100 */
[----:B------:R-:W-:Y:S01]  /*12640*/  SHF.R.S32.HI R21, RZ, 0x1f, R5 ;  /* 0x0000001fff157819 */ /* 0x000fe20000011405 */
[----:B------:R-:W-:Y:S01]  /*12650*/  ULDC.64 UR4, c[0x0][0x300] ;  /* 0x0000c00000047ab9 */ /* 0x000fe20000000a00 */
[----:B------:R-:W-:Y:S01]  /*12660*/  LOP3.LUT P3, RZ, R19, 0x4, RZ, 0xc0, !PT ;  /* 0x0000000413ff7812 */ /* 0x000fe2000786c0ff */
[----:B------:R-:W-:Y:S01]  /*12670*/  IMAD.WIDE.U32 R2, R5, UR4, RZ ;  /* 0x0000000405027c25 */ /* 0x000fe2000f8e00ff */
[C---:B------:R-:W-:Y:S02]  /*12680*/  LOP3.LUT P2, RZ, R19.reuse, 0x2, RZ, 0xc0, !PT ;  /* 0x0000000213ff7812 */ /* 0x040fe4000784c0ff */
[----:B------:R-:W-:Y:S01]  /*12690*/  LOP3.LUT P1, RZ, R19, 0x1, RZ, 0xc0, !PT ;  /* 0x0000000113ff7812 */ /* 0x000fe2000782c0ff */
        /* <DEDUP_REMOVED lines=10> */
[----:B-1----:R-:W-:Y:S02]  /*12740*/  IMAD.SHL.U32 R8, R12, 0x8, RZ ;  /* 0x000000080c087824 */ /* 0x002fe400078e00ff */
[C---:B------:R-:W-:Y:S02]  /*12750*/  IMAD R0, R22.reuse, UR5, R0 ;  /* 0x0000000516007c24 */ /* 0x040fe4000f8e0200 */
[----:B------:R-:W-:Y:S01]  /*12760*/  IMAD.WIDE.U32 R2, R22, UR4, R2 ;  /* 0x0000000416027c25 */ /* 0x000fe2000f8e0002 */
[----:B------:R-:W-:Y:S01]  /*12770*/  LOP3.LUT R8, R8, 0xd8, RZ, 0xc0, !PT ;  /* 0x000000d808087812 */ /* 0x000fe200078ec0ff */
[----:B------:R-:W-:-:S02]  /*12780*/  ULDC.64 UR4, c[0x0][0x2e8] ;  /* 0x0000ba0000047ab9 */ /* 0x000fc40000000a00 */
[----:B------:R-:W-:Y:S01]  /*12790*/  IMAD.SHL.U32 R11, R12, 0x8, RZ ;  /* 0x000000080c0b7824 */ /* 0x000fe200078e00ff */
[----:B------:R-:W-:Y:S01]  /*127a0*/  LOP3.LUT R8, R8, 0x18, R12, 0x78, !PT ;  /* 0x0000001808087812 */ /* 0x000fe200078e780c */
[----:B------:R-:W-:Y:S01]  /*127b0*/  IMAD.IADD R0, R0, 0x1, R3 ;  /* 0x0000000100007824 */ /* 0x000fe200078e0203 */
[----:B------:R-:W-:Y:S01]  /*127c0*/  LEA R7, P0, R2, UR4, 0x1 ;  /* 0x0000000402077c11 */ /* 0x000fe2000f8008ff */
[----:B------:R-:W-:Y:S01]  /*127d0*/  UMOV UR4, 0xffffffff ;  /* 0xffffffff00047882 */ /* 0x000fe20000000000 */
[----:B------:R-:W-:Y:S02]  /*127e0*/  LOP3.LUT R8, R8, 0x320, R11, 0xf8, !PT ;  /* 0x0000032008087812 */ /* 0x000fe400078ef80b */
[----:B------:R-:W-:-:S03]  /*127f0*/  LEA.HI.X R10, R2, UR5, R0, 0x1, P0 ;  /* 0x00000005020a7c11 */ /* 0x000fc600080f0c00 */
[----:B------:R-:W-:Y:S01]  /*12800*/  IMAD R8, R23, 0x3000, R8 ;  /* 0x0000300017087824 */ /* 0x000fe200078e0208 */
[----:B------:R-:W-:Y:S06]  /*12810*/  BRA.DIV UR4, `(.L_x_943) ;  /* 0x0000002a04487947 */ /* 0x000fec000b800000 */
[----:B------:R-:W0:Y:S01]  /*12820*/  S2R R3, SR_TID.X ;  /* 0x0000000000037919 */ /* 0x000e220000002100 */
        /* <DEDUP_REMOVED lines=27> */
.L_x_1016:
        /* <DEDUP_REMOVED lines=10> */
.L_x_944:
        /* <DEDUP_REMOVED lines=11> */
.L_x_945:
[----:B------:R1:W-:Y:S01]  /*12b30*/  SYNCS.ARRIVE.TRANS64.A1T0 RZ, [R6+URZ+0x2d830], RZ ;  /* 0x02d830ff06ff79a7 */ /* 0x0003e2000810003f */
[----:B------:R-:W-:Y:S05]  /*12b40*/  @!P2 BRA `(.L_x_946) ;  /* 0x000000000004a947 */ /* 0x000fea0003800000 */
[----:B------:R-:W-:Y:S01]  /*12b50*/  BPT.TRAP 0x1 ;  /* 0x000000040000795c */ /* 0x000fe20000300000 */
.L_x_946:
[----:B------:R-:W-:Y:S01]  /*12b60*/  SHF.L.U32 R2, R20, 0x1f, RZ ;  /* 0x0000001f14027819 */ /* 0x000fe200000006ff */
[----:B-1----:R-:W-:Y:S01]  /*12b70*/  IMAD R6, R9, 0x8, R16 ;  /* 0x0000000809067824 */ /* 0x002fe200078e0210 */
[----:B------:R-:W-:Y:S03]  /*12b80*/  BSSY B1, `(.L_x_947) ;  /* 0x0000003000017945 */ /* 0x000fe60003800000 */
[----:B------:R-:W1:Y:S02]  /*12b90*/  SYNCS.PHASECHK.TRANS64.TRYWAIT P0, [R6+URZ+0x2d860], R2 ;  /* 0x02d86002060075a7 */ /* 0x000e64000800017f */
[----:B-1----:R-:W-:Y:S05]  /*12ba0*/  @!P0 BRA `(.L_x_948) ;  /* 0x0000002800a88947 */ /* 0x002fea0003800000 */
.L_x_1017:
[----:B------:R-:W-:Y:S05]  /*12bb0*/  BSYNC B1 ;  /* 0x0000000000017941 */ /* 0x000fea0003800000 */
.L_x_947:
[----:B------:R-:W0:Y:S01]  /*12bc0*/  S2R R3, SR_TID.X ;  /* 0x0000000000037919 */ /* 0x000e220000002100 */
[----:B-1----:R-:W-:Y:S01]  /*12bd0*/  IMAD.MOV.U32 R2, RZ, RZ, -0x80 ;  /* 0xffffff80ff027424 */ /* 0x002fe200078e00ff */
[----:B------:R-:W-:Y:S01]  /*12be0*/  UMOV UR4, 0xffffffff ;  /* 0xffffffff00047882 */ /* 0x000fe20000000000 */
[C---:B------:R-:W-:Y:S02]  /*12bf0*/  LOP3.LUT P3, RZ, R19.reuse, 0x20, RZ, 0xc0, !PT ;  /* 0x0000002013ff7812 */ /* 0x040fe4000786c0ff */
[----:B------:R-:W-:Y:S01]  /*12c00*/  IMAD R2, R28, R2, UR36 ;  /* 0x000000241c027e24 */ /* 0x000fe2000f8e0202 */
[C---:B------:R-:W-:Y:S02]  /*12c10*/  LOP3.LUT P2, RZ, R19.reuse, 0x10, RZ, 0xc0, !PT ;  /* 0x0000001013ff7812 */ /* 0x040fe4000784c0ff */
[----:B------:R-:W-:Y:S01]  /*12c20*/  LOP3.LUT P1, RZ, R19, 0x8, RZ, 0xc0, !PT ;  /* 0x0000000813ff7812 */ /* 0x000fe2000782c0ff */
[C---:B0-----:R-:W-:Y:S02]  /*12c30*/  IMAD.SHL.U32 R7, R3.reuse, 0x8, RZ ;  /* 0x0000000803077824 */ /* 0x041fe400078e00ff */
[----:B------:R-:W-:-:S03]  /*12c40*/  IMAD.SHL.U32 R8, R3, 0x8, RZ ;  /* 0x0000000803087824 */ /* 0x000fc600078e00ff */
[----:B------:R-:W-:-:S04]  /*12c50*/  LOP3.LUT R7, R7, 0xd8, RZ, 0xc0, !PT ;  /* 0x000000d807077812 */ /* 0x000fc800078ec0ff */
[----:B------:R-:W-:Y:S02]  /*12c60*/  LOP3.LUT R7, R7, 0x18, R3, 0x78, !PT ;  /* 0x0000001807077812 */ /* 0x000fe400078e7803 */
[----:B------:R-:W-:Y:S02]  /*12c70*/  LOP3.LUT R3, R3, 0x7f, RZ, 0xc0, !PT ;  /* 0x0000007f03037812 */ /* 0x000fe400078ec0ff */
[----:B------:R-:W-:Y:S02]  /*12c80*/  LOP3.LUT R7, R7, 0x320, R8, 0xf8, !PT ;  /* 0x0000032007077812 */ /* 0x000fe400078ef808 */
[----:B------:R-:W-:-:S03]  /*12c90*/  SHF.R.U32.HI R3, RZ, 0x2, R3 ;  /* 0x00000002ff037819 */ /* 0x000fc60000011603 */
[----:B------:R-:W-:Y:S02]  /*12ca0*/  IMAD R7, R9, 0x3000, R7 ;  /* 0x0000300009077824 */ /* 0x000fe400078e0207 */
[----:B------:R-:W-:Y:S01]  /*12cb0*/  IMAD.IADD R8, R2, 0x1, -R3 ;  /* 0x0000000102087824 */ /* 0x000fe200078e0a03 */
[----:B------:R-:W-:Y:S06]  /*12cc0*/  BRA.DIV UR4, `(.L_x_949) ;  /* 0x0000002a04747947 */ /* 0x000fec000b800000 */
[----:B------:R-:W0:Y:S01]  /*12cd0*/  SHFL.IDX PT, R2, R17, RZ, 0x1c1f ;  /* 0x001c1fff11027589 */ /* 0x000e2200000e0000 */
        /* <DEDUP_REMOVED lines=33> */
.L_x_1027:
        /* <DEDUP_REMOVED lines=21> */
[----:B------:R-:W-:Y:S02]  /*13040*/  ULDC.64 UR4, c[0x0][0x330] ;  /* 0x0000cc0000047ab9 */ /* 0x000fe40000000a00 */
[----:B------:R-:W-:Y:S02]  /*13050*/  IMAD R5, R29, UR4, RZ ;  /* 0x000000041d057c24 */ /* 0x000fe4000f8e02ff */
[----:B------:R-:W-:Y:S02]  /*13060*/  IMAD.IADD R3, R3, 0x1, R25 ;  /* 0x0000000103037824 */ /* 0x000fe400078e0219 */
[C---:B------:R-:W-:Y:S02]  /*13070*/  IMAD R5, R22.reuse, UR5, R5 ;  /* 0x0000000516057c24 */ /* 0x040fe4000f8e0205 */
[----:B------:R-:W-:Y:S01]  /*13080*/  IMAD.WIDE.U32 R2, R22, UR4, R2 ;  /* 0x0000000416027c25 */ /* 0x000fe2000f8e0002 */
[----:B------:R-:W-:-:S03]  /*13090*/  ULDC.64 UR4, c[0x0][0x318] ;  /* 0x0000c60000047ab9 */ /* 0x000fc60000000a00 */
[----:B------:R-:W-:Y:S01]  /*130a0*/  IMAD.IADD R3, R5, 0x1, R3 ;  /* 0x0000000105037824 */ /* 0x000fe200078e0203 */
[----:B0-----:R-:W-:-:S04]  /*130b0*/  LEA R17, P0, R2, UR4, 0x1 ;  /* 0x0000000402117c11 */ /* 0x001fc8000f8008ff */
[----:B------:R-:W-:Y:S02]  /*130c0*/  LEA.HI.X R18, R2, UR5, R3, 0x1, P0 ;  /* 0x0000000502127c11 */ /* 0x000fe400080f0c03 */
[----:B------:R-:W-:-:S13]  /*130d0*/  PLOP3.LUT P0, PT, PT, PT, PT, 0x80, 0x0 ;  /* 0x000000000000781c */ /* 0x000fda0003f0f070 */
.L_x_950:
        /* <DEDUP_REMOVED lines=11> */
.L_x_951:
[C---:B------:R-:W-:Y:S01]  /*13190*/  ISETP.GT.AND P0, PT, R24.reuse, UR45, PT ;  /* 0x0000002d18007c0c */ /* 0x040fe2000bf04270 */
[----:B------:R1:W-:Y:S01]  /*131a0*/  SYNCS.ARRIVE.TRANS64.A1T0 RZ, [R6+URZ+0x2d850], RZ ;  /* 0x02d850ff06ff79a7 */ /* 0x0003e2000810003f */
[----:B------:R-:W-:Y:S02]  /*131b0*/  VIADD R0, R24, 0xffffffff ;  /* 0xffffffff18007836 */ /* 0x000fe40000000000 */
[----:B------:R-:W-:Y:S02]  /*131c0*/  IMAD.MOV.U32 R9, RZ, RZ, R23 ;  /* 0x000000ffff097224 */ /* 0x000fe400078e0017 */
[----:B------:R-:W-:Y:S02]  /*131d0*/  IMAD.MOV.U32 R20, RZ, RZ, R26 ;  /* 0x000000ffff147224 */ /* 0x000fe400078e001a */
[----:B------:R-:W-:-:S05]  /*131e0*/  IMAD.MOV.U32 R28, RZ, RZ, R24 ;  /* 0x000000ffff1c7224 */ /* 0x000fca00078e0018 */
[----:B-1----:R-:W-:Y:S05]  /*131f0*/  @P0 BRA `(.L_x_952) ;  /* 0xfffffff000480947 */ /* 0x002fea000383ffff */
[----:B------:R-:W-:Y:S05]  /*13200*/  BSYNC B0 ;  /* 0x0000000000007941 */ /* 0x000fea0003800000 */
.L_x_939:
[----:B------:R-:W1:Y:S01]  /*13210*/  S2R R0, SR_TID.X ;  /* 0x0000000000007919 */ /* 0x000e620000002100 */
[----:B------:R-:W-:Y:S01]  /*13220*/  BSSY B0, `(.L_x_953) ;  /* 0x0000011000007945 */ /* 0x000fe20003800000 */
[----:B-1----:R-:W-:-:S04]  /*13230*/  LOP3.LUT R0, R0, 0x7f, RZ, 0xc0, !PT ;  /* 0x0000007f00007812 */ /* 0x002fc800078ec0ff */
[----:B------:R-:W-:-:S13]  /*13240*/  ISETP.NE.AND P2, PT, R0, RZ, PT ;  /* 0x000000ff0000720c */ /* 0x000fda0003f45270 */
[----:B------:R-:W-:Y:S05]  /*13250*/  @P2 BRA `(.L_x_954) ;  /* 0x0000000000342947 */ /* 0x000fea0003800000 */
[----:B------:R-:W1:Y:S01]  /*13260*/  S2R R7, SR_LANEID ;  /* 0x0000000000077919 */ /* 0x000e620000000000 */
[----:B------:R-:W-:Y:S01]  /*13270*/  VOTEU.ANY UR4, UPT, PT ;  /* 0x0000000000047886 */ /* 0x000fe200038e0100 */
[----:B0-----:R-:W0:Y:S01]  /*13280*/  LDC.64 R2, c[0x0][0xc80] ;  /* 0x00032000ff027b82 */ /* 0x001e220000000a00 */
[----:B------:R-:W1:Y:S08]  /*13290*/  FLO.U32 R0, UR4 ;  /* 0x0000000400007d00 */ /* 0x000e7000080e0000 */
[----:B------:R-:W0:Y:S01]  /*132a0*/  POPC R5, UR4 ;  /* 0x0000000400057d09 */ /* 0x000e220008000000 */
[----:B-1----:R-:W-:-:S13]  /*132b0*/  ISETP.EQ.U32.AND P0, PT, R0, R7, PT ;  /* 0x000000070000720c */ /* 0x002fda0003f02070 */
[----:B0-----:R-:W2:Y:S01]  /*132c0*/  @P0 ATOMG.E.ADD.STRONG.GPU PT, R3, desc[UR52][R2.64], R5 ;  /* 0x00000005020309a8 */ /* 0x001ea200081ee1f4 */
[----:B------:R-:W0:Y:S02]  /*132d0*/  S2R R4, SR_LTMASK ;  /* 0x0000000000047919 */ /* 0x000e240000003900 */
[----:B0-----:R-:W-:-:S04]  /*132e0*/  LOP3.LUT R4, R4, UR4, RZ, 0xc0, !PT ;  /* 0x0000000404047c12 */ /* 0x001fc8000f8ec0ff */
[----:B------:R-:W0:Y:S01]  /*132f0*/  POPC R7, R4 ;  /* 0x0000000400077309 */ /* 0x000e220000000000 */
[----:B--2---:R-:W0:Y:S02]  /*13300*/  SHFL.IDX PT, R0, R3, R0, 0x1f ;  /* 0x00001f0003007589 */ /* 0x004e2400000e0000 */
[----:B0-----:R-:W-:-:S05]  /*13310*/  IADD3 R0, R0, UR46, R7 ;  /* 0x0000002e00007c10 */ /* 0x001fca000fffe007 */
[----:B------:R1:W-:Y:S02]  /*13320*/  STL [R1+0x10], R0 ;  /* 0x0000100001007387 */ /* 0x0003e40000100800 */
.L_x_954:
[----:B------:R-:W-:Y:S05]  /*13330*/  BSYNC B0 ;  /* 0x0000000000007941 */ /* 0x000fea0003800000 */
.L_x_953:
[----:B-1----:R-:W-:-:S05]  /*13340*/  IMAD.U32 R0, RZ, RZ, UR47 ;  /* 0x0000002fff007e24 */ /* 0x002fca000f8e00ff */
[----:B------:R-:W-:-:S13]  /*13350*/  ISETP.NE.AND P0, PT, R0, 0x3, PT ;  /* 0x000000030000780c */ /* 0x000fda0003f05270 */
[----:B------:R-:W-:Y:S05]  /*13360*/  @!P0 BRA `(.L_x_955) ;  /* 0x0000000000048947 */ /* 0x000fea0003800000 */
[----:B------:R-:W-:Y:S01]  /*13370*/  BPT.TRAP 0x1 ;  /* 0x000000040000795c */ /* 0x000fe20000300000 */
.L_x_955:
[----:B------:R-:W-:Y:S01]  /*13380*/  IMAD R4, R23, 0x8, R16 ;  /* 0x0000000817047824 */ /* 0x000fe200078e0210 */
[----:B0-----:R-:W-:Y:S01]  /*13390*/  SHF.L.U32 R3, R26, 0x1f, RZ ;  /* 0x0000001f1a037819 */ /* 0x001fe200000006ff */
[----:B------:R-:W-:Y:S03]  /*133a0*/  BSSY B0, `(.L_x_956) ;  /* 0x0000003000007945 */ /* 0x000fe60003800000 */
[----:B------:R-:W0:Y:S02]  /*133b0*/  SYNCS.PHASECHK.TRANS64.TRYWAIT P0, [R4+URZ+0x2d860], R3 ;  /* 0x02d86003040075a7 */ /* 0x000e24000800017f */
[----:B0-----:R-:W-:Y:S05]  /*133c0*/  @!P0 BRA `(.L_x_957) ;  /* 0x0000002800188947 */ /* 0x001fea0003800000 */
.L_x_1028:
[----:B------:R-:W-:Y:S05]  /*133d0*/  BSYNC B0 ;  /* 0x0000000000007941 */ /* 0x000fea0003800000 */
.L_x_956:
[----:B------:R-:W1:Y:S01]  /*133e0*/  S2R R7, SR_TID.X ;  /* 0x0000000000077919 */ /* 0x000e620000002100 */
[----:B------:R-:W-:Y:S01]  /*133f0*/  IMAD.MOV.U32 R5, RZ, RZ, -0x80 ;  /* 0xffffff80ff057424 */ /* 0x000fe200078e00ff */
[----:B------:R-:W-:Y:S01]  /*13400*/  UMOV UR4, 0xffffffff ;  /* 0xffffffff00047882 */ /* 0x000fe20000000000 */
[C---:B------:R-:W-:Y:S02]  /*13410*/  LOP3.LUT P4, RZ, R19.reuse, 0x20, RZ, 0xc0, !PT ;  /* 0x0000002013ff7812 */ /* 0x040fe4000788c0ff */
[----:B------:R-:W-:Y:S01]  /*13420*/  IMAD R5, R24, R5, UR36 ;  /* 0x0000002418057e24 */ /* 0x000fe2000f8e0205 */
[C---:B------:R-:W-:Y:S02]  /*13430*/  LOP3.LUT P3, RZ, R19.reuse, 0x10, RZ, 0xc0, !PT ;  /* 0x0000001013ff7812 */ /* 0x040fe4000786c0ff */
[----:B------:R-:W-:Y:S01]  /*13440*/  LOP3.LUT P1, RZ, R19, 0x8, RZ, 0xc0, !PT ;  /* 0x0000000813ff7812 */ /* 0x000fe2000782c0ff */
[C---:B-1----:R-:W-:Y:S01]  /*13450*/  IMAD.SHL.U32 R0, R7.reuse, 0x8, RZ ;  /* 0x0000000807007824 */ /* 0x042fe200078e00ff */
[C---:B------:R-:W-:Y:S01]  /*13460*/  LOP3.LUT R6, R7.reuse, 0x7f, RZ, 0xc0, !PT ;  /* 0x0000007f07067812 */ /* 0x040fe200078ec0ff */
[----:B------:R-:W-:-:S03]  /*13470*/  IMAD.SHL.U32 R2, R7, 0x8, RZ ;  /* 0x0000000807027824 */ /* 0x000fc600078e00ff */
[----:B------:R-:W-:Y:S02]  /*13480*/  LOP3.LUT R0, R0, 0xd8, RZ, 0xc0, !PT ;  /* 0x000000d800007812 */ /* 0x000fe400078ec0ff */
[----:B------:R-:W-:Y:S02]  /*13490*/  SHF.R.U32.HI R6, RZ, 0x2, R6 ;  /* 0x00000002ff067819 */ /* 0x000fe40000011606 */
[----:B------:R-:W-:-:S03]  /*134a0*/  LOP3.LUT R0, R0, 0x18, R7, 0x78, !PT ;  /* 0x0000001800007812 */ /* 0x000fc600078e7807 */
[----:B------:R-:W-:Y:S01]  /*134b0*/  IMAD.IADD R5, R5, 0x1, -R6 ;  /* 0x0000000105057824 */ /* 0x000fe200078e0a06 */
[----:B------:R-:W-:-:S05]  /*134c0*/  LOP3.LUT R0, R0, 0x320, R2, 0xf8, !PT ;  /* 0x0000032000007812 */ /* 0x000fca00078ef802 */
[----:B------:R-:W-:Y:S01]  /*134d0*/  IMAD R7, R23, 0x3000, R0 ;  /* 0x0000300017077824 */ /* 0x000fe200078e0200 */
[----:B------:R-:W-:Y:S06]  /*134e0*/  BRA.DIV UR4, `(.L_x_958) ;  /* 0x0000002604e47947 */ /* 0x000fec000b800000 */
[----:B------:R-:W1:Y:S01]  /*134f0*/  S2R R2, SR_TID.X ;  /* 0x0000000000027919 */ /* 0x000e620000002100 */
[----:B------:R-:W2:Y:S04]  /*13500*/  SHFL.IDX PT, R14, R17, RZ, 0x1c1f ;  /* 0x001c1fff110e7589 */ /* 0x000ea800000e0000 */
[----:B------:R-:W0:Y:S01]  /*13510*/  SHFL.IDX PT, R0, R18, RZ, 0x1c1f ;  /* 0x001c1fff12007589 */ /* 0x000e2200000e0000 */
[----:B-1----:R-:W-:-:S05]  /*13520*/  IMAD.SHL.U32 R2, R2, 0x8, RZ ;  /* 0x0000000802027824 */ /* 0x002fca00078e00ff */
[----:B------:R-:W-:-:S05]  /*13530*/  LOP3.LUT R2, R2, 0x18, RZ, 0xc0, !PT ;  /* 0x0000001802027812 */ /* 0x000fca00078ec0ff */
[----:B------:R-:W-:-:S05]  /*13540*/  IMAD.SHL.U32 R6, R2, 0x2, RZ ;  /* 0x0000000202067824 */ /* 0x000fca00078e00ff */
[----:B--2---:R-:W-:Y:S02]  /*13550*/  IADD3 R2, P0, R14, R6, RZ ;  /* 0x000000060e027210 */ /* 0x004fe40007f1e0ff */
[----:B------:R-:W1:Y:S03]  /*13560*/  SHFL.IDX PT, R14, R17, 0x1, 0x1c1f ;  /* 0x003c1f00110e7f89 */ /* 0x000e6600000e0000 */
[----:B0-----:R-:W-:Y:S01]  /*13570*/  IMAD.X R3, RZ, RZ, R0, P0 ;  /* 0x000000ffff037224 */ /* 0x001fe200000e0600 */
[----:B------:R-:W-:Y:S01]  /*13580*/  ISETP.LT.OR P0, PT, R5, 0x1, P4 ;  /* 0x000000010500780c */ /* 0x000fe20002701670 */
[----:B------:R-:W-:Y:S02]  /*13590*/  IMAD R0, R7, 0x2, R16 ;  /* 0x0000000207007824 */ /* 0x000fe400078e0210 */
[----:B------:R-:W-:Y:S10]  /*135a0*/  SHFL.IDX PT, R7, R18, 0x3, 0x1c1f ;  /* 0x007c1f0012077f89 */ /* 0x000ff400000e0000 */
        /* <DEDUP_REMOVED lines=25> */
.L_x_1038:
        /* <DEDUP_REMOVED lines=13> */
.L_x_959:
        /* <DEDUP_REMOVED lines=11> */
.L_x_960:
[----:B------:R2:W-:Y:S01]  /*138c0*/  SYNCS.ARRIVE.TRANS64.A1T0 RZ, [R4+URZ+0x2d850], RZ ;  /* 0x02d850ff04ff79a7 */ /* 0x0005e2000810003f */
[----:B------:R-:W-:-:S05]  /*138d0*/  VIADD R23, R23, 0x1 ;  /* 0x0000000117177836 */ /* 0x000fca0000000000 */
[----:B------:R-:W-:-:S04]  /*138e0*/  ISETP.NE.AND P0, PT, R23, 0x2, PT ;  /* 0x000000021700780c */ /* 0x000fc80003f05270 */
[----:B------:R-:W-:Y:S02]  /*138f0*/  SEL R3, RZ, 0x1, P0 ;  /* 0x00000001ff037807 */ /* 0x000fe40000000000 */
[----:B------:R-:W-:Y:S02]  /*13900*/  SEL R23, R23, RZ, P0 ;  /* 0x000000ff17177207 */ /* 0x000fe40000000000 */
[----:B--2---:R-:W-:-:S07]  /*13910*/  LOP3.LUT R26, R26, R3, RZ, 0x3c, !PT ;  /* 0x000000031a1a7212 */ /* 0x004fce00078e3cff */
.L_x_920:
[----:B------:R-:W-:Y:S05]  /*13920*/  BSYNC B7 ;  /* 0x0000000000077941 */ /* 0x000fea0003800000 */
.L_x_918:
[----:B------:R2:W5:Y:S01]  /*13930*/  LDL R2, [R1+0x10] ;  /* 0x0000100001027983 */ /* 0x0005620000100800 */
[----:B------:R-:W-:-:S13]  /*13940*/  LOP3.LUT P0, RZ, R19, 0x800, RZ, 0xc0, !PT ;  /* 0x0000080013ff7812 */ /* 0x000fda000780c0ff */
[----:B--2---:R-:W-:Y:S05]  /*13950*/  @!P0 BRA `(.L_x_961) ;  /* 0x0000000000288947 */ /* 0x004fea0003800000 */
[----:B------:R-:W-:Y:S05]  /*13960*/  WARPSYNC.ALL ;  /* 0x0000000000007948 */ /* 0x000fea0003800000 */
[----:B------:R-:W2:Y:S08]  /*13970*/  S2UR UR5, SR_CgaCtaId ;  /* 0x00000000000579c3 */ /* 0x000eb00000008800 */
[----:B------:R-:W-:Y:S06]  /*13980*/  BAR.SYNC.DEFER_BLOCKING 0x5, 0x200 ;  /* 0x0148000000007b1d */ /* 0x000fec0000010000 */
[----:B------:R-:W-:-:S02]  /*13990*/  UMOV UR4, 0x400 ;  /* 0x0000040000047882 */ /* 0x000fc40000000000 */
[----:B--2---:R-:W-:-:S06]  /*139a0*/  ULEA UR4, UR5, UR4, 0x18 ;  /* 0x0000000405047291 */ /* 0x004fcc000f8ec03f */
[----:B------:R-:W-:-:S05]  /*139b0*/  IMAD.U32 R16, RZ, RZ, UR4 ;  /* 0x00000004ff107e24 */ /* 0x000fca000f8e00ff */
[----:B-----5:R-:W2:Y:S04]  /*139c0*/  LDS R2, [R16+0x2d8d0] ;  /* 0x02d8d00010027984 */ /* 0x020ea80000000800 */
[----:B--2---:R2:W-:Y:S01]  /*139d0*/  STL [R1+0x10], R2 ;  /* 0x0000100201007387 */ /* 0x0045e20000100800 */
[----:B------:R-:W-:Y:S06]  /*139e0*/  BAR.ARV 0x4, 0x200 ;  /* 0x0108000000007b1d */ /* 0x000fec0000002000 */
[----:B------:R-:W-:Y:S05]  /*139f0*/  BRA `(.L_x_962) ;  /* 0x00000000002c7947 */ /* 0x000fea0003800000 */
.L_x_961:
[----:B------:R-:W-:-:S03]  /*13a00*/  UMOV UR4, 0xffffffff ;  /* 0xffffffff00047882 */ /* 0x000fc60000000000 */
[----:B------:R-:W-:Y:S05]  /*13a10*/  BRA.DIV UR4, `(.L_x_963) ;  /* 0x0000002604fc7947 */ /* 0x000fea000b800000 */
[----:B-----5:R2:W3:Y:S02]  /*13a20*/  SHFL.IDX PT, R14, R2, RZ, 0x1f ;  /* 0x00001fff020e7589 */ /* 0x0204e400000e0000 */
.L_x_1041:
[----:B------:R-:W4:Y:S01]  /*13a30*/  @!P2 S2R R3, SR_CgaCtaId ;  /* 0x000000000003a919 */ /* 0x000f220000008800 */
[----:B------:R-:W-:Y:S05]  /*13a40*/  WARPSYNC.ALL ;  /* 0x0000000000007948 */ /* 0x000fea0003800000 */
[----:B------:R-:W-:Y:S01]  /*13a50*/  BAR.SYNC.DEFER_BLOCKING 0x4, 0x200 ;  /* 0x0108000000007b1d */ /* 0x000fe20000010000 */
[----:B-1----:R-:W-:-:S05]  /*13a60*/  @!P2 MOV R0, 0x400 ;  /* 0x000004000000a802 */ /* 0x002fca0000000f00 */
[----:B---3--:R3:W-:Y:S01]  /*13a70*/  STL [R1+0x10], R14 ;  /* 0x0000100e01007387 */ /* 0x0087e20000100800 */
[----:B----4-:R-:W-:-:S05]  /*13a80*/  @!P2 LEA R16, R3, R0, 0x18 ;  /* 0x000000000310a211 */ /* 0x010fca00078ec0ff */
[----:B------:R3:W-:Y:S01]  /*13a90*/  @!P2 STS [R16+0x2d8d0], R2 ;  /* 0x02d8d0021000a388 */ /* 0x0007e20000000800 */
[----:B------:R-:W-:Y:S06]  /*13aa0*/  BAR.ARV 0x5, 0x200 ;  /* 0x0148000000007b1d */ /* 0x000fec0000002000 */
.L_x_962:
[----:B-1----:R-:W4:Y:S01]  /*13ab0*/  LDL R0, [R1+0x10] ;  /* 0x0000100001007983 */ /* 0x002f220000100800 */
[----:B------:R-:W-:Y:S02]  /*13ac0*/  ULDC UR4, c[0x0][0xc38] ;  /* 0x00030e0000047ab9 */ /* 0x000fe40000000800 */
[----:B----4-:R-:W-:-:S13]  /*13ad0*/  ISETP.GE.AND P0, PT, R0, UR4, PT ;  /* 0x0000000400007c0c */ /* 0x010fda000bf06270 */
[----:B------:R-:W-:Y:S05]  /*13ae0*/  @!P0 BRA `(.L_x_964) ;  /* 0xffffffc000c48947 */ /* 0x000fea000383ffff */
.L_x_909:
[----:B------:R-:W4:Y:S01]  /*13af0*/  LDL.LU R0, [R1+0x14] ;  /* 0x0000140001007983 */ /* 0x000f220000300800 */
[----:B------:R-:W-:Y:S01]  /*13b00*/  BSSY B0, `(.L_x_965) ;  /* 0x000000b000007945 */ /* 0x000fe20003800000 */
[----:B------:R-:W1:Y:S01]  /*13b10*/  S2R R5, SR_CgaCtaId ;  /* 0x0000000000057919 */ /* 0x000e620000008800 */
[----:B----4-:R-:W-:-:S05]  /*13b20*/  VIADD R0, R0, 0x1 ;  /* 0x0000000100007836 */ /* 0x010fca0000000000 */
[----:B--23--:R-:W-:-:S04]  /*13b30*/  LEA.HI R2, R0, R0, RZ, 0x1 ;  /* 0x0000000000027211 */ /* 0x00cfc800078f08ff */
[----:B------:R-:W-:Y:S02]  /*13b40*/  LOP3.LUT R3, R2, 0xfffffffe, RZ, 0xc0, !PT ;  /* 0xfffffffe02037812 */ /* 0x000fe400078ec0ff */
[----:B------:R-:W-:-:S03]  /*13b50*/  MOV R2, 0x400 ;  /* 0x0000040000027802 */ /* 0x000fc60000000f00 */
[----:B------:R-:W-:Y:S01]  /*13b60*/  IMAD.IADD R0, R0, 0x1, -R3 ;  /* 0x0000000100007824 */ /* 0x000fe200078e0a03 */
[----:B-1----:R-:W-:-:S04]  /*13b70*/  LEA R4, R5, R2, 0x18 ;  /* 0x0000000205047211 */ /* 0x002fc800078ec0ff */
[----:B------:R-:W-:-:S04]  /*13b80*/  SHF.L.U32 R0, R0, 0x1f, RZ ;  /* 0x0000001f00007819 */ /* 0x000fc800000006ff */
[----:B------:R-:W1:Y:S02]  /*13b90*/  SYNCS.PHASECHK.TRANS64.TRYWAIT P0, [R4+URZ+0x2d820], R0 ;  /* 0x02d82000040075a7 */ /* 0x000e64000800017f */
[----:B-1----:R-:W-:Y:S05]  /*13ba0*/  @!P0 BRA `(.L_x_966) ;  /* 0x0000002400c08947 */ /* 0x002fea0003800000 */
.L_x_1042:
[----:B------:R-:W-:Y:S05]  /*13bb0*/  BSYNC B0 ;  /* 0x0000000000007941 */ /* 0x000fea0003800000 */
.L_x_965:
[----:B------:R-:W-:-:S03]  /*13bc0*/  UMOV UR4, 0xffffffff ;  /* 0xffffffff00047882 */ /* 0x000fc60000000000 */
[----:B------:R-:W-:Y:S05]  /*13bd0*/  BRA.DIV UR4, `(.L_x_967) ;  /* 0x0000002604c87947 */ /* 0x000fea000b800000 */
[----:B-1----:R-:W1:Y:S02]  /*13be0*/  S2R R0, SR_TID.X ;  /* 0x0000000000007919 */ /* 0x002e640000002100 */
[----:B-1----:R-:W-:-:S04]  /*13bf0*/  SHF.R.U32.HI R0, RZ, 0x5, R0 ;  /* 0x00000005ff007819 */ /* 0x002fc80000011600 */
[----:B------:R-:W-:-:S05]  /*13c00*/  LOP3.LUT R0, R0, 0x3, RZ, 0xc0, !PT ;  /* 0x0000000300007812 */ /* 0x000fca00078ec0ff */
[----:B------:R1:W2:Y:S02]  /*13c10*/  SHFL.IDX PT, R14, R0, RZ, 0x1f ;  /* 0x00001fff000e7589 */ /* 0x0002a400000e0000 */
.L_x_1045:
[----:B--2---:R-:W-:Y:S01]  /*13c20*/  ISETP.NE.AND P0, PT, R14, RZ, PT ;  /* 0x000000ff0e00720c */ /* 0x004fe20003f05270 */
[----:B------:R-:W-:-:S12]  /*13c30*/  BSSY B0, `(.L_x_968) ;  /* 0x0000024000007945 */ /* 0x000fd80003800000 */
[----:B------:R-:W-:Y:S05]  /*13c40*/  @P0 BRA `(.L_x_969) ;  /* 0x0000000000880947 */ /* 0x000fea0003800000 */
[----:B------:R-:W-:-:S03]  /*13c50*/  UMOV UR4, 0xffffffff ;  /* 0xffffffff00047882 */ /* 0x000fc60000000000 */
[----:B------:R-:W-:Y:S05]  /*13c60*/  BRA.DIV UR4, `(.L_x_970) ;  /* 0x0000002604d87947 */ /* 0x000fea000b800000 */
[----:B------:R-:W-:-:S13]  /*13c70*/  ELECT P6, URZ, PT ;  /* 0x00000000003f782f */ /* 0x000fda00038c0000 */
.L_x_1048:
[----:B------:R-:W-:Y:S05]  /*13c80*/  @!P6 BRA `(.L_x_969) ;  /* 0x000000000078e947 */ /* 0x000fea0003800000 */
[----:B------:R-:W-:-:S06]  /*13c90*/  ULOP3.LUT UR4, UR42, 0x2, URZ, 0xfc, !UPT ;  /* 0x000000022a047892 */ /* 0x000fcc000f8efc3f */
[----:B-1----:R-:W-:-:S05]  /*13ca0*/  IMAD.U32 R0, RZ, RZ, UR4 ;  /* 0x00000004ff007e24 */ /* 0x002fca000f8e00ff */
[----:B------:R-:W-:-:S13]  /*13cb0*/  ISETP.NE.AND P0, PT, R0, 0x3, PT ;  /* 0x000000030000780c */ /* 0x000fda0003f05270 */
[----:B------:R-:W-:Y:S05]  /*13cc0*/  @!P0 BRA `(.L_x_971) ;  /* 0x0000000000048947 */ /* 0x000fea0003800000 */
[----:B------:R-:W-:Y:S01]  /*13cd0*/  BPT.TRAP 0x1 ;  /* 0x000000040000795c */ /* 0x000fe20000300000 */
.L_x_971:
[C---:B------:R-:W-:Y:S01]  /*13ce0*/  IMAD R5, R23.reuse, 0x8, R4 ;  /* 0x0000000817057824 */ /* 0x040fe200078e0204 */
[----:B------:R-:W-:Y:S01]  /*13cf0*/  SHF.L.U32 R0, R26, 0x1f, RZ ;  /* 0x0000001f1a007819 */ /* 0x000fe200000006ff */
[----:B------:R-:W-:-:S03]  /*13d00*/  VIADD R23, R23, 0x1 ;  /* 0x0000000117177836 */ /* 0x000fc60000000000 */
[----:B------:R-:W1:Y:S02]  /*13d10*/  SYNCS.PHASECHK.TRANS64.TRYWAIT P1, [R5+URZ+0x2d840], R0 ;  /* 0x02d84000050075a7 */ /* 0x000e64000802017f */
[----:B------:R-:W-:-:S04]  /*13d20*/  ISETP.NE.AND P2, PT, R23, 0x2, PT ;  /* 0x000000021700780c */ /* 0x000fc80003f45270 */
[----:B------:R-:W-:Y:S01]  /*13d30*/  SEL R3, RZ, 0x1, P2 ;  /* 0x00000001ff037807 */ /* 0x000fe20001000000 */
[----:B-1----:R-:W-:Y:S08]  /*13d40*/  @!P1 BRA `(.L_x_972) ;  /* 0x0000002400c09947 */ /* 0x002ff00003800000 */
.L_x_1049:
[----:B------:R-:W-:Y:S02]  /*13d50*/  SEL R23, R23, RZ, P2 ;  /* 0x000000ff17177207 */ /* 0x000fe40001000000 */
[----:B------:R-:W-:Y:S01]  /*13d60*/  LOP3.LUT R2, R26, R3, RZ, 0x3c, !PT ;  /* 0x000000031a027212 */ /* 0x000fe200078e3cff */
[----:B------:R-:W-:Y:S06]  /*13d70*/  @!P0 BRA `(.L_x_973) ;  /* 0x0000000000048947 */ /* 0x000fec0003800000 */
[----:B------:R-:W-:Y:S01]  /*13d80*/  BPT.TRAP 0x1 ;  /* 0x000000040000795c */ /* 0x000fe20000300000 */
.L_x_973:
[----:B------:R-:W-:Y:S01]  /*13d90*/  IMAD R23, R23, 0x8, R4 ;  /* 0x0000000817177824 */ /* 0x000fe200078e0204 */
[----:B------:R-:W-:-:S04]  /*13da0*/  SHF.L.U32 R2, R2, 0x1f, RZ ;  /* 0x0000001f02027819 */ /* 0x000fc800000006ff */
[----:B------:R-:W2:Y:S02]  /*13db0*/  SYNCS.PHASECHK.TRANS64.TRYWAIT P1, [R23+URZ+0x2d840], R2 ;  /* 0x02d84002170075a7 */ /* 0x000ea4000802017f */
[----:B--2---:R-:W-:Y:S05]  /*13dc0*/  @!P1 BRA `(.L_x_974) ;  /* 0x0000002400b49947 */ /* 0x004fea0003800000 */
.L_x_1050:
[----:B------:R-:W-:Y:S05]  /*13dd0*/  @!P0 BRA `(.L_x_975) ;  /* 0x0000000000048947 */ /* 0x000fea0003800000 */
[----:B------:R-:W-:Y:S01]  /*13de0*/  BPT.TRAP 0x1 ;  /* 0x000000040000795c */ /* 0x000fe20000300000 */
.L_x_975:
[----:B------:R-:W3:Y:S02]  /*13df0*/  SYNCS.PHASECHK.TRANS64.TRYWAIT P1, [R5+URZ+0x2d860], R0 ;  /* 0x02d86000050075a7 */ /* 0x000ee4000802017f */
[----:B---3--:R-:W-:Y:S05]  /*13e00*/  @!P1 BRA `(.L_x_976) ;  /* 0x0000002400b89947 */ /* 0x008fea0003800000 */
.L_x_1051:
[----:B------:R-:W-:Y:S05]  /*13e10*/  @!P0 BRA `(.L_x_977) ;  /* 0x0000000000048947 */ /* 0x000fea0003800000 */
[----:B------:R-:W-:Y:S01]  /*13e20*/  BPT.TRAP 0x1 ;  /* 0x000000040000795c */ /* 0x000fe20000300000 */
.L_x_977:
[----:B----4-:R4:W0:Y:S02]  /*13e30*/  SYNCS.PHASECHK.TRANS64.TRYWAIT P0, [R23+URZ+0x2d860], R2 ;  /* 0x02d86002170075a7 */ /* 0x010824000800017f */
[----:B0-----:R-:W-:Y:S05]  /*13e40*/  @!P0 NANOSLEEP.SYNCS 0x989680 ;  /* 0x009896800000895d */ /* 0x001fea0003900000 */
[----:B------:R-:W0:Y:S02]  /*13e50*/  @!P0 SYNCS.PHASECHK.TRANS64 P0, [R23+URZ+0x2d860], R2 ;  /* 0x02d86002170085a7 */ /* 0x000e24000800007f */
[----:B0-----:R-:W-:Y:S05]  /*13e60*/  @!P0 BRA `(.L_x_977) ;  /* 0xfffffffc00f08947 */ /* 0x001fea000383ffff */
.L_x_969:
[----:B------:R-:W-:Y:S05]  /*13e70*/  BSYNC B0 ;  /* 0x0000000000007941 */ /* 0x000fea0003800000 */
.L_x_968:
[----:B------:R-:W-:Y:S05]  /*13e80*/  EXIT ;  /* 0x000000000000794d */ /* 0x000fea0003800000 */
.L_x_822:
[----:B0-----:R-:W-:-:S04]  /*13e90*/  IMAD.U32 R3, RZ, RZ, UR40 ;  /* 0x00000028ff037e24 */ /* 0x001fc8000f8e00ff */
[----:B------:R0:W1:Y:S03]  /*13ea0*/  SYNCS.PHASECHK.TRANS64.TRYWAIT P1, [R3+URZ+0x2d800], R0 ;  /* 0x02d80000030075a7 */ /* 0x000066000802017f */
[----:B-1----:R-:W-:Y:S05]  /*13eb0*/  @!P1 NANOSLEEP.SYNCS 0x989680 ;  /* 0x009896800000995d */ /* 0x002fea0003900000 */
[----:B------:R-:W1:Y:S02]  /*13ec0*/  @!P1 SYNCS.PHASECHK.TRANS64 P1, [R3+URZ+0x2d800], R0 ;  /* 0x02d80000030095a7 */ /* 0x000e64000802007f */
[----:B-1----:R-:W-:Y:S05]  /*13ed0*/  @!P1 BRA `(.L_x_822) ;  /* 0xfffffffc00ec9947 */ /* 0x002fea000383ffff */
[----:B------:R-:W-:Y:S05]  /*13ee0*/  BRA `(.L_x_978) ;  /* 0xfffffedc00007947 */ /* 0x000fea000383ffff */
.L_x_826:
[----:B-1----:R1:W2:Y:S02]  /*13ef0*/  SYNCS.PHASECHK.TRANS64.TRYWAIT P1, [R3+URZ+0x2d830], R0 ;  /* 0x02d83000030075a7 */ /* 0x0022a4000802017f */
[----:B--2---:R-:W-:Y:S05]  /*13f00*/  @!P1 NANOSLEEP.SYNCS 0x989680 ;  /* 0x009896800000995d */ /* 0x004fea0003900000 */
[----:B------:R-:W2:Y:S02]  /*13f10*/  @!P1 SYNCS.PHASECHK.TRANS64 P1, [R3+URZ+0x2d830], R0 ;  /* 0x02d83000030095a7 */ /* 0x000ea4000802007f */
[----:B--2---:R-:W-:Y:S05]  /*13f20*/  @!P1 BRA `(.L_x_826) ;  /* 0xfffffffc00f09947 */ /* 0x004fea000383ffff */
[----:B------:R-:W-:Y:S05]  /*13f30*/  BRA `(.L_x_825) ;  /* 0xfffffedc001c7947 */ /* 0x000fea000383ffff */
.L_x_843:
[----:B-1--4-:R-:W-:-:S04]  /*13f40*/  IMAD.U32 R9, RZ, RZ, UR6 ;  /* 0x00000006ff097e24 */ /* 0x012fc8000f8e00ff */
[----:B------:R1:W2:Y:S03]  /*13f50*/  SYNCS.PHASECHK.TRANS64.TRYWAIT P1, [R9+URZ+0x2d830], R0 ;  /* 0x02d83000090075a7 */ /* 0x0002a6000802017f */
[----:B--2---:R-:W-:Y:S05]  /*13f60*/  @!P1 NANOSLEEP.SYNCS 0x989680 ;  /* 0x009896800000995d */ /* 0x004fea0003900000 */
[----:B------:R-:W2:Y:S02]  /*13f70*/  @!P1 SYNCS.PHASECHK.TRANS64 P1, [R9+URZ+0x2d830], R0 ;  /* 0x02d83000090095a7 */ /* 0x000ea4000802007f */
[----:B--2---:R-:W-:Y:S05]  /*13f80*/  @!P1 BRA `(.L_x_843) ;  /* 0xfffffffc00ec9947 */ /* 0x004fea000383ffff */
[----:B------:R-:W-:Y:S05]  /*13f90*/  BRA `(.L_x_840) ;  /* 0xffffff1000347947 */ /* 0x000fea000383ffff */
.L_x_847:
[----:B-1----:R-:W-:-:S04]  /*13fa0*/  IMAD.U32 R9, RZ, RZ, UR6 ;  /* 0x00000006ff097e24 */ /* 0x002fc8000f8e00ff */
[----:B------:R1:W2:Y:S03]  /*13fb0*/  SYNCS.PHASECHK.TRANS64.TRYWAIT P1, [R9+URZ+0x2d850], R0 ;  /* 0x02d85000090075a7 */ /* 0x0002a6000802017f */
[----:B--2---:R-:W-:Y:S05]  /*13fc0*/  @!P1 NANOSLEEP.SYNCS 0x989680 ;  /* 0x009896800000995d */ /* 0x004fea0003900000 */
[----:B------:R-:W2:Y:S02]  /*13fd0*/  @!P1 SYNCS.PHASECHK.TRANS64 P1, [R9+URZ+0x2d850], R0 ;  /* 0x02d85000090095a7 */ /* 0x000ea4000802007f */
[----:B--2---:R-:W-:Y:S05]  /*13fe0*/  @!P1 BRA `(.L_x_847) ;  /* 0xfffffffc00ec9947 */ /* 0x004fea000383ffff */
[----:B------:R-:W-:Y:S05]  /*13ff0*/  BRA `(.L_x_844) ;  /* 0xffffff1000e07947 */ /* 0x000fea000383ffff */
.L_x_866:
[----:B-1----:R-:W-:-:S04]  /*14000*/  IMAD.U32 R7, RZ, RZ, UR6 ;  /* 0x00000006ff077e24 */ /* 0x002fc8000f8e00ff */
[----:B------:R1:W2:Y:S03]  /*14010*/  SYNCS.PHASECHK.TRANS64.TRYWAIT P1, [R7+URZ+0x2d830], R0 ;  /* 0x02d83000070075a7 */ /* 0x0002a6000802017f */
[----:B--2---:R-:W-:Y:S05]  /*14020*/  @!P1 NANOSLEEP.SYNCS 0x989680 ;  /* 0x009896800000995d */ /* 0x004fea0003900000 */
[----:B------:R-:W2:Y:S02]  /*14030*/  @!P1 SYNCS.PHASECHK.TRANS64 P1, [R7+URZ+0x2d830], R0 ;  /* 0x02d83000070095a7 */ /* 0x000ea4000802007f */
[----:B--2---:R-:W-:Y:S05]  /*14040*/  @!P1 BRA `(.L_x_866) ;  /* 0xfffffffc00ec9947 */ /* 0x004fea000383ffff */
[----:B------:R-:W-:Y:S05]  /*14050*/  BRA `(.L_x_863) ;  /* 0xffffff4400347947 */ /* 0x000fea000383ffff */
.L_x_870:
[----:B-1----:R-:W-:-:S04]  /*14060*/  IMAD.U32 R7, RZ, RZ, UR6 ;  /* 0x00000006ff077e24 */ /* 0x002fc8000f8e00ff */
[----:B------:R1:W2:Y:S03]  /*14070*/  SYNCS.PHASECHK.TRANS64.TRYWAIT P1, [R7+URZ+0x2d850], R0 ;  /* 0x02d85000070075a7 */ /* 0x0002a6000802017f */
[----:B--2---:R-:W-:Y:S05]  /*14080*/  @!P1 NANOSLEEP.SYNCS 0x989680 ;  /* 0x009896800000995d */ /* 0x004fea0003900000 */
[----:B------:R-:W2:Y:S02]  /*14090*/  @!P1 SYNCS.PHASECHK.TRANS64 P1, [R7+URZ+0x2d850], R0 ;  /* 0x02d85000070095a7 */ /* 0x000ea4000802007f */
[----:B--2---:R-:W-:Y:S05]  /*140a0*/  @!P1 BRA `(.L_x_870) ;  /* 0xfffffffc00ec9947 */ /* 0x004fea000383ffff */
[----:B------:R-:W-:Y:S05]  /*140b0*/  BRA `(.L_x_867) ;  /* 0xffffff4400e07947 */ /* 0x000fea000383ffff */
.L_x_878:
[----:B-1----:R-:W-:-:S04]  /*140c0*/  IMAD.U32 R9, RZ, RZ, UR6 ;  /* 0x00000006ff097e24 */ /* 0x002fc8000f8e00ff */
[----:B------:R1:W2:Y:S03]  /*140d0*/  SYNCS.PHASECHK.TRANS64.TRYWAIT P1, [R9+URZ+0x2d830], R0 ;  /* 0x02d83000090075a7 */ /* 0x0002a6000802017f */
[----:B--2---:R-:W-:Y:S05]  /*140e0*/  @!P1 NANOSLEEP.SYNCS 0x989680 ;  /* 0x009896800000995d */ /* 0x004fea0003900000 */
[----:B------:R-:W2:Y:S02]  /*140f0*/  @!P1 SYNCS.PHASECHK.TRANS64 P1, [R9+URZ+0x2d830], R0 ;  /* 0x02d83000090095a7 */ /* 0x000ea4000802007f */
[----:B--2---:R-:W-:Y:S05]  /*14100*/  @!P1 BRA `(.L_x_878) ;  /* 0xfffffffc00ec9947 */ /* 0x004fea000383ffff */
[----:B------:R-:W-:Y:S05]  /*14110*/  BRA `(.L_x_875) ;  /* 0xffffff64005c7947 */ /* 0x000fea000383ffff */
.L_x_882:
[----:B-1----:R-:W-:-:S04]  /*14120*/  IMAD.U32 R9, RZ, RZ, UR6 ;  /* 0x00000006ff097e24 */ /* 0x002fc8000f8e00ff */
[----:B------:R1:W2:Y:S03]  /*14130*/  SYNCS.PHASECHK.TRANS64.TRYWAIT P1, [R9+URZ+0x2d850], R0 ;  /* 0x02d85000090075a7 */ /* 0x0002a6000802017f */
[----:B--2---:R-:W-:Y:S05]  /*14140*/  @!P1 NANOSLEEP.SYNCS 0x989680 ;  /* 0x009896800000995d */ /* 0x004fea0003900000 */
[----:B------:R-:W2:Y:S02]  /*14150*/  @!P1 SYNCS.PHASECHK.TRANS64 P1, [R9+URZ+0x2d850], R0 ;  /* 0x02d85000090095a7 */ /* 0x000ea4000802007f */
[----:B--2---:R-:W-:Y:S05]  /*14160*/  @!P1 BRA `(.L_x_882) ;  /* 0xfffffffc00ec9947 */ /* 0x004fea000383ffff */
[----:B------:R-:W-:Y:S05]  /*14170*/  BRA `(.L_x_879) ;  /* 0xffffff6800087947 */ /* 0x000fea000383ffff */
.L_x_897:
[----:B-1----:R-:W-:-:S04]  /*14180*/  IMAD.U32 R6, RZ, RZ, UR8 ;  /* 0x00000008ff067e24 */ /* 0x002fc8000f8e00ff */
[----:B------:R1:W2:Y:S03]  /*14190*/  SYNCS.PHASECHK.TRANS64.TRYWAIT P1, [R6+URZ+0x2d850], R5 ;  /* 0x02d85005060075a7 */ /* 0x0002a6000802017f */
[----:B--2---:R-:W-:Y:S05]  /*141a0*/  @!P1 NANOSLEEP.SYNCS 0x989680 ;  /* 0x009896800000995d */ /* 0x004fea0003900000 */
[----:B------:R-:W2:Y:S02]  /*141b0*/  @!P1 SYNCS.PHASECHK.TRANS64 P1, [R6+URZ+0x2d850], R5 ;  /* 0x02d85005060095a7 */ /* 0x000ea4000802007f */
[----:B--2---:R-:W-:Y:S05]  /*141c0*/  @!P1 BRA `(.L_x_897) ;  /* 0xfffffffc00ec9947 */ /* 0x004fea000383ffff */
[----:B------:R-:W-:Y:S05]  /*141d0*/  BRA `(.L_x_896) ;  /* 0xffffff9400807947 */ /* 0x000fea000383ffff */
.L_x_926:
[----:B------:R-:W1:Y:S01]  /*141e0*/  S2R R20, SR_TID.X ;  /* 0x0000000000147919 */ /* 0x000e620000002100 */
        /* <DEDUP_REMOVED lines=9> */
.L_x_979:
[----:B------:R-:W-:Y:S05]  /*14280*/  BRA `(.L_x_980) ;  /* 0xffffffc8004c7947 */ /* 0x000fea000383ffff */
.L_x_929:
[----:B0-----:R0:W1:Y:S02]  /*14290*/  SYNCS.PHASECHK.TRANS64.TRYWAIT P0, [R6+URZ+0x2d840], R2 ;  /* 0x02d84002060075a7 */ /* 0x001064000800017f */
[----:B-1----:R-:W-:Y:S05]  /*142a0*/  @!P0 NANOSLEEP.SYNCS 0x989680 ;  /* 0x009896800000895d */ /* 0x002fea0003900000 */
[----:B------:R-:W1:Y:S02]  /*142b0*/  @!P0 SYNCS.PHASECHK.TRANS64 P0, [R6+URZ+0x2d840], R2 ;  /* 0x02d84002060085a7 */ /* 0x000e64000800007f */
[----:B-1----:R-:W-:Y:S05]  /*142c0*/  @!P0 BRA `(.L_x_929) ;  /* 0xfffffffc00f08947 */ /* 0x002fea000383ffff */
[----:B------:R-:W-:Y:S05]  /*142d0*/  BRA `(.L_x_981) ;  /* 0xffffffcc00547947 */ /* 0x000fea000383ffff */
.L_x_930:
        /* <DEDUP_REMOVED lines=8> */
.L_x_983:
[----:B------:R-:W-:Y:S05]  /*14360*/  BSYNC B0 ;  /* 0x0000000000007941 */ /* 0x000fea0003800000 */
.L_x_982:
[----:B------:R-:W-:Y:S02]  /*14370*/  IMAD.MOV.U32 R13, RZ, RZ, R4 ;  /* 0x000000ffff0d7224 */ /* 0x000fe400078e0004 */
[----:B------:R-:W-:Y:S02]  /*14380*/  IMAD.MOV.U32 R12, RZ, RZ, RZ ;  /* 0x000000ffff0c7224 */ /* 0x000fe400078e00ff */
[----:B------:R-:W-:Y:S02]  /*14390*/  IMAD.MOV.U32 R11, RZ, RZ, 0x1c1f ;  /* 0x00001c1fff0b7424 */ /* 0x000fe400078e00ff */
[----:B------:R-:W-:Y:S02]  /*143a0*/  IMAD.MOV.U32 R15, RZ, RZ, -0x1 ;  /* 0xffffffffff0f7424 */ /* 0x000fe400078e00ff */
[----:B------:R-:W-:Y:S02]  /*143b0*/  IMAD.MOV.U32 R2, RZ, RZ, R14 ;  /* 0x000000ffff027224 */ /* 0x000fe400078e000e */
[----:B------:R-:W-:-:S07]  /*143c0*/  @P0 IMAD R8, R7, 0x2, R16 ;  /* 0x0000000207080824 */ /* 0x000fce00078e0210 */
[----:B------:R-:W-:Y:S05]  /*143d0*/  WARPSYNC.COLLECTIVE R15, `(.L_x_984) ;  /* 0x000000000f087348 */ /* 0x000fea0003c00000 */
[----:B------:R0:W1:Y:S02]  /*143e0*/  SHFL.IDX P6, R14, R13, R12, R11 ;  /* 0x0000000c0d0e7389 */ /* 0x00006400000c000b */
[----:B01----:R-:W-:Y:S01]  /*143f0*/  ENDCOLLECTIVE ;  /* 0x000000000000791b */ /* 0x003fe20003800000 */
.L_x_984:
[----:B------:R-:W-:Y:S02]  /*14400*/  IMAD.MOV.U32 R13, RZ, RZ, R0 ;  /* 0x000000ffff0d7224 */ /* 0x000fe400078e0000 */
[----:B------:R-:W-:Y:S02]  /*14410*/  IMAD.MOV.U32 R12, RZ, RZ, 0x1 ;  /* 0x00000001ff0c7424 */ /* 0x000fe400078e00ff */
[----:B------:R-:W-:-:S07]  /*14420*/  IMAD.MOV.U32 R3, RZ, RZ, R14 ;  /* 0x000000ffff037224 */ /* 0x000fce00078e000e */
[----:B------:R-:W-:Y:S05]  /*14430*/  WARPSYNC.COLLECTIVE R15, `(.L_x_985) ;  /* 0x000000000f087348 */ /* 0x000fea0003c00000 */
[----:B------:R0:W1:Y:S02]  /*14440*/  SHFL.IDX P6, R14, R13, R12, R11 ;  /* 0x0000000c0d0e7389 */ /* 0x00006400000c000b */
[----:B01----:R-:W-:Y:S01]  /*14450*/  ENDCOLLECTIVE ;  /* 0x000000000000791b */ /* 0x003fe20003800000 */
.L_x_985:
        /* <DEDUP_REMOVED lines=17> */
.L_x_986:
[----:B------:R-:W-:Y:S02]  /*14570*/  @P0 IMAD R8, R7, 0x2, R16 ;  /* 0x0000000207080824 */ /* 0x000fe400078e0210 */
[----:B------:R-:W-:Y:S02]  /*14580*/  IMAD.MOV.U32 R13, RZ, RZ, R0 ;  /* 0x000000ffff0d7224 */ /* 0x000fe400078e0000 */
[----:B------:R-:W-:Y:S02]  /*14590*/  IMAD.MOV.U32 R12, RZ, RZ, 0x2 ;  /* 0x00000002ff0c7424 */ /* 0x000fe400078e00ff */
[----:B------:R-:W-:-:S07]  /*145a0*/  IMAD.MOV.U32 R3, RZ, RZ, R14 ;  /* 0x000000ffff037224 */ /* 0x000fce00078e000e */
[----:B------:R-:W-:Y:S05]  /*145b0*/  WARPSYNC.COLLECTIVE R15, `(.L_x_987) ;  /* 0x000000000f087348 */ /* 0x000fea0003c00000 */
[----:B------:R0:W1:Y:S02]  /*145c0*/  SHFL.IDX P6, R14, R13, R12, R11 ;  /* 0x0000000c0d0e7389 */ /* 0x00006400000c000b */
[----:B01----:R-:W-:Y:S01]  /*145d0*/  ENDCOLLECTIVE ;  /* 0x000000000000791b */ /* 0x003fe20003800000 */
.L_x_987:
        /* <DEDUP_REMOVED lines=17> */
.L_x_988:
[----:B------:R-:W-:Y:S02]  /*146f0*/  @P0 IMAD R8, R7, 0x2, R16 ;  /* 0x0000000207080824 */ /* 0x000fe400078e0210 */
[----:B------:R-:W-:Y:S02]  /*14700*/  IMAD.MOV.U32 R13, RZ, RZ, R0 ;  /* 0x000000ffff0d7224 */ /* 0x000fe400078e0000 */
[----:B------:R-:W-:Y:S02]  /*14710*/  IMAD.MOV.U32 R12, RZ, RZ, 0x3 ;  /* 0x00000003ff0c7424 */ /* 0x000fe400078e00ff */
[----:B------:R-:W-:-:S07]  /*14720*/  IMAD.MOV.U32 R3, RZ, RZ, R14 ;  /* 0x000000ffff037224 */ /* 0x000fce00078e000e */
[----:B------:R-:W-:Y:S05]  /*14730*/  WARPSYNC.COLLECTIVE R15, `(.L_x_989) ;  /* 0x000000000f087348 */ /* 0x000fea0003c00000 */
[----:B------:R0:W1:Y:S02]  /*14740*/  SHFL.IDX P6, R14, R13, R12, R11 ;  /* 0x0000000c0d0e7389 */ /* 0x00006400000c000b */
[----:B01----:R-:W-:Y:S01]  /*14750*/  ENDCOLLECTIVE ;  /* 0x000000000000791b */ /* 0x003fe20003800000 */
.L_x_989:
        /* <DEDUP_REMOVED lines=16> */
.L_x_990:
[----:B------:R-:W-:Y:S05]  /*14860*/  BRA `(.L_x_991) ;  /* 0xffffffcc001c7947 */ /* 0x000fea000383ffff */
.L_x_935:
[----:B------:R-:W-:Y:S02]  /*14870*/  IMAD.MOV.U32 R13, RZ, RZ, R5 ;  /* 0x000000ffff0d7224 */ /* 0x000fe400078e0005 */
[----:B------:R-:W-:Y:S02]  /*14880*/  IMAD.MOV.U32 R12, RZ, RZ, RZ ;  /* 0x000000ffff0c7224 */ /* 0x000fe400078e00ff */
[----:B------:R-:W-:Y:S02]  /*14890*/  IMAD.MOV.U32 R11, RZ, RZ, 0x1c1f ;  /* 0x00001c1fff0b7424 */ /* 0x000fe400078e00ff */
[----:B------:R-:W-:Y:S02]  /*148a0*/  IMAD.MOV.U32 R15, RZ, RZ, -0x1 ;  /* 0xffffffffff0f7424 */ /* 0x000fe400078e00ff */
[----:B------:R-:W-:-:S07]  /*148b0*/  VIADD R4, R21, UR43 ;  /* 0x0000002b15047c36 */ /* 0x000fce0008000000 */
[----:B-----5:R-:W-:Y:S05]  /*148c0*/  WARPSYNC.COLLECTIVE R15, `(.L_x_992) ;  /* 0x000000000f087348 */ /* 0x020fea0003c00000 */
[----:B------:R0:W1:Y:S02]  /*148d0*/  SHFL.IDX P6, R14, R13, R12, R11 ;  /* 0x0000000c0d0e7389 */ /* 0x00006400000c000b */
[----:B01---5:R-:W-:Y:S01]  /*148e0*/  ENDCOLLECTIVE ;  /* 0x000000000000791b */ /* 0x023fe20003800000 */
.L_x_992:
[C---:B------:R-:W-:Y:S01]  /*148f0*/  VIADD R8, R4.reuse, 0x20 ;  /* 0x0000002004087836 */ /* 0x040fe20000000000 */
[----:B------:R-:W-:Y:S01]  /*14900*/  ISETP.GE.AND P0, PT, R4, UR37, PT ;  /* 0x0000002504007c0c */ /* 0x000fe2000bf06270 */
[----:B------:R-:W-:Y:S02]  /*14910*/  IMAD.MOV.U32 R13, RZ, RZ, R0 ;  /* 0x000000ffff0d7224 */ /* 0x000fe400078e0000 */
[----:B------:R-:W-:-:S10]  /*14920*/  IMAD.MOV.U32 R2, RZ, RZ, R14 ;  /* 0x000000ffff027224 */ /* 0x000fd400078e000e */
[----:B------:R-:W-:Y:S05]  /*14930*/  WARPSYNC.COLLECTIVE R15, `(.L_x_993) ;  /* 0x000000000f087348 */ /* 0x000fea0003c00000 */
[----:B------:R0:W1:Y:S02]  /*14940*/  SHFL.IDX P6, R14, R13, R12, R11 ;  /* 0x0000000c0d0e7389 */ /* 0x00006400000c000b */
[----:B01----:R-:W-:Y:S01]  /*14950*/  ENDCOLLECTIVE ;  /* 0x000000000000791b */ /* 0x003fe20003800000 */
.L_x_993:
[----:B------:R-:W-:Y:S02]  /*14960*/  IMAD.MOV.U32 R13, RZ, RZ, R5 ;  /* 0x000000ffff0d7224 */ /* 0x000fe400078e0005 */
[----:B------:R-:W-:Y:S02]  /*14970*/  IMAD.MOV.U32 R12, RZ, RZ, 0x1 ;  /* 0x00000001ff0c7424 */ /* 0x000fe400078e00ff */
[----:B------:R-:W-:-:S07]  /*14980*/  IMAD.MOV.U32 R3, RZ, RZ, R14 ;  /* 0x000000ffff037224 */ /* 0x000fce00078e000e */
[----:B------:R-:W-:Y:S05]  /*14990*/  WARPSYNC.COLLECTIVE R15, `(.L_x_994) ;  /* 0x000000000f087348 */ /* 0x000fea0003c00000 */
[----:B------:R0:W1:Y:S02]  /*149a0*/  SHFL.IDX P6, R14, R13, R12, R11 ;  /* 0x0000000c0d0e7389 */ /* 0x00006400000c000b */
[----:B01----:R-:W-:Y:S01]  /*149b0*/  ENDCOLLECTIVE ;  /* 0x000000000000791b */ /* 0x003fe20003800000 */
.L_x_994:
        /* <DEDUP_REMOVED lines=17> */
.L_x_995:
[----:B------:R-:W-:Y:S02]  /*14ad0*/  IMAD.MOV.U32 R13, RZ, RZ, R5 ;  /* 0x000000ffff0d7224 */ /* 0x000fe400078e0005 */
[----:B------:R-:W-:Y:S02]  /*14ae0*/  IMAD.MOV.U32 R12, RZ, RZ, 0x2 ;  /* 0x00000002ff0c7424 */ /* 0x000fe400078e00ff */
[----:B------:R-:W-:-:S07]  /*14af0*/  IMAD.MOV.U32 R3, RZ, RZ, R14 ;  /* 0x000000ffff037224 */ /* 0x000fce00078e000e */
[----:B------:R-:W-:Y:S05]  /*14b00*/  WARPSYNC.COLLECTIVE R15, `(.L_x_996) ;  /* 0x000000000f087348 */ /* 0x000fea0003c00000 */
[----:B------:R0:W1:Y:S02]  /*14b10*/  SHFL.IDX P6, R14, R13, R12, R11 ;  /* 0x0000000c0d0e7389 */ /* 0x00006400000c000b */
[----:B01----:R-:W-:Y:S01]  /*14b20*/  ENDCOLLECTIVE ;  /* 0x000000000000791b */ /* 0x003fe20003800000 */
.L_x_996:
        /* <DEDUP_REMOVED lines=13> */
[----:B------:R-:W-:Y:S01]  /*14c00*/  ISETP.GE.AND P0, PT, R2, UR37, PT ;  /* 0x0000002502007c0c */ /* 0x000fe2000bf06270 */
[----:B------:R-:W-:-:S12]  /*14c10*/  IMAD.MOV.U32 R2, RZ, RZ, R14 ;  /* 0x000000ffff027224 */ /* 0x000fd800078e000e */
[----:B------:R-:W-:Y:S05]  /*14c20*/  WARPSYNC.COLLECTIVE R15, `(.L_x_997) ;  /* 0x000000000f087348 */ /* 0x000fea0003c00000 */
[----:B------:R0:W1:Y:S02]  /*14c30*/  SHFL.IDX P6, R14, R13, R12, R11 ;  /* 0x0000000c0d0e7389 */ /* 0x00006400000c000b */
[----:B01----:R-:W-:Y:S01]  /*14c40*/  ENDCOLLECTIVE ;  /* 0x000000000000791b */ /* 0x003fe20003800000 */
.L_x_997:
[----:B------:R-:W-:Y:S02]  /*14c50*/  IMAD.MOV.U32 R13, RZ, RZ, R5 ;  /* 0x000000ffff0d7224 */ /* 0x000fe400078e0005 */
[----:B------:R-:W-:Y:S02]  /*14c60*/  IMAD.MOV.U32 R12, RZ, RZ, 0x3 ;  /* 0x00000003ff0c7424 */ /* 0x000fe400078e00ff */
[----:B------:R-:W-:-:S07]  /*14c70*/  IMAD.MOV.U32 R3, RZ, RZ, R14 ;  /* 0x000000ffff037224 */ /* 0x000fce00078e000e */
[----:B------:R-:W-:Y:S05]  /*14c80*/  WARPSYNC.COLLECTIVE R15, `(.L_x_998) ;  /* 0x000000000f087348 */ /* 0x000fea0003c00000 */
[----:B------:R0:W1:Y:S02]  /*14c90*/  SHFL.IDX P6, R14, R13, R12, R11 ;  /* 0x0000000c0d0e7389 */ /* 0x00006400000c000b */
[----:B01----:R-:W-:Y:S01]  /*14ca0*/  ENDCOLLECTIVE ;  /* 0x000000000000791b */ /* 0x003fe20003800000 */
.L_x_998:
        /* <DEDUP_REMOVED lines=10> */
.L_x_999:
        /* <DEDUP_REMOVED lines=13> */
.L_x_1000:
[----:B------:R-:W-:-:S13]  /*14e20*/  ISETP.GE.AND P0, PT, R2, UR37, PT ;  /* 0x0000002502007c0c */ /* 0x000fda000bf06270 */
[----:B------:R-:W-:Y:S01]  /*14e30*/  @!P0 LEA R8, P1, R20, R0, 0x1 ;  /* 0x0000000014088211 */ /* 0x000fe200078208ff */
[----:B------:R-:W-:Y:S02]  /*14e40*/  VIADD R0, R4, 0x80 ;  /* 0x0000008004007836 */ /* 0x000fe40000000000 */
[----:B------:R-:W-:Y:S02]  /*14e50*/  IMAD.MOV.U32 R13, RZ, RZ, R7 ;  /* 0x000000ffff0d7224 */ /* 0x000fe400078e0007 */
[----:B------:R-:W-:Y:S02]  /*14e60*/  @!P0 IMAD.X R9, RZ, RZ, R5, P1 ;  /* 0x000000ffff098224 */ /* 0x000fe400008e0605 */
[----:B------:R-:W-:Y:S02]  /*14e70*/  @!P0 IMAD.MOV.U32 R2, RZ, RZ, R8 ;  /* 0x000000ffff028224 */ /* 0x000fe400078e0008 */
[----:B------:R-:W-:-:S05]  /*14e80*/  @!P0 IMAD.MOV.U32 R3, RZ, RZ, R9 ;  /* 0x000000ffff038224 */ /* 0x000fca00078e0009 */
[----:B------:R-:W-:Y:S01]  /*14e90*/  @!PT LDS RZ, [RZ] ;  /* 0x00000000fffff984 */ /* 0x000fe20000000800 */
[----:B------:R-:W-:Y:S01]  /*14ea0*/  @!PT LDS RZ, [RZ] ;  /* 0x00000000fffff984 */ /* 0x000fe20000000800 */
[----:B------:R-:W-:Y:S01]  /*14eb0*/  @!PT LDS RZ, [RZ] ;  /* 0x00000000fffff984 */ /* 0x000fe20000000800 */
[----:B------:R0:W-:Y:S04]  /*14ec0*/  @!P0 LDGSTS.E.BYPASS.LTC128B.128 [R10+0xdc00], desc[UR52][R2.64], !P3 ;  /* 0x0dc00000020a8fae */ /* 0x0001e8000d901d74 */
[----:B------:R0:W-:Y:S04]  /*14ed0*/  @!P0 LDGSTS.E.BYPASS.LTC128B.128 [R10+0x10c00], desc[UR52][R2.64+0x40], !P4 ;  /* 0x10c00040020a8fae */ /* 0x0001e8000e101d74 */
[----:B------:R0:W-:Y:S01]  /*14ee0*/  @!P0 LDGSTS.E.BYPASS.LTC128B.128 [R10+0x13c00], desc[UR52][R2.64+0x80], !P5 ;  /* 0x13c00080020a8fae */ /* 0x0001e2000e901d74 */
[----:B------:R-:W-:Y:S01]  /*14ef0*/  ISETP.GE.AND P0, PT, R0, UR37, PT ;  /* 0x0000002500007c0c */ /* 0x000fe2000bf06270 */
[----:B------:R-:W-:-:S12]  /*14f00*/  IMAD.MOV.U32 R0, RZ, RZ, R14 ;  /* 0x000000ffff007224 */ /* 0x000fd800078e000e */
[----:B0-----:R-:W-:Y:S05]  /*14f10*/  WARPSYNC.COLLECTIVE R15, `(.L_x_1001) ;  /* 0x000000000f087348 */ /* 0x001fea0003c00000 */
[----:B------:R1:W2:Y:S02]  /*14f20*/  SHFL.IDX P6, R14, R13, R12, R11 ;  /* 0x0000000c0d0e7389 */ /* 0x0002a400000c000b */
[----:B012---:R-:W-:Y:S01]  /*14f30*/  ENDCOLLECTIVE ;  /* 0x000000000000791b */ /* 0x007fe20003800000 */
.L_x_1001:
[----:B------:R-:W-:Y:S02]  /*14f40*/  IMAD.MOV.U32 R13, RZ, RZ, R6 ;  /* 0x000000ffff0d7224 */ /* 0x000fe400078e0006 */
[----:B------:R-:W-:Y:S02]  /*14f50*/  IMAD.MOV.U32 R12, RZ, RZ, 0x1 ;  /* 0x00000001ff0c7424 */ /* 0x000fe400078e00ff */
[----:B------:R-:W-:-:S07]  /*14f60*/  IMAD.MOV.U32 R2, RZ, RZ, R14 ;  /* 0x000000ffff027224 */ /* 0x000fce00078e000e */
[----:B------:R-:W-:Y:S05]  /*14f70*/  WARPSYNC.COLLECTIVE R15, `(.L_x_1002) ;  /* 0x000000000f087348 */ /* 0x000fea0003c00000 */
[----:B------:R0:W1:Y:S02]  /*14f80*/  SHFL.IDX P6, R14, R13, R12, R11 ;  /* 0x0000000c0d0e7389 */ /* 0x00006400000c000b */
[----:B01----:R-:W-:Y:S01]  /*14f90*/  ENDCOLLECTIVE ;  /* 0x000000000000791b */ /* 0x003fe20003800000 */
.L_x_1002:
[----:B------:R-:W-:-:S05]  /*14fa0*/  @!P0 LEA R5, P1, R20, R2, 0x1 ;  /* 0x0000000214058211 */ /* 0x000fca00078208ff */
[----:B------:R-:W-:Y:S02]  /*14fb0*/  @!P0 IMAD.X R0, RZ, RZ, R0, P1 ;  /* 0x000000ffff008224 */ /* 0x000fe400008e0600 */
[----:B------:R-:W-:Y:S02]  /*14fc0*/  @!P0 IMAD.MOV.U32 R2, RZ, RZ, R5 ;  /* 0x000000ffff028224 */ /* 0x000fe400078e0005 */
        /* <DEDUP_REMOVED lines=12> */
.L_x_1003:
[----:B------:R-:W-:Y:S05]  /*15090*/  BRA `(.L_x_1004) ;  /* 0xffffffd000007947 */ /* 0x000fea000383ffff */
.L_x_938:
[----:B0-----:R0:W1:Y:S02]  /*150a0*/  SYNCS.PHASECHK.TRANS64.TRYWAIT P0, [R16+URZ+0x2d820], R3 ;  /* 0x02d82003100075a7 */ /* 0x001064000800017f */
[----:B-1----:R-:W-:Y:S05]  /*150b0*/  @!P0 NANOSLEEP.SYNCS 0x989680 ;  /* 0x009896800000895d */ /* 0x002fea0003900000 */
[----:B------:R-:W1:Y:S02]  /*150c0*/  @!P0 SYNCS.PHASECHK.TRANS64 P0, [R16+URZ+0x2d820], R3 ;  /* 0x02d82003100085a7 */ /* 0x000e64000800007f */
[----:B-1----:R-:W-:Y:S05]  /*150d0*/  @!P0 BRA `(.L_x_938) ;  /* 0xfffffffc00f08947 */ /* 0x002fea000383ffff */
[----:B------:R-:W-:Y:S05]  /*150e0*/  BRA `(.L_x_1005) ;  /* 0xffffffd000647947 */ /* 0x000fea000383ffff */
.L_x_942:
[----:B0-----:R0:W1:Y:S02]  /*150f0*/  SYNCS.PHASECHK.TRANS64.TRYWAIT P0, [R6+URZ+0x2d840], R0 ;  /* 0x02d84000060075a7 */ /* 0x001064000800017f */
[----:B-1----:R-:W-:Y:S05]  /*15100*/  @!P0 NANOSLEEP.SYNCS 0x989680 ;  /* 0x009896800000895d */ /* 0x002fea0003900000 */
[----:B------:R-:W1:Y:S02]  /*15110*/  @!P0 SYNCS.PHASECHK.TRANS64 P0, [R6+URZ+0x2d840], R0 ;  /* 0x02d84000060085a7 */ /* 0x000e64000800007f */
[----:B-1----:R-:W-:Y:S05]  /*15120*/  @!P0 BRA `(.L_x_942) ;  /* 0xfffffffc00f08947 */ /* 0x002fea000383ffff */
[----:B------:R-:W-:Y:S05]  /*15130*/  BRA `(.L_x_1006) ;  /* 0xffffffd400387947 */ /* 0x000fea000383ffff */
.L_x_943:
        /* <DEDUP_REMOVED lines=8> */
.L_x_1008:
[----:B------:R-:W-:Y:S05]  /*151c0*/  BSYNC B1 ;  /* 0x0000000000017941 */ /* 0x000fea0003800000 */
.L_x_1007:
        /* <DEDUP_REMOVED lines=10> */
.L_x_1009:
        /* <DEDUP_REMOVED lines=8> */
.L_x_1010:
        /* <DEDUP_REMOVED lines=14> */
.L_x_1011:
[----:B------:R-:W-:Y:S02]  /*153d0*/  IMAD.MOV.U32 R13, RZ, RZ, R10 ;  /* 0x000000ffff0d7224 */ /* 0x000fe400078e000a */
[----:B------:R-:W-:Y:S02]  /*153e0*/  IMAD.MOV.U32 R12, RZ, RZ, 0x2 ;  /* 0x00000002ff0c7424 */ /* 0x000fe400078e00ff */
[----:B------:R-:W-:-:S07]  /*153f0*/  IMAD.MOV.U32 R2, RZ, RZ, R14 ;  /* 0x000000ffff027224 */ /* 0x000fce00078e000e */
[----:B------:R-:W-:Y:S05]  /*15400*/  WARPSYNC.COLLECTIVE R15, `(.L_x_1012) ;  /* 0x000000000f087348 */ /* 0x000fea0003c00000 */
[----:B------:R0:W1:Y:S02]  /*15410*/  SHFL.IDX P6, R14, R13, R12, R11 ;  /* 0x0000000c0d0e7389 */ /* 0x00006400000c000b */
[----:B01----:R-:W-:Y:S01]  /*15420*/  ENDCOLLECTIVE ;  /* 0x000000000000791b */ /* 0x003fe20003800000 */
.L_x_1012:
        /* <DEDUP_REMOVED lines=13> */
.L_x_1013:
[----:B------:R-:W-:Y:S02]  /*15500*/  IMAD.MOV.U32 R13, RZ, RZ, R10 ;  /* 0x000000ffff0d7224 */ /* 0x000fe400078e000a */
[----:B------:R-:W-:Y:S02]  /*15510*/  IMAD.MOV.U32 R12, RZ, RZ, 0x3 ;  /* 0x00000003ff0c7424 */ /* 0x000fe400078e00ff */
[----:B------:R-:W-:-:S07]  /*15520*/  IMAD.MOV.U32 R2, RZ, RZ, R14 ;  /* 0x000000ffff027224 */ /* 0x000fce00078e000e */
[----:B------:R-:W-:Y:S05]  /*15530*/  WARPSYNC.COLLECTIVE R15, `(.L_x_1014) ;  /* 0x000000000f087348 */ /* 0x000fea0003c00000 */
[----:B------:R0:W1:Y:S02]  /*15540*/  SHFL.IDX P6, R14, R13, R12, R11 ;  /* 0x0000000c0d0e7389 */ /* 0x00006400000c000b */
[----:B01----:R-:W-:Y:S01]  /*15550*/  ENDCOLLECTIVE ;  /* 0x000000000000791b */ /* 0x003fe20003800000 */
.L_x_1014:
        /* <DEDUP_REMOVED lines=13> */
.L_x_1015:
[----:B------:R-:W-:Y:S01]  /*15630*/  IMAD.MOV.U32 R2, RZ, RZ, R14 ;  /* 0x000000ffff027224 */ /* 0x000fe200078e000e */
[----:B------:R-:W-:Y:S06]  /*15640*/  BRA `(.L_x_1016) ;  /* 0xffffffd000e47947 */ /* 0x000fec000383ffff */
.L_x_948:
[----:B-1----:R1:W2:Y:S02]  /*15650*/  SYNCS.PHASECHK.TRANS64.TRYWAIT P0, [R6+URZ+0x2d860], R2 ;  /* 0x02d86002060075a7 */ /* 0x0022a4000800017f */
[----:B--2---:R-:W-:Y:S05]  /*15660*/  @!P0 NANOSLEEP.SYNCS 0x989680 ;  /* 0x009896800000895d */ /* 0x004fea0003900000 */
[----:B------:R-:W2:Y:S02]  /*15670*/  @!P0 SYNCS.PHASECHK.TRANS64 P0, [R6+URZ+0x2d860], R2 ;  /* 0x02d86002060085a7 */ /* 0x000ea4000800007f */
[----:B--2---:R-:W-:Y:S05]  /*15680*/  @!P0 BRA `(.L_x_948) ;  /* 0xfffffffc00f08947 */ /* 0x004fea000383ffff */
[----:B------:R-:W-:Y:S05]  /*15690*/  BRA `(.L_x_1017) ;  /* 0xffffffd400447947 */ /* 0x000fea000383ffff */
.L_x_949:
        /* <DEDUP_REMOVED lines=8> */
.L_x_1019:
[----:B------:R-:W-:Y:S05]  /*15720*/  BSYNC B1 ;  /* 0x0000000000017941 */ /* 0x000fea0003800000 */
.L_x_1018:
        /* <DEDUP_REMOVED lines=9> */
.L_x_1020:
[----:B------:R-:W-:Y:S02]  /*157c0*/  IMAD.MOV.U32 R13, RZ, RZ, R18 ;  /* 0x000000ffff0d7224 */ /* 0x000fe400078e0012 */
[----:B------:R-:W-:Y:S02]  /*157d0*/  IMAD.MOV.U32 R12, RZ, RZ, 0x1 ;  /* 0x00000001ff0c7424 */ /* 0x000fe400078e00ff */
[----:B------:R-:W-:-:S07]  /*157e0*/  IMAD.MOV.U32 R2, RZ, RZ, R14 ;  /* 0x000000ffff027224 */ /* 0x000fce00078e000e */
[----:B------:R-:W-:Y:S05]  /*157f0*/  WARPSYNC.COLLECTIVE R15, `(.L_x_1021) ;  /* 0x000000000f087348 */ /* 0x000fea0003c00000 */
[----:B------:R0:W1:Y:S02]  /*15800*/  SHFL.IDX P6, R14, R13, R12, R11 ;  /* 0x0000000c0d0e7389 */ /* 0x00006400000c000b */
[----:B01----:R-:W-:Y:S01]  /*15810*/  ENDCOLLECTIVE ;  /* 0x000000000000791b */ /* 0x003fe20003800000 */
.L_x_1021:
        /* <DEDUP_REMOVED lines=16> */
.L_x_1022:
[----:B------:R-:W-:Y:S02]  /*15920*/  IMAD.MOV.U32 R13, RZ, RZ, R18 ;  /* 0x000000ffff0d7224 */ /* 0x000fe400078e0012 */
[----:B------:R-:W-:Y:S02]  /*15930*/  IMAD.MOV.U32 R12, RZ, RZ, 0x2 ;  /* 0x00000002ff0c7424 */ /* 0x000fe400078e00ff */
[----:B------:R-:W-:-:S07]  /*15940*/  IMAD.MOV.U32 R2, RZ, RZ, R14 ;  /* 0x000000ffff027224 */ /* 0x000fce00078e000e */
[----:B------:R-:W-:Y:S05]  /*15950*/  WARPSYNC.COLLECTIVE R15, `(.L_x_1023) ;  /* 0x000000000f087348 */ /* 0x000fea0003c00000 */
[----:B------:R0:W1:Y:S02]  /*15960*/  SHFL.IDX P6, R14, R13, R12, R11 ;  /* 0x0000000c0d0e7389 */ /* 0x00006400000c000b */
[----:B01----:R-:W-:Y:S01]  /*15970*/  ENDCOLLECTIVE ;  /* 0x000000000000791b */ /* 0x003fe20003800000 */
.L_x_1023:
        /* <DEDUP_REMOVED lines=16> */
.L_x_1024:
[----:B------:R-:W-:Y:S02]  /*15a80*/  IMAD.MOV.U32 R13, RZ, RZ, R18 ;  /* 0x000000ffff0d7224 */ /* 0x000fe400078e0012 */
[----:B------:R-:W-:Y:S02]  /*15a90*/  IMAD.MOV.U32 R12, RZ, RZ, 0x3 ;  /* 0x00000003ff0c7424 */ /* 0x000fe400078e00ff */
[----:B------:R-:W-:-:S07]  /*15aa0*/  IMAD.MOV.U32 R2, RZ, RZ, R14 ;  /* 0x000000ffff027224 */ /* 0x000fce00078e000e */
[----:B------:R-:W-:Y:S05]  /*15ab0*/  WARPSYNC.COLLECTIVE R15, `(.L_x_1025) ;  /* 0x000000000f087348 */ /* 0x000fea0003c00000 */
[----:B------:R0:W1:Y:S02]  /*15ac0*/  SHFL.IDX P6, R14, R13, R12, R11 ;  /* 0x0000000c0d0e7389 */ /* 0x00006400000c000b */
[----:B01----:R-:W-:Y:S01]  /*15ad0*/  ENDCOLLECTIVE ;  /* 0x000000000000791b */ /* 0x003fe20003800000 */
.L_x_1025:
        /* <DEDUP_REMOVED lines=13> */
.L_x_1026:
        /* <DEDUP_REMOVED lines=8> */
.L_x_957:
[----:B0-----:R0:W1:Y:S02]  /*15c30*/  SYNCS.PHASECHK.TRANS64.TRYWAIT P0, [R4+URZ+0x2d860], R3 ;  /* 0x02d86003040075a7 */ /* 0x001064000800017f */
[----:B-1----:R-:W-:Y:S05]  /*15c40*/  @!P0 NANOSLEEP.SYNCS 0x989680 ;  /* 0x009896800000895d */ /* 0x002fea0003900000 */
[----:B------:R-:W1:Y:S02]  /*15c50*/  @!P0 SYNCS.PHASECHK.TRANS64 P0, [R4+URZ+0x2d860], R3 ;  /* 0x02d86003040085a7 */ /* 0x000e64000800007f */
[----:B-1----:R-:W-:Y:S05]  /*15c60*/  @!P0 BRA `(.L_x_957) ;  /* 0xfffffffc00f08947 */ /* 0x002fea000383ffff */
[----:B------:R-:W-:Y:S05]  /*15c70*/  BRA `(.L_x_1028) ;  /* 0xffffffd400d47947 */ /* 0x000fea000383ffff */
.L_x_958:
        /* <DEDUP_REMOVED lines=8> */
.L_x_1030:
[----:B------:R-:W-:Y:S05]  /*15d00*/  BSYNC B0 ;  /* 0x0000000000007941 */ /* 0x000fea0003800000 */
.L_x_1029:
[----:B------:R-:W0:Y:S01]  /*15d10*/  S2R R2, SR_TID.X ;  /* 0x0000000000027919 */ /* 0x000e220000002100 */
[----:B------:R-:W-:Y:S02]  /*15d20*/  IMAD.MOV.U32 R13, RZ, RZ, R17 ;  /* 0x000000ffff0d7224 */ /* 0x000fe400078e0011 */
[----:B------:R-:W-:Y:S02]  /*15d30*/  IMAD.MOV.U32 R12, RZ, RZ, RZ ;  /* 0x000000ffff0c7224 */ /* 0x000fe400078e00ff */
[----:B------:R-:W-:Y:S02]  /*15d40*/  IMAD.MOV.U32 R11, RZ, RZ, 0x1c1f ;  /* 0x00001c1fff0b7424 */ /* 0x000fe400078e00ff */
[----:B------:R-:W-:Y:S02]  /*15d50*/  IMAD.MOV.U32 R15, RZ, RZ, -0x1 ;  /* 0xffffffffff0f7424 */ /* 0x000fe400078e00ff */
[----:B------:R-:W-:-:S07]  /*15d60*/  IMAD.MOV.U32 R0, RZ, RZ, R14 ;  /* 0x000000ffff007224 */ /* 0x000fce00078e000e */
[----:B0-----:R-:W-:Y:S05]  /*15d70*/  WARPSYNC.COLLECTIVE R15, `(.L_x_1031) ;  /* 0x000000000f087348 */ /* 0x001fea0003c00000 */
[----:B------:R1:W2:Y:S02]  /*15d80*/  SHFL.IDX P6, R14, R13, R12, R11 ;  /* 0x0000000c0d0e7389 */ /* 0x0002a400000c000b */
[----:B012---:R-:W-:Y:S01]  /*15d90*/  ENDCOLLECTIVE ;  /* 0x000000000000791b */ /* 0x007fe20003800000 */
.L_x_1031:
        /* <DEDUP_REMOVED lines=9> */
.L_x_1032:
[----:B------:R-:W-:Y:S01]  /*15e30*/  IMAD.X R3, RZ, RZ, R0, P0 ;  /* 0x000000ffff037224 */ /* 0x000fe200000e0600 */
[----:B------:R-:W-:Y:S01]  /*15e40*/  ISETP.LT.OR P0, PT, R5, 0x1, P4 ;  /* 0x000000010500780c */ /* 0x000fe20002701670 */
[----:B------:R-:W-:Y:S02]  /*15e50*/  IMAD R0, R7, 0x2, R16 ;  /* 0x0000000207007824 */ /* 0x000fe400078e0210 */
        /* <DEDUP_REMOVED lines=13> */
.L_x_1033:
[----:B------:R-:W-:Y:S02]  /*15f30*/  IMAD.MOV.U32 R13, RZ, RZ, R18 ;  /* 0x000000ffff0d7224 */ /* 0x000fe400078e0012 */
[----:B------:R-:W-:Y:S01]  /*15f40*/  IMAD.MOV.U32 R12, RZ, RZ, 0x2 ;  /* 0x00000002ff0c7424 */ /* 0x000fe200078e00ff */
[----:B------:R-:W-:-:S13]  /*15f50*/  IADD3 R2, P0, R14, R6, RZ ;  /* 0x000000060e027210 */ /* 0x000fda0007f1e0ff */
[----:B------:R-:W-:Y:S05]  /*15f60*/  WARPSYNC.COLLECTIVE R15, `(.L_x_1034) ;  /* 0x000000000f087348 */ /* 0x000fea0003c00000 */
[----:B------:R0:W1:Y:S02]  /*15f70*/  SHFL.IDX P6, R14, R13, R12, R11 ;  /* 0x0000000c0d0e7389 */ /* 0x00006400000c000b */
[----:B01----:R-:W-:Y:S01]  /*15f80*/  ENDCOLLECTIVE ;  /* 0x000000000000791b */ /* 0x003fe20003800000 */
.L_x_1034:
        /* <DEDUP_REMOVED lines=15> */
.L_x_1035:
[----:B------:R-:W-:Y:S02]  /*16080*/  IMAD.MOV.U32 R13, RZ, RZ, R18 ;  /* 0x000000ffff0d7224 */ /* 0x000fe400078e0012 */
[----:B------:R-:W-:Y:S01]  /*16090*/  IMAD.MOV.U32 R12, RZ, RZ, 0x3 ;  /* 0x00000003ff0c7424 */ /* 0x000fe200078e00ff */
[----:B------:R-:W-:-:S13]  /*160a0*/  IADD3 R2, P0, R14, R6, RZ ;  /* 0x000000060e027210 */ /* 0x000fda0007f1e0ff */
[----:B------:R-:W-:Y:S05]  /*160b0*/  WARPSYNC.COLLECTIVE R15, `(.L_x_1036) ;  /* 0x000000000f087348 */ /* 0x000fea0003c00000 */
[----:B------:R0:W1:Y:S02]  /*160c0*/  SHFL.IDX P6, R14, R13, R12, R11 ;  /* 0x0000000c0d0e7389 */ /* 0x00006400000c000b */
[----:B01----:R-:W-:Y:S01]  /*160d0*/  ENDCOLLECTIVE ;  /* 0x000000000000791b */ /* 0x003fe20003800000 */
.L_x_1036:
        /* <DEDUP_REMOVED lines=12> */
.L_x_1037:
[----:B------:R-:W-:Y:S01]  /*161a0*/  @!PT LDS RZ, [RZ] ;  /* 0x00000000fffff984 */ /* 0x000fe20000000800 */
[----:B------:R-:W-:Y:S01]  /*161b0*/  @!PT LDS RZ, [RZ] ;  /* 0x00000000fffff984 */ /* 0x000fe20000000800 */
[----:B------:R-:W-:Y:S01]  /*161c0*/  @!PT LDS RZ, [RZ] ;  /* 0x00000000fffff984 */ /* 0x000fe20000000800 */
[----:B------:R0:W-:Y:S01]  /*161d0*/  LDGSTS.E.BYPASS.LTC128B.128 [R0+0x3400], desc[UR52][R2.64+0x40], !P0 ;  /* 0x0340004002007fae */ /* 0x0001e2000c101d74 */
[----:B------:R-:W-:-:S13]  /*161e0*/  ISETP.LT.OR P0, PT, R5, 0x41, P1 ;  /* 0x000000410500780c */ /* 0x000fda0000f01670 */
[----:B------:R0:W-:Y:S01]  /*161f0*/  LDGSTS.E.BYPASS.LTC128B.128 [R0+0x5400], desc[UR52][R2.64+0x80], !P0 ;  /* 0x0540008002007fae */ /* 0x0001e2000c101d74 */
[----:B------:R-:W-:Y:S05]  /*16200*/  BRA `(.L_x_1038) ;  /* 0xffffffd4004c7947 */ /* 0x000fea000383ffff */
.L_x_963:
[----:B------:R-:W-:Y:S01]  /*16210*/  BSSY B0, `(.L_x_1039) ;  /* 0x0000008000007945 */ /* 0x000fe20003800000 */
[----:B-----5:R-:W-:Y:S02]  /*16220*/  IMAD.MOV.U32 R13, RZ, RZ, R2 ;  /* 0x000000ffff0d7224 */ /* 0x020fe400078e0002 */
[----:B------:R-:W-:Y:S02]  /*16230*/  IMAD.MOV.U32 R12, RZ, RZ, RZ ;  /* 0x000000ffff0c7224 */ /* 0x000fe400078e00ff */
[----:B------:R-:W-:Y:S02]  /*16240*/  IMAD.MOV.U32 R11, RZ, RZ, 0x1f ;  /* 0x0000001fff0b7424 */ /* 0x000fe400078e00ff */
[----:B------:R-:W-:-:S07]  /*16250*/  IMAD.MOV.U32 R15, RZ, RZ, -0x1 ;  /* 0xffffffffff0f7424 */ /* 0x000fce00078e00ff */
[----:B01----:R-:W-:Y:S05]  /*16260*/  WARPSYNC.COLLECTIVE R15, `(.L_x_1040) ;  /* 0x000000000f087348 */ /* 0x003fea0003c00000 */
[----:B------:R2:W3:Y:S02]  /*16270*/  SHFL.IDX P6, R14, R13, R12, R11 ;  /* 0x0000000c0d0e7389 */ /* 0x0004e400000c000b */
[----:B0123--:R-:W-:Y:S01]  /*16280*/  ENDCOLLECTIVE ;  /* 0x000000000000791b */ /* 0x00ffe20003800000 */
.L_x_1040:
[----:B------:R-:W-:Y:S05]  /*16290*/  BSYNC B0 ;  /* 0x0000000000007941 */ /* 0x000fea0003800000 */
.L_x_1039:
[----:B------:R-:W-:Y:S05]  /*162a0*/  BRA `(.L_x_1041) ;  /* 0xffffffd400e07947 */ /* 0x000fea000383ffff */
.L_x_966:
[----:B-1----:R1:W2:Y:S02]  /*162b0*/  SYNCS.PHASECHK.TRANS64.TRYWAIT P0, [R4+URZ+0x2d820], R0 ;  /* 0x02d82000040075a7 */ /* 0x0022a4000800017f */
[----:B--2---:R-:W-:Y:S05]  /*162c0*/  @!P0 NANOSLEEP.SYNCS 0x989680 ;  /* 0x009896800000895d */ /* 0x004fea0003900000 */
[----:B------:R-:W2:Y:S02]  /*162d0*/  @!P0 SYNCS.PHASECHK.TRANS64 P0, [R4+URZ+0x2d820], R0 ;  /* 0x02d82000040085a7 */ /* 0x000ea4000800007f */
[----:B--2---:R-:W-:Y:S05]  /*162e0*/  @!P0 BRA `(.L_x_966) ;  /* 0xfffffffc00f08947 */ /* 0x004fea000383ffff */
[----:B------:R-:W-:Y:S05]  /*162f0*/  BRA `(.L_x_1042) ;  /* 0xffffffd8002c7947 */ /* 0x000fea000383ffff */
.L_x_967:
        /* <DEDUP_REMOVED lines=11> */
.L_x_1044:
[----:B------:R-:W-:Y:S05]  /*163b0*/  BSYNC B0 ;  /* 0x0000000000007941 */ /* 0x000fea0003800000 */
.L_x_1043:
[----:B------:R-:W-:Y:S05]  /*163c0*/  BRA `(.L_x_1045) ;  /* 0xffffffd800147947 */ /* 0x000fea000383ffff */
.L_x_970:
[----:B------:R-:W-:Y:S01]  /*163d0*/  BSSY B1, `(.L_x_1046) ;  /* 0x0000006000017945 */ /* 0x000fe20003800000 */
[----:B------:R-:W-:-:S07]  /*163e0*/  IMAD.MOV.U32 R15, RZ, RZ, -0x1 ;  /* 0xffffffffff0f7424 */ /* 0x000fce00078e00ff */
[----:B01----:R-:W-:Y:S05]  /*163f0*/  WARPSYNC.COLLECTIVE R15, `(.L_x_1047) ;  /* 0x000000000f0c7348 */ /* 0x003fea0003c00000 */
[----:B------:R-:W-:Y:S02]  /*16400*/  ELECT P6, UR62, PT ;  /* 0x00000000003e782f */ /* 0x000fe400038c0000 */
[----:B------:R-:W-:Y:S01]  /*16410*/  MOV R14, UR62 ;  /* 0x0000003e000e7c02 */ /* 0x000fe20008000f00 */
[----:B01----:R-:W-:Y:S10]  /*16420*/  ENDCOLLECTIVE ;  /* 0x000000000000791b */ /* 0x003ff40003800000 */
.L_x_1047:
[----:B------:R-:W-:Y:S05]  /*16430*/  BSYNC B1 ;  /* 0x0000000000017941 */ /* 0x000fea0003800000 */
.L_x_1046:
[----:B------:R-:W-:Y:S05]  /*16440*/  BRA `(.L_x_1048) ;  /* 0xffffffd8000c7947 */ /* 0x000fea000383ffff */
.L_x_972:
[----:B-1----:R1:W2:Y:S02]  /*16450*/  SYNCS.PHASECHK.TRANS64.TRYWAIT P1, [R5+URZ+0x2d840], R0 ;  /* 0x02d84000050075a7 */ /* 0x0022a4000802017f */
[----:B--2---:R-:W-:Y:S05]  /*16460*/  @!P1 NANOSLEEP.SYNCS 0x989680 ;  /* 0x009896800000995d */ /* 0x004fea0003900000 */
[----:B------:R-:W2:Y:S02]  /*16470*/  @!P1 SYNCS.PHASECHK.TRANS64 P1, [R5+URZ+0x2d840], R0 ;  /* 0x02d84000050095a7 */ /* 0x000ea4000802007f */
[----:B--2---:R-:W-:Y:S05]  /*16480*/  @!P1 BRA `(.L_x_972) ;  /* 0xfffffffc00f09947 */ /* 0x004fea000383ffff */
[----:B------:R-:W-:Y:S05]  /*16490*/  BRA `(.L_x_1049) ;  /* 0xffffffd8002c7947 */ /* 0x000fea000383ffff */
.L_x_974:
[----:B--2---:R2:W3:Y:S02]  /*164a0*/  SYNCS.PHASECHK.TRANS64.TRYWAIT P1, [R23+URZ+0x2d840], R2 ;  /* 0x02d84002170075a7 */ /* 0x0044e4000802017f */
[----:B---3--:R-:W-:Y:S05]  /*164b0*/  @!P1 NANOSLEEP.SYNCS 0x989680 ;  /* 0x009896800000995d */ /* 0x008fea0003900000 */
[----:B------:R-:W3:Y:S02]  /*164c0*/  @!P1 SYNCS.PHASECHK.TRANS64 P1, [R23+URZ+0x2d840], R2 ;  /* 0x02d84002170095a7 */ /* 0x000ee4000802007f */
[----:B---3--:R-:W-:Y:S05]  /*164d0*/  @!P1 BRA `(.L_x_974) ;  /* 0xfffffffc00f09947 */ /* 0x008fea000383ffff */
[----:B------:R-:W-:Y:S05]  /*164e0*/  BRA `(.L_x_1050) ;  /* 0xffffffd800387947 */ /* 0x000fea000383ffff */
.L_x_976:
[----:B---3--:R3:W4:Y:S02]  /*164f0*/  SYNCS.PHASECHK.TRANS64.TRYWAIT P1, [R5+URZ+0x2d860], R0 ;  /* 0x02d86000050075a7 */ /* 0x008724000802017f */
[----:B----4-:R-:W-:Y:S05]  /*16500*/  @!P1 NANOSLEEP.SYNCS 0x989680 ;  /* 0x009896800000995d */ /* 0x010fea0003900000 */
[----:B------:R-:W4:Y:S02]  /*16510*/  @!P1 SYNCS.PHASECHK.TRANS64 P1, [R5+URZ+0x2d860], R0 ;  /* 0x02d86000050095a7 */ /* 0x000f24000802007f */
[----:B----4-:R-:W-:Y:S05]  /*16520*/  @!P1 BRA `(.L_x_976) ;  /* 0xfffffffc00f09947 */ /* 0x010fea000383ffff */
[----:B------:R-:W-:Y:S05]  /*16530*/  BRA `(.L_x_1051) ;  /* 0xffffffd800347947 */ /* 0x000fea000383ffff */
.L_x_1052:
        /* <DEDUP_REMOVED lines=12> */
.L_x_2731:


//--------------------- .text._ZN7cutlass13device_kernelIN5flash11enable_sm90INS1_16FlashAttnFwdSm90INS1_25CollectiveMainloopFwdSm90ILi2EN4cute5tupleIJNS5_1CILi1EEES8_S8_EEENS6_IJNS7_ILi192EEENS7_ILi128EEENS7_ILi96EEEEEELi96ENS_10bfloat16_tEfNS_4arch4Sm90ELb0ELb1ELb0ELb1ELb1ELb0ELb0ELb0ELb1ELb1ELb0ELb0EEENS1_21CollectiveEpilogueFwdINS6_IJSA_SC_SB_EEES9_SE_SG_Li384ELb1ELb1ELb0ELb0EEENS1_36VarlenDynamicPersistentTileSchedulerILi192ELi128ELi384ELi128ELb0ELb1ELb1ELb1ELb0ELb1EEEEEEEEEvNT_6ParamsE --------------------------
	.section	.text._ZN7cutlass13device_kernelIN5flash11enable_sm90INS1_16FlashAttnFwdSm90INS1_25CollectiveMainloopFwdSm90ILi2EN4cute5tupleIJNS5_1CILi1EEES8_S8_EEENS6_IJNS7_ILi192EEENS7_ILi128EEENS7_ILi96EEEEEELi96ENS_10bfloat16_tEfNS_4arch4Sm90ELb0ELb1ELb0ELb1ELb1ELb0ELb0ELb0ELb1ELb1ELb0ELb0EEENS1_21CollectiveEpilogueFwdINS6_IJSA_SC_SB_EEES9_SE_SG_Li384ELb1ELb1ELb0ELb0EEENS1_36VarlenDynamicPersistentTileSchedulerILi192ELi128ELi384ELi128ELb0ELb1ELb1ELb1ELb0ELb1EEEEEEEEEvNT_6ParamsE,"ax",@progbits
	.align	128
.text._ZN7cutlass13device_kernelIN5flash11enable_sm90INS1_16FlashAttnFwdSm90INS1_25CollectiveMainloopFwdSm90ILi2EN4cute5tupleIJNS5_1CILi1EEES8_S8_EEENS6_IJNS7_ILi192EEENS7_ILi128EEENS7_ILi96EEEEEELi96ENS_10bfloat16_tEfNS_4arch4Sm90ELb0ELb1ELb0ELb1ELb1ELb0ELb0ELb0ELb1ELb1ELb0ELb0EEENS1_21CollectiveEpilogueFwdINS6_IJSA_SC_SB_EEES9_SE_SG_Li384ELb1ELb1ELb0ELb0EEENS1_36VarlenDynamicPersistentTileSchedulerILi192ELi128ELi384ELi128ELb0ELb1ELb1ELb1ELb0ELb1EEEEEEEEEvNT_6ParamsE:
        .type           _ZN7cutlass13device_kernelIN5flash11enable_sm90INS1_16FlashAttnFwdSm90INS1_25CollectiveMainloopFwdSm90ILi2EN4cute5tupleIJNS5_1CILi1EEES8_S8_EEENS6_IJNS7_ILi192EEENS7_ILi128EEENS7_ILi96EEEEEELi96ENS_10bfloat16_tEfNS_4arch4Sm90ELb0ELb1ELb0ELb1ELb1ELb0ELb0ELb0ELb1ELb1ELb0ELb0EEENS1_21CollectiveEpilogueFwdINS6_IJSA_SC_SB_EEES9_SE_SG_Li384ELb1ELb1ELb0ELb0EEENS1_36VarlenDynamicPersistentTileSchedulerILi192ELi128ELi384ELi128ELb0ELb1ELb1ELb1ELb0ELb1EEEEEEEEEvNT_6ParamsE,@function
        .size           _ZN7cutlass13device_kernelIN5flash11enable_sm90INS1_16FlashAttnFwdSm90INS1_25CollectiveMainloopFwdSm90ILi2EN4cute5tupleIJNS5_1CILi1EEES8_S8_EEENS6_IJNS7_ILi192EEENS7_ILi128EEENS7_ILi96EEEEEELi96ENS_10bfloat16_tEfNS_4arch4Sm90ELb0ELb1ELb0ELb1ELb1ELb0ELb0ELb0ELb1ELb1ELb0ELb0EEENS1_21CollectiveEpilogueFwdINS6_IJSA_SC_SB_EEES9_SE_SG_Li384ELb1ELb1ELb0ELb0EEENS1_36VarlenDynamicPersistentTileSchedulerILi192ELi128ELi384ELi128ELb0ELb1ELb1ELb1ELb0ELb1EEEEEEEEEvNT_6ParamsE,(.L_x_2732 - _ZN7cutlass13device_kernelIN5flash11enable_sm90INS1_16FlashAttnFwdSm90INS1_25CollectiveMainloopFwdSm90ILi2EN4cute5tupleIJNS5_1CILi1EEES8_S8_EEENS6_IJNS7_ILi192EEENS7_ILi128EEENS7_ILi96EEEEEELi96ENS_10bfloat16_tEfNS_4arch4Sm90ELb0ELb1ELb0ELb1ELb1ELb0ELb0ELb0ELb1ELb1ELb0ELb0EEENS1_21CollectiveEpilogueFwdINS6_IJSA_SC_SB_EEES9_SE_SG_Li384ELb1ELb1ELb0ELb0EEENS1_36VarlenDynamicPersistentTileSchedulerILi192ELi128ELi384ELi128ELb0ELb1ELb1ELb1ELb0ELb1EEEEEEEEEvNT_6ParamsE)
        .other          _ZN7cutlass13device_kernelIN5flash11enable_sm90INS1_16FlashAttnFwdSm90INS1_25CollectiveMainloopFwdSm90ILi2EN4cute5tupleIJNS5_1CILi1EEES8_S8_EEENS6_IJNS7_ILi192EEENS7_ILi128EEENS7_ILi96EEEEEELi96ENS_10bfloat16_tEfNS_4arch4Sm90ELb0ELb1ELb0ELb1ELb1ELb0ELb0ELb0ELb1ELb1ELb0ELb0EEENS1_21CollectiveEpilogueFwdINS6_IJSA_SC_SB_EEES9_SE_SG_Li384ELb1ELb1ELb0ELb0EEENS1_36VarlenDynamicPersistentTileSchedulerILi192ELi128ELi384ELi128ELb0ELb1ELb1ELb1ELb0ELb1EEEEEEEEEvNT_6ParamsE,@"STO_CUDA_ENTRY STV_DEFAULT"
_ZN7cutlass13device_kernelIN5flash11enable_sm90INS1_16FlashAttnFwdSm90INS1_25CollectiveMainloopFwdSm90ILi2EN4cute5tupleIJNS5_1CILi1EEES8_S8_EEENS6_IJNS7_ILi192EEENS7_ILi128EEENS7_ILi96EEEEEELi96ENS_10bfloat16_tEfNS_4arch4Sm90ELb0ELb1ELb0ELb1ELb1ELb0ELb0ELb0ELb1ELb1ELb0ELb0EEENS1_21CollectiveEpilogueFwdINS6_IJSA_SC_SB_EEES9_SE_SG_Li384ELb1ELb1ELb0ELb0EEENS1_36VarlenDynamicPersistentTileSchedulerILi192ELi128ELi384ELi128ELb0ELb1ELb1ELb1ELb0ELb1EEEEEEEEEvNT_6ParamsE:
        /* <DEDUP_REMOVED lines=45> */
.L_x_1053:
        /* <DEDUP_REMOVED lines=22> */
.L_x_1054:
        /* <DEDUP_REMOVED lines=18> */
.L_x_1055:
        /* <DEDUP_REMOVED lines=22> */
.L_x_1056:
        /* <DEDUP_REMOVED lines=23> */
.L_x_1057:
        /* <DEDUP_REMOVED lines=8> */
.L_x_1059:
        /* <DEDUP_REMOVED lines=18> */
[----:B------:R-:W-:Y:S01]  /*09c0*/  VIADD R150, R2, 0xffffff80 ;  /* 0xffffff8002967836 */ /* 0x000fe20000000000 */
[----:B------:R-:W-:Y:S01]  /*09d0*/  R2UR UR5, R9 ;  /* 0x00000000090572ca */ /* 0x000fe200000e0000 */
[----:B------:R-:W-:Y:S01]  /*09e0*/  IMAD.MOV.U32 R18, RZ, RZ, 0x40 ;  /* 0x00000040ff127424 */ /* 0x000fe200078e00ff */
[----:B------:R-:W-:Y:S01]  /*09f0*/  R2UR UR7, R10 ;  /* 0x000000000a0772ca */ /* 0x000fe200000e0000 */
[----:B------:R-:W-:Y:S01]  /*0a00*/  ULOP3.LUT UR50, UR43, 0x1, URZ, 0xfc, !UPT ;  /* 0x000000012b327892 */ /* 0x000fe2000f8efc3f */
[----:B------:R-:W-:Y:S01]  /*0a10*/  SHF.R.S32.HI R3, RZ, 0x1f, R150 ;  /* 0x0000001fff037819 */ /* 0x000fe20000011496 */
[----:B------:R-:W-:Y:S01]  /*0a20*/  UMOV UR49, URZ ;  /* 0x0000003f00317c82 */ /* 0x000fe20008000000 */
[----:B------:R-:W-:Y:S01]  /*0a30*/  R2UR UR6, R11 ;  /* 0x000000000b0672ca */ /* 0x000fe200000e0000 */
[----:B------:R-:W-:Y:S01]  /*0a40*/  UMOV UR48, URZ ;  /* 0x0000003f00307c82 */ /* 0x000fe20008000000 */
[CC--:B------:R-:W-:Y:S01]  /*0a50*/  LEA.HI R145, R3.reuse, R150.reuse, RZ, 0x7 ;  /* 0x0000009603917211 */ /* 0x0c0fe200078f38ff */
[----:B------:R-:W-:Y:S01]  /*0a60*/  UMOV UR47, URZ ;  /* 0x0000003f002f7c82 */ /* 0x000fe20008000000 */
[----:B------:R-:W-:-:S02]  /*0a70*/  LEA.HI R0, R3, R150, RZ, 0x4 ;  /* 0x0000009603007211 */ /* 0x000fc400078f20ff */
[----:B------:R-:W-:Y:S02]  /*0a80*/  LOP3.LUT R7, R145, 0xffffff80, RZ, 0xc0, !PT ;  /* 0xffffff8091077812 */ /* 0x000fe400078ec0ff */
[----:B------:R-:W-:Y:S02]  /*0a90*/  LOP3.LUT R5, R0, 0xfffffff0, RZ, 0xc0, !PT ;  /* 0xfffffff000057812 */ /* 0x000fe400078ec0ff */
[----:B------:R-:W-:Y:S01]  /*0aa0*/  LEA.HI R4, R3, R150, RZ, 0x5 ;  /* 0x0000009603047211 */ /* 0x000fe200078f28ff */
[C---:B------:R-:W-:Y:S01]  /*0ab0*/  IMAD.IADD R144, R150.reuse, 0x1, -R7 ;  /* 0x0000000196907824 */ /* 0x040fe200078e0a07 */
[----:B------:R-:W-:Y:S01]  /*0ac0*/  SHF.R.S32.HI R7, RZ, 0x4, R0 ;  /* 0x00000004ff077819 */ /* 0x000fe20000011400 */
[----:B------:R-:W-:Y:S01]  /*0ad0*/  IMAD.IADD R5, R150, 0x1, -R5 ;  /* 0x0000000196057824 */ /* 0x000fe200078e0a05 */
[----:B------:R-:W-:Y:S02]  /*0ae0*/  SHF.R.S32.HI R6, RZ, 0x5, R4 ;  /* 0x00000005ff067819 */ /* 0x000fe40000011404 */
[----:B------:R-:W-:-:S02]  /*0af0*/  LEA.HI R2, R0, R7, RZ, 0x1 ;  /* 0x0000000700027211 */ /* 0x000fc400078f08ff */
[--C-:B------:R-:W-:Y:S01]  /*0b00*/  SHF.R.S32.HI R0, RZ, 0x1f, R5.reuse ;  /* 0x0000001fff007819 */ /* 0x100fe20000011405 */
[----:B------:R-:W-:Y:S01]  /*0b10*/  IMAD R12, R6, 0x10, R5 ;  /* 0x00000010060c7824 */ /* 0x000fe200078e0205 */
[----:B------:R-:W-:Y:S02]  /*0b20*/  LOP3.LUT R2, R2, 0x1ffffffe, RZ, 0xc0, !PT ;  /* 0x1ffffffe02027812 */ /* 0x000fe400078ec0ff */
[----:B------:R-:W-:Y:S02]  /*0b30*/  LEA.HI R0, R0, R5, RZ, 0x3 ;  /* 0x0000000500007211 */ /* 0x000fe400078f18ff */
[----:B------:R-:W-:Y:S01]  /*0b40*/  SHF.R.S32.HI R145, RZ, 0x7, R145 ;  /* 0x00000007ff917819 */ /* 0x000fe20000011491 */
[----:B------:R-:W-:Y:S01]  /*0b50*/  IMAD.IADD R2, R7, 0x1, -R2 ;  /* 0x0000000107027824 */ /* 0x000fe200078e0a02 */
[----:B------:R-:W-:Y:S01]  /*0b60*/  LEA.HI R143, R3, R150, RZ, 0x2 ;  /* 0x00000096038f7211 */ /* 0x000fe200078f10ff */
[C---:B------:R-:W-:Y:S01]  /*0b70*/  IMAD.SHL.U32 R4, R0.reuse, 0x40, RZ ;  /* 0x0000004000047824 */ /* 0x040fe200078e00ff */
[----:B------:R-:W-:Y:S01]  /*0b80*/  LOP3.LUT R0, R0, 0xfffffff8, RZ, 0xc0, !PT ;  /* 0xfffffff800007812 */ /* 0x000fe200078ec0ff */
[----:B------:R-:W-:Y:S01]  /*0b90*/  IMAD.SHL.U32 R3, R2, 0x8, RZ ;  /* 0x0000000802037824 */ /* 0x000fe200078e00ff */
[----:B------:R-:W-:-:S02]  /*0ba0*/  SHF.R.S32.HI R9, RZ, 0x1f, R144 ;  /* 0x0000001fff097819 */ /* 0x000fc40000011490 */
[----:B------:R-:W-:Y:S01]  /*0bb0*/  LOP3.LUT R4, R4, 0x7ffffe00, RZ, 0xc0, !PT ;  /* 0x7ffffe0004047812 */ /* 0x000fe200078ec0ff */
[----:B------:R-:W-:Y:S01]  /*0bc0*/  IMAD.IADD R0, R5, 0x1, -R0 ;  /* 0x0000000105007824 */ /* 0x000fe200078e0a00 */
[-C--:B------:R-:W-:Y:S01]  /*0bd0*/  LEA.HI R8, R9, R144.reuse, RZ, 0x2 ;  /* 0x0000009009087211 */ /* 0x080fe200078f10ff */
[----:B------:R-:W-:Y:S01]  /*0be0*/  IMAD.HI R5, R145, 0x55555556, RZ ;  /* 0x5555555691057827 */ /* 0x000fe200078e02ff */
[----:B------:R-:W-:Y:S02]  /*0bf0*/  LEA.HI R9, R9, R144, RZ, 0x5 ;  /* 0x0000009009097211 */ /* 0x000fe400078f28ff */
[----:B------:R-:W-:Y:S01]  /*0c00*/  SHF.R.S32.HI R10, RZ, 0x2, R8 ;  /* 0x00000002ff0a7819 */ /* 0x000fe20000011408 */
[----:B------:R-:W-:Y:S01]  /*0c10*/  IMAD R6, R6, 0x400, R4 ;  /* 0x0000040006067824 */ /* 0x000fe200078e0204 */
[----:B------:R-:W-:Y:S01]  /*0c20*/  SHF.R.S32.HI R11, RZ, 0x1f, R8 ;  /* 0x0000001fff0b7819 */ /* 0x000fe20000011408 */
[----:B------:R-:W-:Y:S01]  /*0c30*/  IMAD.SHL.U32 R4, R0, 0x40, RZ ;  /* 0x0000004000047824 */ /* 0x000fe200078e00ff */
[----:B------:R-:W-:Y:S01]  /*0c40*/  LEA.HI R2, R5, R5, RZ, 0x1 ;  /* 0x0000000505027211 */ /* 0x000fe200078f08ff */
[----:B------:R-:W-:Y:S01]  /*0c50*/  IMAD.U32 R147, R12, 0x20, R3 ;  /* 0x000000200c937824 */ /* 0x000fe200078e0003 */
[----:B------:R-:W-:-:S02]  /*0c60*/  LOP3.LUT R5, R143, 0xfffffffc, RZ, 0xc0, !PT ;  /* 0xfffffffc8f057812 */ /* 0x000fc400078ec0ff */
[----:B------:R-:W-:Y:S01]  /*0c70*/  LOP3.LUT R4, R4, 0x1c0, RZ, 0xc0, !PT ;  /* 0x000001c004047812 */ /* 0x000fe200078ec0ff */
[----:B------:R-:W-:Y:S01]  /*0c80*/  IMAD R2, R2, -0x3, R145 ;  /* 0xfffffffd02027824 */ /* 0x000fe200078e0291 */
[----:B------:R-:W-:Y:S01]  /*0c90*/  LEA.HI R11, R11, R10, RZ, 0x3 ;  /* 0x0000000a0b0b7211 */ /* 0x000fe200078f18ff */
[----:B------:R-:W-:Y:S01]  /*0ca0*/  IMAD.IADD R142, R150, 0x1, -R5 ;  /* 0x00000001968e7824 */ /* 0x000fe200078e0a05 */
[----:B------:R-:W-:Y:S02]  /*0cb0*/  LOP3.LUT R3, R4, 0x8, R3, 0xf8, !PT ;  /* 0x0000000804037812 */ /* 0x000fe400078ef803 */
[----:B------:R-:W-:Y:S01]  /*0cc0*/  SHF.R.U32.HI R4, RZ, 0x3, R4 ;  /* 0x00000003ff047819 */ /* 0x000fe20000011604 */
[----:B------:R-:W-:Y:S01]  /*0cd0*/  IMAD.SHL.U32 R138, R142, 0x8, RZ ;  /* 0x000000088e8a7824 */ /* 0x000fe200078e00ff */
[----:B------:R-:W-:Y:S02]  /*0ce0*/  LOP3.LUT R11, R11, 0xfffffff8, RZ, 0xc0, !PT ;  /* 0xfffffff80b0b7812 */ /* 0x000fe400078ec0ff */
[----:B------:R-:W-:Y:S01]  /*0cf0*/  LOP3.LUT R3, R3, R4, RZ, 0x3c, !PT ;  /* 0x0000000403037212 */ /* 0x000fe200078e3cff */
[----:B------:R-:W-:Y:S01]  /*0d00*/  VIADD R140, R138, 0x20 ;  /* 0x000000208a8c7836 */ /* 0x000fe20000000000 */
[----:B------:R-:W-:Y:S01]  /*0d10*/  R2P PR, R0, 0x6 ;  /* 0x0000000600007804 */ /* 0x000fe20000000000 */
[----:B------:R-:W-:Y:S01]  /*0d20*/  IMAD.IADD R10, R10, 0x1, -R11 ;  /* 0x000000010a0a7824 */ /* 0x000fe200078e0a0b */
[----:B------:R-:W-:Y:S01]  /*0d30*/  SHF.R.S32.HI R9, RZ, 0x5, R9 ;  /* 0x00000005ff097819 */ /* 0x000fe20000011409 */
[----:B------:R-:W-:Y:S01]  /*0d40*/  IMAD.IADD R3, R6, 0x1, R3 ;  /* 0x0000000106037824 */ /* 0x000fe200078e0203 */
[----:B------:R-:W-:Y:S01]  /*0d50*/  LEA.HI R0, R142, R142, RZ, 0x1 ;  /* 0x0000008e8e007211 */ /* 0x000fe200078f08ff */
[----:B------:R-:W-:Y:S01]  /*0d60*/  VIADD R141, R138, 0x40 ;  /* 0x000000408a8d7836 */ /* 0x000fe20000000000 */
[----:B------:R-:W-:Y:S01]  /*0d70*/  SEL R18, R18, 0xffffffc0, !P2 ;  /* 0xffffffc012127807 */ /* 0x000fe20005000000 */
[----:B------:R-:W-:Y:S01]  /*0d80*/  IMAD R9, R9, 0x10, R10 ;  /* 0x0000001009097824 */ /* 0x000fe200078e020a */
[----:B------:R-:W-:-:S02]  /*0d90*/  LEA R17, R3, UR41, 0x1 ;  /* 0x0000002903117c11 */ /* 0x000fc4000f8e08ff */
[----:B------:R-:W-:Y:S01]  /*0da0*/  LOP3.LUT R5, R0, 0x1ffffffe, RZ, 0xc0, !PT ;  /* 0x1ffffffe00057812 */ /* 0x000fe200078ec0ff */
[----:B------:R-:W-:Y:S01]  /*0db0*/  IMAD R146, R2, 0x40, R9 ;  /* 0x0000004002927824 */ /* 0x000fe200078e0209 */
[----:B------:R-:W-:Y:S01]  /*0dc0*/  LOP3.LUT R3, R8, 0x7ffffffc, RZ, 0xc0, !PT ;  /* 0x7ffffffc08037812 */ /* 0x000fe200078ec0ff */
[C---:B------:R-:W-:Y:S01]  /*0dd0*/  VIADD R19, R17.reuse, 0x21800 ;  /* 0x0002180011137836 */ /* 0x040fe20000000000 */
[----:B------:R-:W-:Y:S01]  /*0de0*/  SHF.R.S32.HI R143, RZ, 0x2, R143 ;  /* 0x00000002ff8f7819 */ /* 0x000fe2000001148f */
[----:B------:R-:W-:Y:S01]  /*0df0*/  VIADD R22, R17, 0x21820 ;  /* 0x0002182011167836 */ /* 0x000fe20000000000 */
[----:B------:R-:W-:Y:S01]  /*0e00*/  SHF.R.S32.HI R149, RZ, 0x1f, R140 ;  /* 0x0000001fff957819 */ /* 0x000fe2000001148c */
[----:B------:R-:W-:Y:S01]  /*0e10*/  IMAD.IADD R5, R142, 0x1, -R5 ;  /* 0x000000018e057824 */ /* 0x000fe200078e0a05 */
[----:B------:R-:W-:Y:S01]  /*0e20*/  SHF.R.S32.HI R148, RZ, 0x1f, R141 ;  /* 0x0000001fff947819 */ /* 0x000fe2000001148d */
[C---:B------:R-:W-:Y:S02]  /*0e30*/  @P1 VIADD R22, R19.reuse, 0xffffffe0 ;  /* 0xffffffe013161836 */ /* 0x040fe40000000000 */
[----:B------:R-:W-:-:S02]  /*0e40*/  IMAD.IADD R19, R19, 0x1, R18 ;  /* 0x0000000113137824 */ /* 0x000fc400078e0212 */
[----:B------:R-:W-:Y:S02]  /*0e50*/  IMAD.IADD R16, R144, 0x1, -R3 ;  /* 0x0000000190107824 */ /* 0x000fe400078e0a03 */
[----:B------:R-:W-:Y:S02]  /*0e60*/  IMAD R137, R5, 0x8, R146 ;  /* 0x0000000805897824 */ /* 0x000fe400078e0292 */
[----:B------:R-:W-:Y:S02]  /*0e70*/  IMAD.IADD R18, R18, 0x1, R22 ;  /* 0x0000000112127824 */ /* 0x000fe400078e0216 */
[----:B------:R-:W-:-:S07]  /*0e80*/  VIADD R136, R22, 0x6000 ;  /* 0x0000600016887836 */ /* 0x000fce0000000000 */
.L_x_1159:
[----:B------:R-:W-:Y:S01]  /*0e90*/  ULDC.64 UR8, c[0x0][0xa28] ;  /* 0x00028a0000087ab9 */ /* 0x000fe20000000a00 */
[----:B------:R-:W-:Y:S01]  /*0ea0*/  ULDC UR4, c[0x0][0x424] ;  /* 0x0001090000047ab9 */ /* 0x000fe20000000800 */
[----:B------:R-:W-:-:S04]  /*0eb0*/  UISETP.NE.U32.AND UP0, UPT, UR8, URZ, UPT ;  /* 0x0000003f0800728c */ /* 0x000fc8000bf05070 */
[----:B------:R-:W-:-:S03]  /*0ec0*/  UISETP.NE.AND.EX UP0, UPT, UR9, URZ, UPT, UP0 ;  /* 0x0000003f0900728c */ /* 0x000fc6000bf05300 */
[----:B------:R-:W-:Y:S02]  /*0ed0*/  ULDC.64 UR8, c[0x0][0xa18] ;  /* 0x0002860000087ab9 */ /* 0x000fe40000000a00 */
[----:B------:R-:W-:Y:S01]  /*0ee0*/  UISETP.NE.U32.AND UP1, UPT, UR8, URZ, UPT ;  /* 0x0000003f0800728c */ /* 0x000fe2000bf25070 */
[----:B------:R-:W-:-:S03]  /*0ef0*/  PLOP3.LUT P0, PT, PT, PT, UP0, 0x80, 0x0 ;  /* 0x000000000000781c */ /* 0x000fc60003f0f008 */
[----:B------:R-:W-:-:S03]  /*0f00*/  UISETP.NE.AND.EX UP1, UPT, UR9, URZ, UPT, UP1 ;  /* 0x0000003f0900728c */ /* 0x000fc6000bf25310 */
[----:B------:R-:W-:Y:S02]  /*0f10*/  @UP0 ULDC.64 UR8, c[0x0][0xa28] ;  /* 0x00028a0000080ab9 */ /* 0x000fe40000000a00 */
[----:B------:R-:W-:Y:S01]  /*0f20*/  @UP0 UIMAD.WIDE UR8, UR6, 0x4, UR8 ;  /* 0x00000004060808a5 */ /* 0x000fe2000f8e0208 */
[----:B------:R-:W-:-:S05]  /*0f30*/  PLOP3.LUT P2, PT, PT, PT, UP1, 0x80, 0x0 ;  /* 0x000000000000781c */ /* 0x000fca0003f4f018 */
[----:B------:R-:W-:Y:S01]  /*0f40*/  @UP1 ULDC.64 UR10, c[0x0][0xa18] ;  /* 0x00028600000a1ab9 */ /* 0x000fe20000000a00 */
[----:B01----:R-:W-:Y:S02]  /*0f50*/  IMAD.U32 R2, RZ, RZ, UR8 ;  /* 0x00000008ff027e24 */ /* 0x003fe4000f8e00ff */
[----:B----4-:R-:W-:Y:S01]  /*0f60*/  IMAD.U32 R3, RZ, RZ, UR9 ;  /* 0x00000009ff037e24 */ /* 0x010fe2000f8e00ff */
[----:B------:R-:W-:-:S04]  /*0f70*/  @UP1 UIMAD.WIDE UR8, UR6, 0x4, UR10 ;  /* 0x00000004060818a5 */ /* 0x000fc8000f8e020a */
[----:B--2---:R-:W2:Y:S02]  /*0f80*/  @P0 LDG.E R2, desc[UR54][R2.64] ;  /* 0x0000003602020981 */ /* 0x004ea4000c1e1900 */
[----:B------:R-:W-:Y:S02]  /*0f90*/  IMAD.U32 R4, RZ, RZ, UR8 ;  /* 0x00000008ff047e24 */ /* 0x000fe4000f8e00ff */
[----:B------:R-:W-:Y:S01]  /*0fa0*/  IMAD.U32 R5, RZ, RZ, UR9 ;  /* 0x00000009ff057e24 */ /* 0x000fe2000f8e00ff */
[----:B------:R-:W-:-:S04]  /*0fb0*/  ULDC.64 UR8, c[0x0][0x418] ;  /* 0x0001060000087ab9 */ /* 0x000fc80000000a00 */
[----:B---3--:R-:W3:Y:S01]  /*0fc0*/  @P2 LDG.E R4, desc[UR54][R4.64] ;  /* 0x0000003604042981 */ /* 0x008ee2000c1e1900 */
[----:B------:R-:W-:Y:S01]  /*0fd0*/  UISETP.NE.U32.AND UP0, UPT, UR8, URZ, UPT ;  /* 0x0000003f0800728c */ /* 0x000fe2000bf05070 */
[----:B------:R-:W-:Y:S01]  /*0fe0*/  UMOV UR37, URZ ;  /* 0x0000003f00257c82 */ /* 0x000fe20008000000 */
[----:B------:R-:W-:Y:S02]  /*0ff0*/  UMOV UR40, UR7 ;  /* 0x0000000700287c82 */ /* 0x000fe40008000000 */
[----:B------:R-:W-:-:S03]  /*1000*/  UISETP.NE.AND.EX UP0, UPT, UR9, URZ, UPT, UP0 ;  /* 0x0000003f0900728c */ /* 0x000fc6000bf05300 */
[----:B------:R-:W-:Y:S01]  /*1010*/  ULDC.64 UR8, c[0x0][0xa20] ;  /* 0x0002880000087ab9 */ /* 0x000fe20000000a00 */
[----:B------:R-:W-:Y:S01]  /*1020*/  USEL UR4, UR4, 0x1, UP0 ;  /* 0x0000000104047887 */ /* 0x000fe20008000000 */
[----:B------:R-:W-:Y:S01]  /*1030*/  ISETP.NE.U32.AND P1, PT, RZ, UR8, PT ;  /* 0x00000008ff007c0c */ /* 0x000fe2000bf25070 */
[----:B------:R-:W-:Y:S02]  /*1040*/  ULDC UR8, c[0x0][0x2f0] ;  /* 0x0000bc0000087ab9 */ /* 0x000fe40000000800 */
[----:B------:R-:W-:Y:S01]  /*1050*/  UIMAD UR4, UR4, UR8, URZ ;  /* 0x00000008040472a4 */ /* 0x000fe2000f8e023f */
[----:B------:R-:W-:Y:S02]  /*1060*/  ISETP.NE.AND.EX P1, PT, RZ, UR9, PT, P1 ;  /* 0x00000009ff007c0c */ /* 0x000fe4000bf25310 */
[----:B--2---:R-:W-:Y:S02]  /*1070*/  @P0 R2UR UR37, R2 ;  /* 0x00000000022502ca */ /* 0x004fe400000e0000 */
[----:B---3--:R-:W-:Y:S01]  /*1080*/  @P2 R2UR UR46, R4 ;  /* 0x00000000042e22ca */ /* 0x008fe200000e0000 */
[----:B------:R-:W-:-:S14]  /*1090*/  @P2 BRA `(.L_x_1060) ;  /* 0x0000000000382947 */ /* 0x000fdc0003800000 */
[----:B------:R-:W-:Y:S01]  /*10a0*/  ULDC.64 UR8, c[0x0][0xa00] ;  /* 0x0002800000087ab9 */ /* 0x000fe20000000a00 */
[----:B------:R-:W-:Y:S01]  /*10b0*/  ULDC UR46, c[0x0][0x288] ;  /* 0x0000a200002e7ab9 */ /* 0x000fe20000000800 */
[----:B------:R-:W-:-:S04]  /*10c0*/  ISETP.NE.U32.AND P0, PT, RZ, UR8, PT ;  /* 0x00000008ff007c0c */ /* 0x000fc8000bf05070 */
[----:B------:R-:W-:-:S13]  /*10d0*/  ISETP.NE.AND.EX P0, PT, RZ, UR9, PT, P0 ;  /* 0x00000009ff007c0c */ /* 0x000fda000bf05300 */
[----:B------:R-:W-:Y:S05]  /*10e0*/  @!P0 BRA `(.L_x_1060) ;  /* 0x0000000000248947 */ /* 0x000fea0003800000 */
[----:B------:R-:W-:Y:S02]  /*10f0*/  ULDC.64 UR8, c[0x0][0xa00] ;  /* 0x0002800000087ab9 */ /* 0x000fe40000000a00 */
[----:B------:R-:W-:-:S06]  /*1100*/  UIMAD.WIDE UR8, UR6, 0x4, UR8 ;  /* 0x00000004060878a5 */ /* 0x000fcc000f8e0208 */
[----:B------:R-:W-:Y:S02]  /*1110*/  IMAD.U32 R2, RZ, RZ, UR8 ;  /* 0x00000008ff027e24 */ /* 0x000fe4000f8e00ff */
[----:B------:R-:W-:-:S05]  /*1120*/  IMAD.U32 R3, RZ, RZ, UR9 ;  /* 0x00000009ff037e24 */ /* 0x000fca000f8e00ff */
[----:B------:R-:W2:Y:S04]  /*1130*/  LDG.E R4, desc[UR54][R2.64] ;  /* 0x0000003602047981 */ /* 0x000ea8000c1e1900 */
[----:B------:R-:W3:Y:S01]  /*1140*/  LDG.E R0, desc[UR54][R2.64+0x4] ;  /* 0x0000043602007981 */ /* 0x000ee2000c1e1900 */
[----:B--2---:R-:W-:Y:S02]  /*1150*/  R2UR UR46, R4 ;  /* 0x00000000042e72ca */ /* 0x004fe400000e0000 */
[----:B---3--:R-:W-:-:S13]  /*1160*/  R2UR UR7, R0 ;  /* 0x00000000000772ca */ /* 0x008fda00000e0000 */
[----:B------:R-:W-:-:S12]  /*1170*/  UIADD3 UR46, -UR46, UR7, URZ ;  /* 0x000000072e2e7290 */ /* 0x000fd8000fffe13f */
.L_x_1060:
[----:B------:R-:W-:Y:S01]  /*1180*/  UMOV UR39, UR6 ;  /* 0x0000000600277c82 */ /* 0x000fe20008000000 */
[----:B------:R-:W-:Y:S05]  /*1190*/  @!P1 BRA `(.L_x_1061) ;  /* 0x00000000001c9947 */ /* 0x000fea0003800000 */
[----:B------:R-:W-:Y:S02]  /*11a0*/  ULDC.64 UR8, c[0x0][0xa20] ;  /* 0x0002880000087ab9 */ /* 0x000fe40000000a00 */
[----:B------:R-:W-:-:S06]  /*11b0*/  UIMAD.WIDE UR6, UR6, 0x4, UR8 ;  /* 0x00000004060678a5 */ /* 0x000fcc000f8e0208 */
[----:B------:R-:W-:Y:S02]  /*11c0*/  IMAD.U32 R2, RZ, RZ, UR6 ;  /* 0x00000006ff027e24 */ /* 0x000fe4000f8e00ff */
[----:B------:R-:W-:-:S05]  /*11d0*/  IMAD.U32 R3, RZ, RZ, UR7 ;  /* 0x00000007ff037e24 */ /* 0x000fca000f8e00ff */
[----:B------:R-:W2:Y:S02]  /*11e0*/  LDG.E R2, desc[UR54][R2.64] ;  /* 0x0000003602027981 */ /* 0x000ea4000c1e1900 */
[----:B--2---:R-:W-:Y:S01]  /*11f0*/  R2UR UR4, R2 ;  /* 0x00000000020472ca */ /* 0x004fe200000e0000 */
[----:B------:R-:W-:-:S14]  /*1200*/  BRA `(.L_x_1062) ;  /* 0x0000000000347947 */ /* 0x000fdc0003800000 */
.L_x_1061:
[----:B------:R-:W-:Y:S02]  /*1210*/  ULDC.64 UR8, c[0x0][0xa08] ;  /* 0x0002820000087ab9 */ /* 0x000fe40000000a00 */
        /* <DEDUP_REMOVED lines=12> */
.L_x_1062:
[----:B------:R-:W-:Y:S01]  /*12e0*/  ULDC UR6, c[0x0][0x448] ;  /* 0x0001120000067ab9 */ /* 0x000fe20000000800 */
[----:B------:R-:W-:Y:S02]  /*12f0*/  UIMAD UR38, UR5, 0xc0, URZ ;  /* 0x000000c0052678a4 */ /* 0x000fe4000f8e023f */
[----:B------:R-:W-:Y:S02]  /*1300*/  UISETP.NE.AND UP0, UPT, UR6, 0x1, UPT ;  /* 0x000000010600788c */ /* 0x000fe4000bf05270 */
[----:B------:R-:W-:Y:S02]  /*1310*/  UIADD3 UR8, UR38, 0xbf, URZ ;  /* 0x000000bf26087890 */ /* 0x000fe4000fffe03f */
[----:B------:R-:W-:Y:S02]  /*1320*/  UIADD3 UR37, -UR37, UR4, URZ ;  /* 0x0000000425257290 */ /* 0x000fe4000fffe13f */
[----:B------:R-:W-:Y:S01]  /*1330*/  UP2UR UR52, UPR, URZ, 0x1 ;  /* 0x000000013f347883 */ /* 0x000fe20008000000 */
[----:B------:R-:W-:Y:S01]  /*1340*/  ULDC.64 UR4, c[0x0][0x9e0] ;  /* 0x0002780000047ab9 */ /* 0x000fe20000000a00 */
[----:B------:R-:W-:-:S03]  /*1350*/  UIADD3 UR9, UR37, 0x1, -UR46 ;  /* 0x0000000125097890 */ /* 0x000fc6000fffe82e */
[----:B------:R-:W-:Y:S01]  /*1360*/  @UP0 ULDC UR6, c[0x0][0x44c] ;  /* 0x0001130000060ab9 */ /* 0x000fe20000000800 */
[----:B------:R-:W-:Y:S01]  /*1370*/  @UP0 ULDC UR10, c[0x0][0x450] ;  /* 0x00011400000a0ab9 */ /* 0x000fe20000000800 */
[----:B------:R-:W-:-:S04]  /*1380*/  UIMAD.WIDE.U32 UR6, UR8, UR6, URZ ;  /* 0x00000006080672a5 */ /* 0x000fc8000f8e003f */
[----:B------:R-:W-:Y:S02]  /*1390*/  @UP0 USHF.R.U32.HI UR8, URZ, UR10, UR7 ;  /* 0x0000000a3f080299 */ /* 0x000fe40008011607 */
[----:B------:R-:W-:Y:S02]  /*13a0*/  UISETP.GE.AND UP0, UPT, UR5, 0x1, UPT ;  /* 0x000000010500788c */ /* 0x000fe4000bf06270 */
[----:B------:R-:W-:Y:S02]  /*13b0*/  UIADD3 UR8, UR9, UR8, URZ ;  /* 0x0000000809087290 */ /* 0x000fe4000fffe03f */
[----:B------:R-:W-:Y:S02]  /*13c0*/  UP2UR UR51, UPR, URZ, 0x1 ;  /* 0x000000013f337883 */ /* 0x000fe40008000000 */
[----:B------:R-:W-:Y:S01]  /*13d0*/  PLOP3.LUT P0, PT, PT, PT, UP0, 0x40, 0x0 ;  /* 0x000000000000781c */ /* 0x000fe20003f0e808 */
[----:B------:R-:W-:-:S06]  /*13e0*/  UIADD3 UR4, UR8, UR4, URZ ;  /* 0x0000000408047290 */ /* 0x000fcc000fffe03f */
[----:B------:R-:W-:-:S06]  /*13f0*/  IMAD.U32 R0, RZ, RZ, UR4 ;  /* 0x00000004ff007e24 */ /* 0x000fcc000f8e00ff */
        /* <DEDUP_REMOVED lines=11> */
.L_x_1064:
[----:B------:R-:W-:-:S11]  /*14b0*/  UISETP.NE.AND UP0, UPT, UR5, 0x1, UPT ;  /* 0x000000010500788c */ /* 0x000fd6000bf05270 */
[----:B------:R-:W-:Y:S02]  /*14c0*/  @UP0 ULDC.64 UR8, c[0x0][0x9e8] ;  /* 0x00027a0000080ab9 */ /* 0x000fe40000000a00 */
[----:B------:R-:W-:-:S04]  /*14d0*/  UIMAD.WIDE.U32 UR6, UR4, UR8, URZ ;  /* 0x00000008040672a5 */ /* 0x000fc8000f8e003f */
[----:B------:R-:W-:-:S12]  /*14e0*/  @UP0 USHF.R.U32.HI UR4, URZ, UR9, UR7 ;  /* 0x000000093f040299 */ /* 0x000fd80008011607 */
.L_x_1065:
[----:B------:R-:W-:-:S06]  /*14f0*/  UIMAD UR4, UR4, UR5, UR5 ;  /* 0x00000005040472a4 */ /* 0x000fcc000f8e0205 */
[----:B------:R-:W-:-:S07]  /*1500*/  VIMNMX R0, R0, UR4, PT ;  /* 0x0000000400007c48 */ /* 0x000fce000bfe0100 */
.L_x_1063:
[----:B------:R-:W-:Y:S01]  /*1510*/  UISETP.NE.AND UP0, UPT, UR52, URZ, UPT ;  /* 0x0000003f3400728c */ /* 0x000fe2000bf05270 */
[----:B------:R-:W-:Y:S01]  /*1520*/  VIADD R0, R0, 0x7f ;  /* 0x0000007f00007836 */ /* 0x000fe20000000000 */
[----:B------:R-:W-:Y:S01]  /*1530*/  UMOV UR9, UR38 ;  /* 0x0000002600097c82 */ /* 0x000fe20008000000 */
[----:B------:R-:W-:Y:S02]  /*1540*/  UIADD3 UR4, UR37, 0x7f, URZ ;  /* 0x0000007f25047890 */ /* 0x000fe4000fffe03f */
[----:B------:R-:W-:Y:S01]  /*1550*/  UIADD3 UR56, UR37, -UR46, URZ ;  /* 0x8000002e25387290 */ /* 0x000fe2000fffe03f */
        /* <DEDUP_REMOVED lines=27> */
.L_x_1067:
[----:B------:R-:W-:-:S11]  /*1710*/  UISETP.NE.AND UP0, UPT, UR5, 0x1, UPT ;  /* 0x000000010500788c */ /* 0x000fd6000bf05270 */
[----:B------:R-:W-:Y:S02]  /*1720*/  @UP0 ULDC.64 UR10, c[0x0][0x9e8] ;  /* 0x00027a00000a0ab9 */ /* 0x000fe40000000a00 */
[----:B------:R-:W-:-:S04]  /*1730*/  UIMAD.WIDE.U32 UR6, UR4, UR10, URZ ;  /* 0x0000000a040672a5 */ /* 0x000fc8000f8e003f */
[----:B------:R-:W-:-:S12]  /*1740*/  @UP0 USHF.R.U32.HI UR4, URZ, UR11, UR7 ;  /* 0x0000000b3f040299 */ /* 0x000fd80008011607 */
.L_x_1068:
[----:B------:R-:W-:-:S04]  /*1750*/  UIMAD UR4, UR4, UR5, URZ ;  /* 0x00000005040472a4 */ /* 0x000fc8000f8e023f */
[----:B------:R-:W-:-:S04]  /*1760*/  UISETP.LT.AND UP0, UPT, UR9, UR4, UPT ;  /* 0x000000040900728c */ /* 0x000fc8000bf01270 */
[----:B------:R-:W-:-:S12]  /*1770*/  USEL UR9, UR9, UR4, !UP0 ;  /* 0x0000000409097287 */ /* 0x000fd8000c000000 */
.L_x_1066:
[----:B------:R-:W-:Y:S01]  /*1780*/  USHF.R.S32.HI UR4, URZ, 0x1f, UR9 ;  /* 0x0000001f3f047899 */ /* 0x000fe20008011409 */
[----:B------:R-:W-:Y:S02]  /*1790*/  PLOP3.LUT P0, PT, PT, PT, PT, 0x80, 0x0 ;  /* 0x000000000000781c */ /* 0x000fe40003f0f070 */
[----:B------:R-:W-:Y:S02]  /*17a0*/  CS2R R2, SRZ ;  /* 0x0000000000027805 */ /* 0x000fe4000001ff00 */
[----:B------:R-:W-:Y:S01]  /*17b0*/  CS2R R134, SRZ ;  /* 0x0000000000867805 */ /* 0x000fe2000001ff00 */
[----:B------:R-:W-:Y:S01]  /*17c0*/  ULEA.HI UR4, UR4, UR9, URZ, 0x7 ;  /* 0x0000000904047291 */ /* 0x000fe2000f8f383f */
[----:B------:R-:W-:Y:S02]  /*17d0*/  CS2R R132, SRZ ;  /* 0x0000000000847805 */ /* 0x000fe4000001ff00 */
[----:B------:R-:W-:Y:S02]  /*17e0*/  CS2R R130, SRZ ;  /* 0x0000000000827805 */ /* 0x000fe4000001ff00 */
[----:B------:R-:W-:Y:S01]  /*17f0*/  CS2R R128, SRZ ;  /* 0x0000000000807805 */ /* 0x000fe2000001ff00 */
[----:B------:R-:W-:Y:S01]  /*1800*/  USHF.R.S32.HI UR4, URZ, 0x7, UR4 ;  /* 0x000000073f047899 */ /* 0x000fe20008011404 */
[----:B------:R-:W-:Y:S01]  /*1810*/  CS2R R26, SRZ ;  /* 0x00000000001a7805 */ /* 0x000fe2000001ff00 */
[----:B------:R-:W-:Y:S01]  /*1820*/  IMAD.MOV.U32 R126, RZ, RZ, RZ ;  /* 0x000000ffff7e7224 */ /* 0x000fe200078e00ff */
[----:B------:R-:W-:Y:S01]  /*1830*/  CS2R R122, SRZ ;  /* 0x00000000007a7805 */ /* 0x000fe2000001ff00 */
[----:B------:R-:W-:Y:S01]  /*1840*/  UISETP.LT.AND UP0, UPT, URZ, UR4, UPT ;  /* 0x000000043f00728c */ /* 0x000fe2000bf01270 */
[----:B------:R-:W-:Y:S01]  /*1850*/  IMAD.MOV.U32 R125, RZ, RZ, RZ ;  /* 0x000000ffff7d7224 */ /* 0x000fe200078e00ff */
[----:B------:R-:W-:-:S02]  /*1860*/  CS2R R120, SRZ ;  /* 0x0000000000787805 */ /* 0x000fc4000001ff00 */
[----:B------:R-:W-:Y:S01]  /*1870*/  CS2R R118, SRZ ;  /* 0x0000000000767805 */ /* 0x000fe2000001ff00 */
[----:B------:R-:W-:Y:S01]  /*1880*/  USEL UR36, URZ, UR4, !UP0 ;  /* 0x000000043f247287 */ /* 0x000fe2000c000000 */
[----:B------:R-:W-:Y:S02]  /*1890*/  CS2R R116, SRZ ;  /* 0x0000000000747805 */ /* 0x000fe4000001ff00 */
[----:B------:R-:W-:Y:S02]  /*18a0*/  CS2R R114, SRZ ;  /* 0x0000000000727805 */ /* 0x000fe4000001ff00 */
[----:B------:R-:W-:Y:S02]  /*18b0*/  CS2R R112, SRZ ;  /* 0x0000000000707805 */ /* 0x000fe4000001ff00 */
[----:B------:R-:W-:Y:S02]  /*18c0*/  CS2R R110, SRZ ;  /* 0x00000000006e7805 */ /* 0x000fe4000001ff00 */
[----:B------:R-:W-:-:S02]  /*18d0*/  CS2R R108, SRZ ;  /* 0x00000000006c7805 */ /* 0x000fc4000001ff00 */
[----:B------:R-:W-:Y:S02]  /*18e0*/  ISETP.GT.AND P1, PT, R88, UR36, PT ;  /* 0x0000002458007c0c */ /* 0x000fe4000bf24270 */
        /* <DEDUP_REMOVED lines=8> */
[----:B------:R-:W-:Y:S01]  /*1970*/  CS2R R90, SRZ ;  /* 0x00000000005a7805 */ /* 0x000fe2000001ff00 */
[----:B------:R-:W-:Y:S02]  /*1980*/  IMAD.MOV.U32 R89, RZ, RZ, RZ ;  /* 0x000000ffff597224 */ /* 0x000fe400078e00ff */
        /* <DEDUP_REMOVED lines=34> */
.L_x_1070:
        /* <DEDUP_REMOVED lines=9> */
.L_x_1252:
[----:B------:R-:W-:Y:S05]  /*1c40*/  @!P0 BRA `(.L_x_1072) ;  /* 0x0000000000048947 */ /* 0x000fea0003800000 */
[----:B------:R-:W-:Y:S01]  /*1c50*/  BPT.TRAP 0x1 ;  /* 0x000000040000795c */ /* 0x000fe20000300000 */
.L_x_1072:
[----:B0-----:R-:W-:Y:S02]  /*1c60*/  IMAD.U32 R3, RZ, RZ, UR47 ;  /* 0x0000002fff037e24 */ /* 0x001fe4000f8e00ff */
[----:B------:R-:W-:-:S03]  /*1c70*/  IMAD.U32 R0, RZ, RZ, UR48 ;  /* 0x00000030ff007e24 */ /* 0x000fc6000f8e00ff */
[----:B------:R-:W-:Y:S02]  /*1c80*/  LEA R3, R3, UR41, 0x3 ;  /* 0x0000002903037c11 */ /* 0x000fe4000f8e18ff */
[----:B------:R-:W-:-:S04]  /*1c90*/  SHF.L.U32 R0, R0, 0x1f, RZ ;  /* 0x0000001f00007819 */ /* 0x000fc800000006ff */
[----:B------:R0:W1:Y:S01]  /*1ca0*/  SYNCS.PHASECHK.TRANS64.TRYWAIT P1, [R3+URZ+0x2d830], R0 ;  /* 0x02d83000030075a7 */ /* 0x000062000802017f */
[----:B------:R-:W-:Y:S05]  /*1cb0*/  @!P0 BRA `(.L_x_1073) ;  /* 0x0000000000048947 */ /* 0x000fea0003800000 */
[----:B------:R-:W-:Y:S01]  /*1cc0*/  BPT.TRAP 0x1 ;  /* 0x000000040000795c */ /* 0x000fe20000300000 */
.L_x_1073:
[----:B-1----:R-:W-:Y:S05]  /*1cd0*/  @P1 BRA `(.L_x_1074) ;  /* 0x0000000000081947 */ /* 0x002fea0003800000 */
[----:B------:R-:W1:Y:S02]  /*1ce0*/  SYNCS.PHASECHK.TRANS64.TRYWAIT P1, [R3+URZ+0x2d830], R0 ;  /* 0x02d83000030075a7 */ /* 0x000e64000802017f */
[----:B-1----:R-:W-:Y:S05]  /*1cf0*/  @!P1 BRA `(.L_x_1075) ;  /* 0x0000013c00149947 */ /* 0x002fea0003800000 */
.L_x_1074:
        /* <DEDUP_REMOVED lines=49> */
.L_x_1076:
[----:B------:R-:W-:Y:S01]  /*2010*/  UISETP.NE.AND UP1, UPT, UR52, URZ, UPT ;  /* 0x0000003f3400728c */ /* 0x000fe2000bf25270 */
[----:B01----:R-:W-:Y:S01]  /*2020*/  VIADD R0, R137, UR38 ;  /* 0x0000002689007c36 */ /* 0x003fe20008000000 */
[----:B------:R-:W-:Y:S01]  /*2030*/  R2UR UR6, R3 ;  /* 0x00000000030672ca */ /* 0x000fe200000e0000 */
[----:B------:R-:W-:Y:S01]  /*2040*/  IMAD.MOV.U32 R3, RZ, RZ, -0x80 ;  /* 0xffffff80ff037424 */ /* 0x000fe200078e00ff */
[----:B------:R-:W-:Y:S01]  /*2050*/  UISETP.NE.AND UP0, UPT, UR51, URZ, UPT ;  /* 0x0000003f3300728c */ /* 0x000fe2000bf05270 */
[----:B------:R-:W-:Y:S01]  /*2060*/  IMAD.U32 R5, RZ, RZ, UR46 ;  /* 0x0000002eff057e24 */ /* 0x000fe2000f8e00ff */
[----:B------:R-:W-:Y:S01]  /*2070*/  PLOP3.LUT P1, PT, PT, PT, UP1, 0x80, 0x0 ;  /* 0x000000000000781c */ /* 0x000fe20003f2f018 */
[----:B------:R-:W-:Y:S01]  /*2080*/  IMAD R6, R88, R3, 0x80 ;  /* 0x0000008058067424 */ /* 0x000fe200078e0203 */
[----:B------:R-:W-:Y:S01]  /*2090*/  PLOP3.LUT P2, PT, PT, PT, UP1, 0x80, 0x0 ;  /* 0x000000000000781c */ /* 0x000fe20003f4f018 */
[----:B------:R-:W-:Y:S01]  /*20a0*/  ULDC UR35, c[0x0][0x9dc] ;  /* 0x0002770000237ab9 */ /* 0x000fe20000000800 */
[----:B------:R-:W-:Y:S01]  /*20b0*/  ULDC UR14, c[0x0][0x9e0] ;  /* 0x00027800000e7ab9 */ /* 0x000fe20000000800 */
[----:B------:R-:W-:Y:S01]  /*20c0*/  @UP1 ULDC UR7, c[0x0][0x44c] ;  /* 0x0001130000071ab9 */ /* 0x000fe20000000800 */
[----:B------:R-:W-:Y:S01]  /*20d0*/  VIADD R3, R6, 0x1 ;  /* 0x0000000106037836 */ /* 0x000fe20000000000 */
[----:B------:R-:W-:-:S02]  /*20e0*/  LEA R8, R88, 0xffffff80, 0x7 ;  /* 0xffffff8058087811 */ /* 0x000fc400078e38ff */
[----:B------:R-:W-:-:S04]  /*20f0*/  UIADD3 UR6, UR6, 0x2d840, URZ ;  /* 0x0002d84006067890 */ /* 0x000fc8000fffe03f */
[----:B------:R-:W-:Y:S01]  /*2100*/  @P1 IMAD.HI.U32 R2, R0, UR7, RZ ;  /* 0x0000000700021c27 */ /* 0x000fe2000f8e00ff */
[----:B------:R-:W-:Y:S01]  /*2110*/  @UP1 ULDC UR7, c[0x0][0x450] ;  /* 0x0001140000071ab9 */ /* 0x000fe20000000800 */
[----:B------:R-:W-:Y:S01]  /*2120*/  UPRMT UR6, UR42, 0x654, UR6 ;  /* 0x000006542a067896 */ /* 0x000fe20008000006 */
[----:B------:R-:W-:Y:S02]  /*2130*/  PLOP3.LUT P1, PT, PT, PT, UP0, 0x40, 0x0 ;  /* 0x000000000000781c */ /* 0x000fe40003f2e808 */
[----:B------:R-:W-:Y:S01]  /*2140*/  @P2 SHF.R.U32.HI R0, RZ, UR7, R2 ;  /* 0x00000007ff002c19 */ /* 0x000fe20008011602 */
[----:B------:R-:W-:Y:S02]  /*2150*/  IMAD R2, R16, -0x2, R3 ;  /* 0xfffffffe10027824 */ /* 0x000fe400078e0203 */
[----:B------:R-:W-:Y:S02]  /*2160*/  VIADD R3, R6, UR37 ;  /* 0x0000002506037c36 */ /* 0x000fe40008000000 */
[----:B------:R-:W0:Y:S01]  /*2170*/  SHFL.IDX PT, R4, R0, RZ, 0x1c1f ;  /* 0x001c1fff00047589 */ /* 0x000e2200000e0000 */
[----:B------:R-:W-:Y:S01]  /*2180*/  SYNCS.ARRIVE.TRANS64.RED.A1T0 RZ, [UR6], RZ ;  /* 0x000000ffffff79a7 */ /* 0x000fe20008100406 */
[----:B------:R-:W-:Y:S01]  /*2190*/  ULOP3.LUT UR6, URZ, UR35, URZ, 0x33, !UPT ;  /* 0x000000233f067292 */ /* 0x000fe2000f8e333f */
[----:B------:R-:W-:Y:S01]  /*21a0*/  IADD3 R2, -R5, UR37, R2 ;  /* 0x0000002505027c10 */ /* 0x000fe2000fffe102 */
[----:B------:R-:W-:-:S04]  /*21b0*/  IMAD R7, R16, -0x2, R3 ;  /* 0xfffffffe10077824 */ /* 0x000fc800078e0203 */
[C---:B------:R-:W-:Y:S02]  /*21c0*/  VIADD R10, R2.reuse, UR14 ;  /* 0x0000000e020a7c36 */ /* 0x040fe40008000000 */
[----:B------:R-:W-:-:S03]  /*21d0*/  VIADD R9, R2, UR6 ;  /* 0x0000000602097c36 */ /* 0x000fc60008000000 */
[----:B0-----:R-:W-:Y:S01]  /*21e0*/  VIADDMNMX R2, R4, R10, R7, PT ;  /* 0x0000000a04027246 */ /* 0x001fe20003800107 */
[----:B------:R-:W-:Y:S01]  /*21f0*/  IMAD.IADD R3, R9, 0x1, R4 ;  /* 0x0000000109037824 */ /* 0x000fe200078e0204 */
[----:B------:R-:W-:Y:S06]  /*2200*/  @P1 BRA `(.L_x_1077) ;  /* 0x0000000000641947 */ /* 0x000fec0003800000 */
[----:B------:R-:W-:Y:S01]  /*2210*/  IMAD.U32 R5, RZ, RZ, UR46 ;  /* 0x0000002eff057e24 */ /* 0x000fe2000f8e00ff */
[----:B------:R-:W-:Y:S04]  /*2220*/  BSSY B0, `(.L_x_1078) ;  /* 0x0000013000007945 */ /* 0x000fe80003800000 */
[----:B------:R-:W-:-:S04]  /*2230*/  IADD3 R5, -R5, UR37, R4 ;  /* 0x0000002505057c10 */ /* 0x000fc8000fffe104 */
        /* <DEDUP_REMOVED lines=11> */
.L_x_1079:
[----:B------:R-:W-:Y:S02]  /*22f0*/  ULDC UR6, c[0x0][0x9e4] ;  /* 0x0002790000067ab9 */ /* 0x000fe40000000800 */
[----:B------:R-:W-:-:S05]  /*2300*/  IMAD.U32 R11, RZ, RZ, UR6 ;  /* 0x00000006ff0b7e24 */ /* 0x000fca000f8e00ff */
[----:B------:R-:W-:-:S13]  /*2310*/  ISETP.NE.AND P1, PT, R11, 0x1, PT ;  /* 0x000000010b00780c */ /* 0x000fda0003f25270 */
[----:B------:R-:W0:Y:S02]  /*2320*/  @P1 LDC.64 R12, c[0x0][0x9e8] ;  /* 0x00027a00ff0c1b82 */ /* 0x000e240000000a00 */
[----:B0-----:R-:W-:-:S05]  /*2330*/  @P1 IMAD.HI.U32 R4, R5, R12, RZ ;  /* 0x0000000c05041227 */ /* 0x001fca00078e00ff */
[----:B------:R-:W-:-:S07]  /*2340*/  @P1 SHF.R.U32.HI R5, RZ, R13, R4 ;  /* 0x0000000dff051219 */ /* 0x000fce0000011604 */
.L_x_1080:
[----:B------:R-:W-:Y:S05]  /*2350*/  BSYNC B0 ;  /* 0x0000000000007941 */ /* 0x000fea0003800000 */
.L_x_1078:
[----:B------:R-:W-:-:S04]  /*2360*/  IMAD R5, R5, R11, -R8 ;  /* 0x0000000b05057224 */ /* 0x000fc800078e0a08 */
[----:B------:R-:W-:-:S05]  /*2370*/  IMAD R5, R16, -0x2, R5 ;  /* 0xfffffffe10057824 */ /* 0x000fca00078e0205 */
[----:B------:R-:W-:Y:S02]  /*2380*/  VIADDMNMX R2, R5, R11, R2, PT ;  /* 0x0000000b05027246 */ /* 0x000fe40003800102 */
[----:B------:R-:W-:-:S07]  /*2390*/  VIMNMX R3, R3, R5, !PT ;  /* 0x0000000503037248 */ /* 0x000fce0007fe0100 */
.L_x_1077:
[C---:B------:R-:W-:Y:S01]  /*23a0*/  ISETP.GE.AND P6, PT, R6.reuse, 0xa, PT ;  /* 0x0000000a0600780c */ /* 0x040fe20003fc6270 */
[----:B------:R-:W0:Y:S01]  /*23b0*/  SHFL.IDX PT, R0, R0, 0x1, 0x1c1f ;  /* 0x003c1f0000007f89 */ /* 0x000e2200000e0000 */
[C---:B------:R-:W-:Y:S01]  /*23c0*/  ISETP.GE.AND P1, PT, R6.reuse, 0x2, PT ;  /* 0x000000020600780c */ /* 0x040fe20003f26270 */
[----:B------:R-:W-:Y:S01]  /*23d0*/  UISETP.NE.AND UP0, UPT, UR51, URZ, UPT ;  /* 0x0000003f3300728c */ /* 0x000fe2000bf05270 */
        /* <DEDUP_REMOVED lines=177> */
[----:B------:R-:W-:Y:S01]  /*2ef0*/  ISETP.GT.AND P6, PT, R3, 0x79, !P6 ;  /* 0x000000790300780c */ /* 0x000fe200077c4270 */
[----:B0-----:R-:W-:-:S03]  /*2f00*/  IMAD.IADD R3, R9, 0x1, R0 ;  /* 0x0000000109037824 */ /* 0x001fc600078e0200 */
[----:B------:R-:W-:Y:S02]  /*2f10*/  ISETP.LT.OR P6, PT, R2, 0x7a, P6 ;  /* 0x0000007a0200780c */ /* 0x000fe400037c1670 */
[----:B------:R-:W-:Y:S02]  /*2f20*/  VIADDMNMX R2, R0, R10, R7, PT ;  /* 0x0000000a00027246 */ /* 0x000fe40003800107 */
[----:B------:R-:W-:Y:S02]  /*2f30*/  FSEL R85, R85, -INF , !P6 ;  /* 0xff80000055557808 */ /* 0x000fe40007000000 */
[----:B------:R-:W-:-:S13]  /*2f40*/  PLOP3.LUT P6, PT, PT, PT, UP0, 0x40, 0x0 ;  /* 0x000000000000781c */ /* 0x000fda0003fce808 */
[----:B------:R-:W-:Y:S05]  /*2f50*/  @P6 BRA `(.L_x_1081) ;  /* 0x0000000000646947 */ /* 0x000fea0003800000 */
        /* <DEDUP_REMOVED lines=14> */
.L_x_1083:
[----:B------:R-:W-:Y:S02]  /*3040*/  ULDC UR6, c[0x0][0x9e4] ;  /* 0x0002790000067ab9 */ /* 0x000fe40000000800 */
[----:B------:R-:W-:-:S05]  /*3050*/  IMAD.U32 R4, RZ, RZ, UR6 ;  /* 0x00000006ff047e24 */ /* 0x000fca000f8e00ff */
[----:B------:R-:W-:-:S13]  /*3060*/  ISETP.NE.AND P6, PT, R4, 0x1, PT ;  /* 0x000000010400780c */ /* 0x000fda0003fc5270 */
[----:B------:R-:W0:Y:S02]  /*3070*/  @P6 LDC.64 R6, c[0x0][0x9e8] ;  /* 0x00027a00ff066b82 */ /* 0x000e240000000a00 */
[----:B0-----:R-:W-:-:S05]  /*3080*/  @P6 IMAD.HI.U32 R0, R9, R6, RZ ;  /* 0x0000000609006227 */ /* 0x001fca00078e00ff */
[----:B------:R-:W-:-:S07]  /*3090*/  @P6 SHF.R.U32.HI R9, RZ, R7, R0 ;  /* 0x00000007ff096219 */ /* 0x000fce0000011600 */
.L_x_1084:
[----:B------:R-:W-:Y:S05]  /*30a0*/  BSYNC B0 ;  /* 0x0000000000007941 */ /* 0x000fea0003800000 */
.L_x_1082:
[----:B------:R-:W-:-:S04]  /*30b0*/  IMAD R9, R9, R4, -R8 ;  /* 0x0000000409097224 */ /* 0x000fc800078e0a08 */
[----:B------:R-:W-:-:S05]  /*30c0*/  IMAD R9, R16, -0x2, R9 ;  /* 0xfffffffe10097824 */ /* 0x000fca00078e0209 */
[----:B------:R-:W-:Y:S02]  /*30d0*/  VIADDMNMX R2, R9, R4, R2, PT ;  /* 0x0000000409027246 */ /* 0x000fe40003800102 */
[----:B------:R-:W-:-:S07]  /*30e0*/  VIMNMX R3, R3, R9, !PT ;  /* 0x0000000903037248 */ /* 0x000fce0007fe0100 */
.L_x_1081:
        /* <DEDUP_REMOVED lines=173> */
[--C-:B------:R-:W-:Y:S01]  /*3bc0*/  FFMA.FTZ R9, R29, UR33, -R20.reuse ;  /* 0x000000211d097c23 */ /* 0x100fe20008010814 */
[----:B------:R-:W-:Y:S01]  /*3bd0*/  ISETP.GT.AND P1, PT, R3, 0x68, !P1 ;  /* 0x000000680300780c */ /* 0x000fe20004f24270 */
        /* <DEDUP_REMOVED lines=27> */
[----:B------:R-:W-:Y:S01]  /*3d90*/  FFMA.FTZ R61, R85, UR33, -R20 ;  /* 0x00000021553d7c23 */ /* 0x000fe20008010814 */
[----:B------:R-:W-:Y:S01]  /*3da0*/  MUFU.EX2 R8, R8 ;  /* 0x0000000800087308 */ /* 0x000fe20000000800 */
[----:B------:R-:W-:-:S04]  /*3db0*/  FMNMX.FTZ R7, R43, R6, !PT ;  /* 0x000000062b077209 */ /* 0x000fc80007810000 */
[----:B------:R-:W-:-:S03]  /*3dc0*/  FMNMX.FTZ R6, R46, R7, !PT ;  /* 0x000000072e067209 */ /* 0x000fc60007810000 */
[----:B------:R-:W0:Y:S01]  /*3dd0*/  MUFU.EX2 R5, R5 ;  /* 0x0000000500057308 */ /* 0x000e220000000800 */
[----:B------:R-:W-:-:S04]  /*3de0*/  FMNMX.FTZ R7, R47, R6, !PT ;  /* 0x000000062f077209 */ /* 0x000fc80007810000 */
[----:B------:R-:W-:-:S03]  /*3df0*/  FMNMX.FTZ R6, R50, R7, !PT ;  /* 0x0000000732067209 */ /* 0x000fc60007810000 */
[----:B------:R-:W1:Y:S01]  /*3e00*/  MUFU.EX2 R10, R10 ;  /* 0x0000000a000a7308 */ /* 0x000e620000000800 */
[----:B------:R-:W-:-:S04]  /*3e10*/  FMNMX.FTZ R7, R51, R6, !PT ;  /* 0x0000000633077209 */ /* 0x000fc80007810000 */
[----:B------:R-:W-:-:S03]  /*3e20*/  FMNMX.FTZ R6, R54, R7, !PT ;  /* 0x0000000736067209 */ /* 0x000fc60007810000 */
[----:B------:R-:W2:Y:S01]  /*3e30*/  MUFU.EX2 R9, R9 ;  /* 0x0000000900097308 */ /* 0x000ea20000000800 */
[----:B------:R-:W-:-:S04]  /*3e40*/  FMNMX.FTZ R7, R55, R6, !PT ;  /* 0x0000000637077209 */ /* 0x000fc80007810000 */
[----:B------:R-:W-:-:S03]  /*3e50*/  FMNMX.FTZ R6, R58, R7, !PT ;  /* 0x000000073a067209 */ /* 0x000fc60007810000 */
[----:B------:R-:W-:Y:S01]  /*3e60*/  MUFU.EX2 R12, R12 ;  /* 0x0000000c000c7308 */ /* 0x000fe20000000800 */
[----:B------:R-:W-:Y:S01]  /*3e70*/  FMNMX.FTZ R7, R59, R6, !PT ;  /* 0x000000063b077209 */ /* 0x000fe20007810000 */
[--C-:B------:R-:W-:Y:S01]  /*3e80*/  FFMA.FTZ R6, R48, UR33, -R20.reuse ;  /* 0x0000002130067c23 */ /* 0x100fe20008010814 */
[----:B------:R-:W-:Y:S02]  /*3e90*/  FFMA.FTZ R48, R73, UR33, -R20 ;  /* 0x0000002149307c23 */ /* 0x000fe40008010814 */
[----:B------:R-:W-:-:S03]  /*3ea0*/  FMNMX.FTZ R28, R62, R7, !PT ;  /* 0x000000073e1c7209 */ /* 0x000fc60007810000 */
[----:B------:R-:W-:Y:S01]  /*3eb0*/  MUFU.EX2 R13, R13 ;  /* 0x0000000d000d7308 */ /* 0x000fe20000000800 */
        /* <DEDUP_REMOVED lines=12> */
[----:B------:R-:W-:-:S03]  /*3f80*/  FFMA.FTZ R32, R56, UR33, -R20 ;  /* 0x0000002138207c23 */ /* 0x000fc60008010814 */
[----:B------:R-:W-:-:S03]  /*3f90*/  FMNMX.FTZ R36, R78, R7, !PT ;  /* 0x000000074e247209 */ /* 0x000fc60007810000 */
[----:B------:R-:W-:Y:S01]  /*3fa0*/  MUFU.EX2 R21, R21 ;  /* 0x0000001500157308 */ /* 0x000fe20000000800 */
[----:B------:R-:W-:-:S04]  /*3fb0*/  FMNMX.FTZ R7, R79, R36, !PT ;  /* 0x000000244f077209 */ /* 0x000fc80007810000 */
[----:B------:R-:W-:-:S03]  /*3fc0*/  FMNMX.FTZ R36, R82, R7, !PT ;  /* 0x0000000752247209 */ /* 0x000fc60007810000 */
[----:B------:R-:W-:Y:S01]  /*3fd0*/  MUFU.EX2 R26, R26 ;  /* 0x0000001a001a7308 */ /* 0x000fe20000000800 */
[----:B------:R-:W-:-:S04]  /*3fe0*/  FMNMX.FTZ R7, R83, R36, !PT ;  /* 0x0000002453077209 */ /* 0x000fc80007810000 */
[----:B------:R-:W-:-:S03]  /*3ff0*/  FMNMX.FTZ R36, R86, R7, !PT ;  /* 0x0000000756247209 */ /* 0x000fc60007810000 */
[----:B------:R-:W-:Y:S01]  /*4000*/  MUFU.EX2 R25, R25 ;  /* 0x0000001900197308 */ /* 0x000fe20000000800 */
[----:B------:R-:W-:Y:S01]  /*4010*/  FMNMX.FTZ R7, R87, R36, !PT ;  /* 0x0000002457077209 */ /* 0x000fe20007810000 */
[----:B------:R-:W-:-:S04]  /*4020*/  FFMA.FTZ R36, R64, UR33, -R20 ;  /* 0x0000002140247c23 */ /* 0x000fc80008010814 */
[----:B------:R-:W3:Y:S02]  /*4030*/  SHFL.BFLY PT, R40, R7, 0x2, 0x1f ;  /* 0x0c401f0007287f89 */ /* 0x000ee400000e0000 */
[----:B------:R-:W-:Y:S08]  /*4040*/  MUFU.EX2 R6, R6 ;  /* 0x0000000600067308 */ /* 0x000ff00000000800 */
[----:B------:R-:W-:Y:S08]  /*4050*/  MUFU.EX2 R29, R29 ;  /* 0x0000001d001d7308 */ /* 0x000ff00000000800 */
[----:B------:R-:W-:Y:S01]  /*4060*/  MUFU.EX2 R28, R28 ;  /* 0x0000001c001c7308 */ /* 0x000fe20000000800 */
[----:B---3--:R-:W-:Y:S01]  /*4070*/  FMNMX.FTZ R11, R7, R40, !PT ;  /* 0x00000028070b7209 */ /* 0x008fe20007810000 */
[----:B------:R-:W-:-:S06]  /*4080*/  FFMA.FTZ R40, R80, UR33, -R20 ;  /* 0x0000002150287c23 */ /* 0x000fcc0008010814 */
[----:B------:R-:W-:Y:S01]  /*4090*/  MUFU.EX2 R3, R3 ;  /* 0x0000000300037308 */ /* 0x000fe20000000800 */
[----:B------:R-:W3:Y:S07]  /*40a0*/  SHFL.BFLY PT, R56, R11, 0x1, 0x1f ;  /* 0x0c201f000b387f89 */ /* 0x000eee00000e0000 */
[----:B------:R-:W-:Y:S08]  /*40b0*/  MUFU.EX2 R32, R32 ;  /* 0x0000002000207308 */ /* 0x000ff00000000800 */
[----:B------:R-:W-:Y:S08]  /*40c0*/  MUFU.EX2 R33, R33 ;  /* 0x0000002100217308 */ /* 0x000ff00000000800 */
[----:B------:R-:W-:Y:S01]  /*40d0*/  MUFU.EX2 R2, R2 ;  /* 0x0000000200027308 */ /* 0x000fe20000000800 */
[----:B---3--:R-:W-:Y:S01]  /*40e0*/  FMNMX.FTZ R7, R11, R56, !PT ;  /* 0x000000380b077209 */ /* 0x008fe20007810000 */
[----:B------:R-:W-:-:S03]  /*40f0*/  FFMA.FTZ R56, R84, UR33, -R20 ;  /* 0x0000002154387c23 */ /* 0x000fc60008010814 */
        /* <DEDUP_REMOVED lines=17> */
[----:B0-----:R-:W-:Y:S01]  /*4210*/  FADD.FTZ R55, R8, R5 ;  /* 0x0000000508377221 */ /* 0x001fe20000010000 */
[--C-:B------:R-:W-:Y:S01]  /*4220*/  FFMA.FTZ R30, R38, UR33, -R20.reuse ;  /* 0x00000021261e7c23 */ /* 0x100fe20008010814 */
[--C-:B------:R-:W-:Y:S01]  /*4230*/  FFMA.FTZ R38, R54, UR33, -R20.reuse ;  /* 0x0000002136267c23 */ /* 0x100fe20008010814 */
[--C-:B------:R-:W-:Y:S01]  /*4240*/  FFMA.FTZ R34, R51, UR33, -R20.reuse ;  /* 0x0000002133227c23 */ /* 0x100fe20008010814 */
[----:B------:R0:W3:Y:S01]  /*4250*/  MUFU.EX2 R64, R60 ;  /* 0x0000003c00407308 */ /* 0x0000e20000000800 */
[----:B-1----:R-:W-:Y:S01]  /*4260*/  FADD.FTZ R54, R10, R55 ;  /* 0x000000370a367221 */ /* 0x002fe20000010000 */
[----:B--2---:R-:W-:Y:S01]  /*4270*/  F2FP.BF16.F32.PACK_AB R10, R9, R10 ;  /* 0x0000000a090a723e */ /* 0x004fe200000010ff */
[--C-:B------:R-:W-:Y:S01]  /*4280*/  FFMA.FTZ R51, R63, UR33, -R20.reuse ;  /* 0x000000213f337c23 */ /* 0x100fe20008010814 */
[----:B------:R-:W-:Y:S01]  /*4290*/  F2FP.BF16.F32.PACK_AB R8, R5, R8 ;  /* 0x000000080508723e */ /* 0x000fe200000010ff */
[--C-:B------:R-:W-:Y:S01]  /*42a0*/  FFMA.FTZ R5, R66, UR33, -R20.reuse ;  /* 0x0000002142057c23 */ /* 0x100fe20008010814 */
[--C-:B------:R-:W-:Y:S01]  /*42b0*/  FFMA.FTZ R70, R70, UR33, -R20.reuse ;  /* 0x0000002146467c23 */ /* 0x100fe20008010814 */
[--C-:B------:R-:W-:Y:S01]  /*42c0*/  FFMA.FTZ R71, R71, UR33, -R20.reuse ;  /* 0x0000002147477c23 */ /* 0x100fe20008010814 */
[----:B------:R1:W2:Y:S01]  /*42d0*/  MUFU.EX2 R68, R65 ;  /* 0x0000004100447308 */ /* 0x0002a20000000800 */
[--C-:B0-----:R-:W-:Y:S01]  /*42e0*/  FFMA.FTZ R60, R46, UR33, -R20.reuse ;  /* 0x000000212e3c7c23 */ /* 0x101fe20008010814 */
[--C-:B------:R-:W-:Y:S01]  /*42f0*/  FFMA.FTZ R46, R58, UR33, -R20.reuse ;  /* 0x000000213a2e7c23 */ /* 0x100fe20008010814 */
[--C-:B------:R-:W-:Y:S01]  /*4300*/  FFMA.FTZ R74, R74, UR33, -R20.reuse ;  /* 0x000000214a4a7c23 */ /* 0x100fe20008010814 */
[--C-:B------:R-:W-:Y:S01]  /*4310*/  FFMA.FTZ R75, R75, UR33, -R20.reuse ;  /* 0x000000214b4b7c23 */ /* 0x100fe20008010814 */
[--C-:B------:R-:W-:Y:S01]  /*4320*/  FFMA.FTZ R78, R78, UR33, -R20.reuse ;  /* 0x000000214e4e7c23 */ /* 0x100fe20008010814 */
[--C-:B------:R-:W-:Y:S01]  /*4330*/  FFMA.FTZ R79, R79, UR33, -R20.reuse ;  /* 0x000000214f4f7c23 */ /* 0x100fe20008010814 */
[--C-:B------:R-:W-:Y:S01]  /*4340*/  FFMA.FTZ R82, R82, UR33, -R20.reuse ;  /* 0x0000002152527c23 */ /* 0x100fe20008010814 */
[----:B------:R0:W4:Y:S01]  /*4350*/  MUFU.EX2 R69, R31 ;  /* 0x0000001f00457308 */ /* 0x0001220000000800 */
[--C-:B-1----:R-:W-:Y:S01]  /*4360*/  FFMA.FTZ R65, R47, UR33, -R20.reuse ;  /* 0x000000212f417c23 */ /* 0x102fe20008010814 */
[----:B------:R-:W-:Y:S01]  /*4370*/  FFMA.FTZ R47, R59, UR33, -R20 ;  /* 0x000000213b2f7c23 */ /* 0x000fe20008010814 */
[----:B------:R-:W-:Y:S01]  /*4380*/  FADD.FTZ R59, R9, R54 ;  /* 0x00000036093b7221 */ /* 0x000fe20000010000 */
[----:B---3--:R-:W-:Y:S01]  /*4390*/  FADD.FTZ R55, R11, R64 ;  /* 0x000000400b377221 */ /* 0x008fe20000010000 */
[----:B------:R-:W-:Y:S01]  /*43a0*/  F2FP.BF16.F32.PACK_AB R9, R64, R11 ;  /* 0x0000000b4009723e */ /* 0x000fe200000010ff */
[--C-:B------:R-:W-:Y:S01]  /*43b0*/  FFMA.FTZ R54, R67, UR33, -R20.reuse ;  /* 0x0000002143367c23 */ /* 0x100fe20008010814 */
[--C-:B------:R-:W-:Y:S01]  /*43c0*/  FFMA.FTZ R83, R83, UR33, -R20.reuse ;  /* 0x0000002153537c23 */ /* 0x100fe20008010814 */
[----:B------:R-:W1:Y:S01]  /*43d0*/  MUFU.EX2 R4, R4 ;  /* 0x0000000400047308 */ /* 0x000e620000000800 */
[--C-:B0-----:R-:W-:Y:S01]  /*43e0*/  FFMA.FTZ R31, R50, UR33, -R20.reuse ;  /* 0x00000021321f7c23 */ /* 0x101fe20008010814 */
[--C-:B------:R-:W-:Y:S01]  /*43f0*/  FFMA.FTZ R50, R62, UR33, -R20.reuse ;  /* 0x000000213e327c23 */ /* 0x100fe20008010814 */
[----:B------:R-:W-:Y:S01]  /*4400*/  FADD.FTZ R62, R12, R59 ;  /* 0x0000003b0c3e7221 */ /* 0x000fe20000010000 */
[----:B--2---:R-:W-:Y:S01]  /*4410*/  FADD.FTZ R58, R68, R55 ;  /* 0x00000037443a7221 */ /* 0x004fe20000010000 */
[C---:B------:R-:W-:Y:S01]  /*4420*/  F2FP.BF16.F32.PACK_AB R12, R13.reuse, R12 ;  /* 0x0000000c0d0c723e */ /* 0x040fe200000010ff */
[----:B------:R-:W-:Y:S01]  /*4430*/  FFMA.FTZ R86, R86, UR33, -R20 ;  /* 0x0000002156567c23 */ /* 0x000fe20008010814 */
[----:B------:R-:W-:Y:S01]  /*4440*/  FADD.FTZ R59, R13, R62 ;  /* 0x0000003e0d3b7221 */ /* 0x000fe20000010000 */
[----:B------:R-:W0:Y:S01]  /*4450*/  MUFU.EX2 R27, R27 ;  /* 0x0000001b001b7308 */ /* 0x000e220000000800 */
[C---:B----4-:R-:W-:Y:S01]  /*4460*/  FADD.FTZ R55, R69.reuse, R58 ;  /* 0x0000003a45377221 */ /* 0x050fe20000010000 */
[----:B------:R-:W-:Y:S01]  /*4470*/  F2FP.BF16.F32.PACK_AB R11, R69, R68 ;  /* 0x00000044450b723e */ /* 0x000fe200000010ff */
[----:B------:R-:W-:Y:S01]  /*4480*/  FADD.FTZ R62, R14, R59 ;  /* 0x0000003b0e3e7221 */ /* 0x000fe20000010000 */
[----:B------:R-:W-:Y:S01]  /*4490*/  F2FP.BF16.F32.PACK_AB R14, R15, R14 ;  /* 0x0000000e0f0e723e */ /* 0x000fe200000010ff */
[----:B------:R-:W-:-:S02]  /*44a0*/  FFMA.FTZ R20, R87, UR33, -R20 ;  /* 0x0000002157147c23 */ /* 0x000fc40008010814 */
[----:B------:R-:W-:Y:S01]  /*44b0*/  FADD.FTZ R59, R15, R62 ;  /* 0x0000003e0f3b7221 */ /* 0x000fe20000010000 */
[----:B------:R-:W2:Y:S01]  /*44c0*/  MUFU.EX2 R30, R30 ;  /* 0x0000001e001e7308 */ /* 0x000ea20000000800 */
[----:B-1----:R-:W-:Y:S01]  /*44d0*/  FADD.FTZ R58, R4, R55 ;  /* 0x00000037043a7221 */ /* 0x002fe20000010000 */
[----:B------:R1:W-:Y:S01]  /*44e0*/  STSM.16.M88.4 [R17+0x21800], R8 ;  /* 0x0218000811007844 */ /* 0x0003e20000000200 */
[----:B------:R-:W-:Y:S01]  /*44f0*/  FADD.FTZ R62, R24, R59 ;  /* 0x0000003b183e7221 */ /* 0x000fe20000010000 */
[----:B------:R-:W-:-:S04]  /*4500*/  F2FP.BF16.F32.PACK_AB R24, R21, R24 ;  /* 0x000000181518723e */ /* 0x000fc800000010ff */
[----:B------:R-:W3:Y:S01]  /*4510*/  MUFU.EX2 R35, R35 ;  /* 0x0000002300237308 */ /* 0x000ee20000000800 */
[----:B0-----:R-:W-:-:S07]  /*4520*/  FADD.FTZ R55, R27, R58 ;  /* 0x0000003a1b377221 */ /* 0x001fce0000010000 */
[----:B------:R-:W0:Y:S01]  /*4530*/  MUFU.EX2 R39, R39 ;  /* 0x0000002700277308 */ /* 0x000e220000000800 */
[----:B--2---:R-:W-:Y:S01]  /*4540*/  FADD.FTZ R58, R30, R55 ;  /* 0x000000371e3a7221 */ /* 0x004fe20000010000 */
[----:B------:R-:W-:Y:S01]  /*4550*/  FADD.FTZ R55, R21, R62 ;  /* 0x0000003e15377221 */ /* 0x000fe20000010000 */
[----:B-1----:R-:W-:-:S03]  /*4560*/  F2FP.BF16.F32.PACK_AB R10, R3, R28 ;  /* 0x0000001c030a723e */ /* 0x002fc600000010ff */
        /* <DEDUP_REMOVED lines=14> */
[----:B------:R-:W-:Y:S01]  /*4650*/  FADD.FTZ R62, R28, R55 ;  /* 0x000000371c3e7221 */ /* 0x000fe20000010000 */
[----:B------:R-:W-:Y:S01]  /*4660*/  F2FP.BF16.F32.PACK_AB R28, R33, R32 ;  /* 0x00000020211c723e */ /* 0x000fe200000010ff */
[----:B------:R-:W2:Y:S01]  /*4670*/  MUFU.EX2 R34, R34 ;  /* 0x0000002200227308 */ /* 0x000ea20000000800 */
[----:B0-----:R-:W-:Y:S01]  /*4680*/  FADD.FTZ R58, R65, R58 ;  /* 0x0000003a413a7221 */ /* 0x001fe20000010000 */
[----:B------:R-:W-:-:S04]  /*4690*/  FADD.FTZ R15, R3, R62 ;  /* 0x0000003e030f7221 */ /* 0x000fc80000010000 */
[----:B------:R-:W-:Y:S01]  /*46a0*/  FADD.FTZ R8, R32, R15 ;  /* 0x0000000f20087221 */ /* 0x000fe20000010000 */
[----:B------:R-:W-:Y:S01]  /*46b0*/  F2FP.BF16.F32.PACK_AB R15, R35, R30 ;  /* 0x0000001e230f723e */ /* 0x000fe200000010ff */
[----:B------:R-:W0:Y:S01]  /*46c0*/  MUFU.EX2 R38, R38 ;  /* 0x0000002600267308 */ /* 0x000e220000000800 */
[----:B-1----:R-:W-:Y:S01]  /*46d0*/  FADD.FTZ R13, R31, R58 ;  /* 0x0000003a1f0d7221 */ /* 0x002fe20000010000 */
[----:B------:R-:W-:Y:S01]  /*46e0*/  FADD.FTZ R11, R33, R8 ;  /* 0x00000008210b7221 */ /* 0x000fe20000010000 */
[----:B------:R-:W-:-:S03]  /*46f0*/  F2FP.BF16.F32.PACK_AB R30, R37, R2 ;  /* 0x00000002251e723e */ /* 0x000fc600000010ff */
[----:B------:R-:W-:Y:S02]  /*4700*/  FADD.FTZ R8, R2, R11 ;  /* 0x0000000b02087221 */ /* 0x000fe40000010000 */
[----:B------:R-:W1:Y:S01]  /*4710*/  MUFU.EX2 R43, R43 ;  /* 0x0000002b002b7308 */ /* 0x000e620000000800 */
[----:B--2---:R-:W-:Y:S01]  /*4720*/  FADD.FTZ R9, R34, R13 ;  /* 0x0000000d22097221 */ /* 0x004fe20000010000 */
[----:B------:R-:W-:Y:S01]  /*4730*/  F2FP.BF16.F32.PACK_AB R13, R27, R4 ;  /* 0x000000041b0d723e */ /* 0x000fe200000010ff */
[----:B------:R-:W-:Y:S01]  /*4740*/  FADD.FTZ R11, R37, R8 ;  /* 0x00000008250b7221 */ /* 0x000fe20000010000 */
[----:B------:R-:W-:Y:S02]  /*4750*/  F2FP.BF16.F32.PACK_AB R8, R29, R6 ;  /* 0x000000061d08723e */ /* 0x000fe400000010ff */
[----:B------:R-:W-:Y:S01]  /*4760*/  F2FP.BF16.F32.PACK_AB R27, R65, R60 ;  /* 0x0000003c411b723e */ /* 0x000fe200000010ff */
[----:B------:R-:W-:Y:S01]  /*4770*/  FADD.FTZ R6, R36, R11 ;  /* 0x0000000b24067221 */ /* 0x000fe20000010000 */
[----:B------:R-:W2:Y:S01]  /*4780*/  MUFU.EX2 R46, R46 ;  /* 0x0000002e002e7308 */ /* 0x000ea20000000800 */
[----:B0-----:R-:W-:Y:S01]  /*4790*/  FADD.FTZ R4, R38, R9 ;  /* 0x0000000926047221 */ /* 0x001fe20000010000 */
[----:B------:R0:W-:Y:S04]  /*47a0*/  STSM.16.M88.4 [R22], R12 ;  /* 0x0000000c16007844 */ /* 0x0001e80000000200 */
[----:B------:R3:W-:Y:S02]  /*47b0*/  STSM.16.M88.4 [R19], R24 ;  /* 0x0000001813007844 */ /* 0x0007e40000000200 */
[----:B------:R-:W4:Y:S01]  /*47c0*/  MUFU.EX2 R47, R47 ;  /* 0x0000002f002f7308 */ /* 0x000f220000000800 */
[C---:B-1----:R-:W-:Y:S01]  /*47d0*/  FADD.FTZ R9, R43.reuse, R4 ;  /* 0x000000042b097221 */ /* 0x042fe20000010000 */
[----:B------:R-:W-:-:S06]  /*47e0*/  F2FP.BF16.F32.PACK_AB R11, R43, R38 ;  /* 0x000000262b0b723e */ /* 0x000fcc00000010ff */
[----:B------:R-:W1:Y:S01]  /*47f0*/  MUFU.EX2 R50, R50 ;  /* 0x0000003200327308 */ /* 0x000e620000000800 */
[----:B--2---:R-:W-:-:S07]  /*4800*/  FADD.FTZ R4, R46, R9 ;  /* 0x000000092e047221 */ /* 0x004fce0000010000 */
[----:B------:R-:W2:Y:S01]  /*4810*/  MUFU.EX2 R45, R45 ;  /* 0x0000002d002d7308 */ /* 0x000ea20000000800 */
[C---:B----4-:R-:W-:Y:S01]  /*4820*/  FADD.FTZ R9, R47.reuse, R4 ;  /* 0x000000042f097221 */ /* 0x050fe20000010000 */
[----:B------:R-:W-:-:S06]  /*4830*/  F2FP.BF16.F32.PACK_AB R29, R47, R46 ;  /* 0x0000002e2f1d723e */ /* 0x000fcc00000010ff */
[----:B------:R-:W4:Y:S01]  /*4840*/  MUFU.EX2 R51, R51 ;  /* 0x0000003300337308 */ /* 0x000f220000000800 */
[----:B-1----:R-:W-:Y:S01]  /*4850*/  FADD.FTZ R4, R50, R9 ;  /* 0x0000000932047221 */ /* 0x002fe20000010000 */
[----:B------:R-:W-:-:S05]  /*4860*/  F2FP.BF16.F32.PACK_AB R9, R34, R31 ;  /* 0x0000001f2209723e */ /* 0x000fca00000010ff */
[----:B------:R1:W-:Y:S01]  /*4870*/  STSM.16.M88.4 [R18], R8 ;  /* 0x0000000812007844 */ /* 0x0003e20000000200 */
[----:B------:R-:W5:Y:S01]  /*4880*/  MUFU.EX2 R44, R44 ;  /* 0x0000002c002c7308 */ /* 0x000f620000000800 */
[C---:B--2---:R-:W-:Y:S01]  /*4890*/  FADD.FTZ R3, R45.reuse, R6 ;  /* 0x000000062d037221 */ /* 0x044fe20000010000 */
[----:B0-----:R-:W-:Y:S01]  /*48a0*/  F2FP.BF16.F32.PACK_AB R12, R45, R36 ;  /* 0x000000242d0c723e */ /* 0x001fe200000010ff */
[----:B------:R-:W-:-:S05]  /*48b0*/  VIADD R6, R88, 0xfffffffe ;  /* 0xfffffffe58067836 */ /* 0x000fca0000000000 */
[----:B------:R-:W0:Y:S01]  /*48c0*/  MUFU.EX2 R5, R5 ;  /* 0x0000000500057308 */ /* 0x000e220000000800 */
[C---:B----4-:R-:W-:Y:S01]  /*48d0*/  FADD.FTZ R4, R51.reuse, R4 ;  /* 0x0000000433047221 */ /* 0x050fe20000010000 */
[----:B------:R-:W-:-:S05]  /*48e0*/  F2FP.BF16.F32.PACK_AB R31, R51, R50 ;  /* 0x00000032331f723e */ /* 0x000fca00000010ff */
[----:B------:R2:W-:Y:S01]  /*48f0*/  STSM.16.M88.4 [R17+0x27800], R28 ;  /* 0x0278001c11007844 */ /* 0x0005e20000000200 */
[----:B------:R-:W4:Y:S01]  /*4900*/  MUFU.EX2 R54, R54 ;  /* 0x0000003600367308 */ /* 0x000f220000000800 */
[----:B-----5:R-:W-:-:S07]  /*4910*/  FADD.FTZ R2, R44, R3 ;  /* 0x000000032c027221 */ /* 0x020fce0000010000 */
[----:B------:R-:W5:Y:S01]  /*4920*/  MUFU.EX2 R53, R53 ;  /* 0x0000003500357308 */ /* 0x000f620000000800 */
[----:B0-----:R-:W-:-:S07]  /*4930*/  FADD.FTZ R3, R5, R4 ;  /* 0x0000000405037221 */ /* 0x001fce0000010000 */
[----:B------:R-:W0:Y:S01]  /*4940*/  MUFU.EX2 R70, R70 ;  /* 0x0000004600467308 */ /* 0x000e220000000800 */
[C---:B----4-:R-:W-:Y:S01]  /*4950*/  F2FP.BF16.F32.PACK_AB R13, R54.reuse, R5 ;  /* 0x00000005360d723e */ /* 0x050fe200000010ff */
[----:B------:R-:W-:-:S06]  /*4960*/  FADD.FTZ R3, R54, R3 ;  /* 0x0000000336037221 */ /* 0x000fcc0000010000 */
[----:B------:R-:W4:Y:S01]  /*4970*/  MUFU.EX2 R71, R71 ;  /* 0x0000004700477308 */ /* 0x000f220000000800 */
[C---:B-----5:R-:W-:Y:S01]  /*4980*/  FADD.FTZ R4, R53.reuse, R2 ;  /* 0x0000000235047221 */ /* 0x060fe20000010000 */
[----:B------:R-:W-:-:S06]  /*4990*/  F2FP.BF16.F32.PACK_AB R14, R53, R44 ;  /* 0x0000002c350e723e */ /* 0x000fcc00000010ff */
[----:B------:R-:W5:Y:S01]  /*49a0*/  MUFU.EX2 R41, R41 ;  /* 0x0000002900297308 */ /* 0x000f620000000800 */
[----:B0-----:R-:W-:-:S07]  /*49b0*/  FADD.FTZ R2, R70, R3 ;  /* 0x0000000346027221 */ /* 0x001fce0000010000 */
[----:B------:R-:W3:Y:S01]  /*49c0*/  MUFU.EX2 R48, R48 ;  /* 0x0000003000307308 */ /* 0x000ee20000000800 */
[C---:B----4-:R-:W-:Y:S01]  /*49d0*/  F2FP.BF16.F32.PACK_AB R15, R71.reuse, R70 ;  /* 0x00000046470f723e */ /* 0x050fe200000010ff */
[----:B------:R-:W-:-:S04]  /*49e0*/  FADD.FTZ R3, R71, R2 ;  /* 0x0000000247037221 */ /* 0x000fc80000010000 */
[----:B------:R2:W-:Y:S02]  /*49f0*/  STSM.16.M88.4 [R136], R12 ;  /* 0x0000000c88007844 */ /* 0x0005e40000000200 */
[----:B------:R-:W-:Y:S01]  /*4a00*/  MUFU.EX2 R52, R52 ;  /* 0x0000003400347308 */ /* 0x000fe20000000800 */
[----:B-----5:R-:W-:-:S07]  /*4a10*/  FADD.FTZ R21, R41, R4 ;  /* 0x0000000429157221 */ /* 0x020fce0000010000 */
[----:B------:R-:W0:Y:S01]  /*4a20*/  MUFU.EX2 R57, R57 ;  /* 0x0000003900397308 */ /* 0x000e220000000800 */
[C---:B---3--:R-:W-:Y:S01]  /*4a30*/  F2FP.BF16.F32.PACK_AB R24, R48.reuse, R41 ;  /* 0x000000293018723e */ /* 0x048fe200000010ff */
[----:B------:R-:W-:-:S06]  /*4a40*/  FADD.FTZ R21, R48, R21 ;  /* 0x0000001530157221 */ /* 0x000fcc0000010000 */
[----:B------:R-:W3:Y:S08]  /*4a50*/  MUFU.EX2 R74, R74 ;  /* 0x0000004a004a7308 */ /* 0x000ef00000000800 */
[----:B------:R-:W4:Y:S01]  /*4a60*/  MUFU.EX2 R75, R75 ;  /* 0x0000004b004b7308 */ /* 0x000f220000000800 */
[----:B0-----:R-:W-:-:S07]  /*4a70*/  F2FP.BF16.F32.PACK_AB R26, R57, R52 ;  /* 0x00000034391a723e */ /* 0x001fce00000010ff */
[----:B------:R-:W0:Y:S01]  /*4a80*/  MUFU.EX2 R78, R78 ;  /* 0x0000004e004e7308 */ /* 0x000e220000000800 */
[----:B---3--:R-:W-:-:S07]  /*4a90*/  FADD.FTZ R2, R74, R3 ;  /* 0x000000034a027221 */ /* 0x008fce0000010000 */
[----:B------:R-:W3:Y:S01]  /*4aa0*/  MUFU.EX2 R79, R79 ;  /* 0x0000004f004f7308 */ /* 0x000ee20000000800 */
[C---:B----4-:R-:W-:Y:S01]  /*4ab0*/  F2FP.BF16.F32.PACK_AB R25, R75.reuse, R74 ;  /* 0x0000004a4b19723e */ /* 0x050fe200000010ff */
[----:B------:R-:W-:Y:S01]  /*4ac0*/  FADD.FTZ R3, R75, R2 ;  /* 0x000000024b037221 */ /* 0x000fe20000010000 */
[----:B------:R-:W-:-:S05]  /*4ad0*/  FADD.FTZ R2, R52, R21 ;  /* 0x0000001534027221 */ /* 0x000fca0000010000 */
[----:B------:R-:W-:Y:S01]  /*4ae0*/  MUFU.EX2 R40, R40 ;  /* 0x0000002800287308 */ /* 0x000fe20000000800 */
[----:B0-----:R-:W-:Y:S01]  /*4af0*/  FADD.FTZ R4, R78, R3 ;  /* 0x000000034e047221 */ /* 0x001fe20000010000 */
[----:B------:R-:W-:-:S06]  /*4b00*/  FADD.FTZ R3, R57, R2 ;  /* 0x0000000239037221 */ /* 0x000fcc0000010000 */
[----:B------:R-:W1:Y:S01]  /*4b10*/  MUFU.EX2 R49, R49 ;  /* 0x0000003100317308 */ /* 0x000e620000000800 */
[C---:B---3--:R-:W-:Y:S01]  /*4b20*/  F2FP.BF16.F32.PACK_AB R27, R79.reuse, R78 ;  /* 0x0000004e4f1b723e */ /* 0x048fe200000010ff */
        /* <DEDUP_REMOVED lines=13> */
[----:B------:R-:W3:Y:S01]  /*4c00*/  MUFU.EX2 R5, R20 ;  /* 0x0000001400057308 */ /* 0x000ee20000000800 */
[----:B-1----:R-:W-:Y:S01]  /*4c10*/  F2FP.BF16.F32.PACK_AB R9, R83, R82 ;  /* 0x000000525309723e */ /* 0x002fe200000010ff */
[----:B------:R-:W-:-:S04]  /*4c20*/  FADD.FTZ R82, R82, R21 ;  /* 0x0000001552527221 */ /* 0x000fc80000010000 */
[----:B------:R-:W-:-:S04]  /*4c30*/  FADD.FTZ R83, R83, R82 ;  /* 0x0000005253537221 */ /* 0x000fc80000010000 */
[----:B0-----:R-:W-:Y:S01]  /*4c40*/  FADD.FTZ R2, R86, R83 ;  /* 0x0000005356027221 */ /* 0x001fe20000010000 */
[----:B---3--:R-:W-:-:S03]  /*4c50*/  F2FP.BF16.F32.PACK_AB R11, R5, R86 ;  /* 0x00000056050b723e */ /* 0x008fc600000010ff */
        /* <DEDUP_REMOVED lines=17> */
.L_x_1086:
[----:B------:R-:W-:Y:S02]  /*4d70*/  ULDC UR18, c[0x0][0x9e4] ;  /* 0x0002790000127ab9 */ /* 0x000fe40000000800 */
[----:B------:R-:W-:-:S11]  /*4d80*/  UISETP.NE.AND UP0, UPT, UR18, 0x1, UPT ;  /* 0x000000011200788c */ /* 0x000fd6000bf05270 */
[----:B------:R-:W-:Y:S02]  /*4d90*/  @UP0 ULDC.64 UR6, c[0x0][0x9e8] ;  /* 0x00027a0000060ab9 */ /* 0x000fe40000000a00 */
[----:B------:R-:W-:-:S04]  /*4da0*/  UIMAD.WIDE.U32 UR10, UR15, UR6, URZ ;  /* 0x000000060f0a72a5 */ /* 0x000fc8000f8e003f */
[----:B------:R-:W-:-:S12]  /*4db0*/  @UP0 USHF.R.U32.HI UR15, URZ, UR7, UR11 ;  /* 0x000000073f0f0299 */ /* 0x000fd8000801160b */
.L_x_1087:
[----:B------:R-:W-:-:S04]  /*4dc0*/  UIMAD UR15, UR15, UR18, UR18 ;  /* 0x000000120f0f72a4 */ /* 0x000fc8000f8e0212 */
[----:B------:R-:W-:-:S04]  /*4dd0*/  UISETP.LT.AND UP0, UPT, UR14, UR15, UPT ;  /* 0x0000000f0e00728c */ /* 0x000fc8000bf01270 */
[----:B------:R-:W-:-:S12]  /*4de0*/  USEL UR14, UR14, UR15, UP0 ;  /* 0x0000000f0e0e7287 */ /* 0x000fd80008000000 */
.L_x_1085:
        /* <DEDUP_REMOVED lines=40> */
.L_x_1107:
[----:B------:R-:W-:Y:S01]  /*5070*/  ISETP.NE.AND P2, PT, RZ, UR45, PT ;  /* 0x0000002dff007c0c */ /* 0x000fe2000bf45270 */
[----:B------:R-:W-:-:S04]  /*5080*/  UISETP.NE.AND UP0, UPT, UR58, 0x1, UPT ;  /* 0x000000013a00788c */ /* 0x000fc8000bf05270 */
[----:B------:R-:W-:-:S04]  /*5090*/  USEL UR48, URZ, 0x1, UP0 ;  /* 0x000000013f307887 */ /* 0x000fc80008000000 */
[----:B------:R-:W-:-:S04]  /*50a0*/  ULOP3.LUT UR48, UR28, UR48, URZ, 0x3c, !UPT ;  /* 0x000000301c307292 */ /* 0x000fc8000f8e3c3f */
[----:B------:R-:W-:Y:S08]  /*50b0*/  @P2 BRA `(.L_x_1089) ;  /* 0x0000000000382947 */ /* 0x000ff00003800000 */
[----:B------:R-:W-:Y:S05]  /*50c0*/  @!P0 BRA `(.L_x_1090) ;  /* 0x0000000000048947 */ /* 0x000fea0003800000 */
[----:B------:R-:W-:Y:S01]  /*50d0*/  BPT.TRAP 0x1 ;  /* 0x000000040000795c */ /* 0x000fe20000300000 */
.L_x_1090:
        /* <DEDUP_REMOVED lines=9> */
.L_x_1091:
[----:B-1----:R-:W-:Y:S05]  /*5170*/  @P1 BRA `(.L_x_1089) ;  /* 0x0000000000081947 */ /* 0x002fea0003800000 */
[----:B------:R-:W1:Y:S02]  /*5180*/  SYNCS.PHASECHK.TRANS64.TRYWAIT P1, [UR6+0x2d830], R0 ;  /* 0x02d83000ff0075a7 */ /* 0x000e640008020146 */
[----:B-1----:R-:W-:Y:S05]  /*5190*/  @!P1 BRA `(.L_x_1092) ;  /* 0x0000010800009947 */ /* 0x002fea0003800000 */
.L_x_1089:
[----:B-1----:R-:W1:Y:S01]  /*51a0*/  S2R R7, SR_TID.X ;  /* 0x0000000000077919 */ /* 0x002e620000002100 */
        /* <DEDUP_REMOVED lines=15> */
[----:B-1----:R-:W-:-:S05]  /*52a0*/  SHF.R.U32.HI R7, RZ, 0x7, R7 ;  /* 0x00000007ff077819 */ /* 0x002fca0000011607 */
[----:B0-----:R-:W-:-:S05]  /*52b0*/  VIADD R0, R7, 0x8 ;  /* 0x0000000807007836 */ /* 0x001fca0000000000 */
[----:B------:R0:W-:Y:S06]  /*52c0*/  BAR.SYNC.DEFER_BLOCKING R0, 0x100 ;  /* 0x000400000000751d */ /* 0x0001ec0000010000 */
[----:B--2---:R-:W-:-:S06]  /*52d0*/  WARPGROUP.ARRIVE ;  /* 0x00000000000079c5 */ /* 0x004fcc0000000000 */
        /* <DEDUP_REMOVED lines=20> */
.L_x_1094:
[----:B------:R-:W-:Y:S01]  /*5420*/  ULEA UR6, UR58, UR41, 0x3 ;  /* 0x000000293a067291 */ /* 0x000fe2000f8e183f */
[----:B------:R-:W-:-:S05]  /*5430*/  IMAD.U32 R0, RZ, RZ, UR28 ;  /* 0x0000001cff007e24 */ /* 0x000fca000f8e00ff */
[----:B------:R-:W-:-:S04]  /*5440*/  SHF.L.U32 R0, R0, 0x1f, RZ ;  /* 0x0000001f00007819 */ /* 0x000fc800000006ff */
[----:B------:R0:W1:Y:S01]  /*5450*/  SYNCS.PHASECHK.TRANS64.TRYWAIT P1, [UR6+0x2d850], R0 ;  /* 0x02d85000ff0075a7 */ /* 0x0000620008020146 */
[----:B------:R-:W-:Y:S05]  /*5460*/  @!P0 BRA `(.L_x_1095) ;  /* 0x0000000000048947 */ /* 0x000fea0003800000 */
[----:B------:R-:W-:Y:S01]  /*5470*/  BPT.TRAP 0x1 ;  /* 0x000000040000795c */ /* 0x000fe20000300000 */
.L_x_1095:
[----:B-1----:R-:W-:Y:S05]  /*5480*/  @P1 BRA `(.L_x_1093) ;  /* 0x0000000000081947 */ /* 0x002fea0003800000 */
[----:B------:R-:W1:Y:S02]  /*5490*/  SYNCS.PHASECHK.TRANS64.TRYWAIT P1, [UR6+0x2d850], R0 ;  /* 0x02d85000ff0075a7 */ /* 0x000e640008020146 */
[----:B-1----:R-:W-:Y:S05]  /*54a0*/  @!P1 BRA `(.L_x_1096) ;  /* 0x0000010400549947 */ /* 0x002fea0003800000 */
.L_x_1093:
[----:B------:R-:W-:Y:S01]  /*54b0*/  UIADD3 UR6, UR41, 0x400, URZ ;  /* 0x0000040029067890 */ /* 0x000fe2000fffe03f */
[----:B------:R-:W-:Y:S01]  /*54c0*/  WARPGROUP.ARRIVE ;  /* 0x00000000000079c5 */ /* 0x000fe20000000000 */
[----:B------:R-:W-:-:S05]  /*54d0*/  ULEA UR7, UR53, UR41, 0xd ;  /* 0x0000002935077291 */ /* 0x000fca000f8e683f */
[----:B------:R-:W1:Y:S01]  /*54e0*/  S2R R8, SR_TID.X ;  /* 0x0000000000087919 */ /* 0x000e620000002100 */
        /* <DEDUP_REMOVED lines=70> */
.L_x_1097:
[----:B------:R-:W-:Y:S01]  /*5950*/  UISETP.NE.AND UP1, UPT, UR52, URZ, UPT ;  /* 0x0000003f3400728c */ /* 0x000fe2000bf25270 */
[----:B------:R-:W-:Y:S01]  /*5960*/  VIADD R7, R137, UR38 ;  /* 0x0000002689077c36 */ /* 0x000fe20008000000 */
[----:B------:R-:W-:Y:S01]  /*5970*/  ULEA UR6, UR47, UR41, 0x3 ;  /* 0x000000292f067291 */ /* 0x000fe2000f8e183f */
[----:B------:R-:W-:Y:S01]  /*5980*/  IMAD.U32 R8, RZ, RZ, UR46 ;  /* 0x0000002eff087e24 */ /* 0x000fe2000f8e00ff */
[----:B------:R-:W-:Y:S02]  /*5990*/  UISETP.NE.AND UP0, UPT, UR51, URZ, UPT ;  /* 0x0000003f3300728c */ /* 0x000fe4000bf05270 */
        /* <DEDUP_REMOVED lines=14> */
[----:B------:R-:W-:-:S05]  /*5a80*/  IMAD R9, R16, -0x2, R9 ;  /* 0xfffffffe10097824 */ /* 0x000fca00078e0209 */
[----:B------:R-:W-:-:S05]  /*5a90*/  IADD3 R9, -R8, UR37, R9 ;  /* 0x0000002508097c10 */ /* 0x000fca000fffe109 */
[C---:B------:R-:W-:Y:S02]  /*5aa0*/  VIADD R11, R9.reuse, UR56 ;  /* 0x00000038090b7c36 */ /* 0x040fe40008000000 */
[----:B------:R-:W-:Y:S02]  /*5ab0*/  VIADD R10, R9, UR6 ;  /* 0x00000006090a7c36 */ /* 0x000fe40008000000 */
[----:B0-----:R-:W-:Y:S02]  /*5ac0*/  IMAD.IADD R9, R11, 0x1, R15 ;  /* 0x000000010b097824 */ /* 0x001fe400078e020f */
[----:B------:R-:W-:Y:S01]  /*5ad0*/  IMAD.IADD R8, R15, 0x1, R10 ;  /* 0x000000010f087824 */ /* 0x000fe200078e020a */
[----:B------:R-:W-:Y:S06]  /*5ae0*/  @P1 BRA `(.L_x_1098) ;  /* 0x00000000005c1947 */ /* 0x000fec0003800000 */
[----:B------:R-:W-:Y:S01]  /*5af0*/  IMAD.U32 R12, RZ, RZ, UR46 ;  /* 0x0000002eff0c7e24 */ /* 0x000fe2000f8e00ff */
[----:B------:R-:W-:Y:S04]  /*5b00*/  BSSY B0, `(.L_x_1099) ;  /* 0x0000011000007945 */ /* 0x000fe80003800000 */
[----:B------:R-:W-:-:S04]  /*5b10*/  IADD3 R15, -R12, UR37, R15 ;  /* 0x000000250c0f7c10 */ /* 0x000fc8000fffe10f */
        /* <DEDUP_REMOVED lines=10> */
.L_x_1100:
[----:B------:R-:W-:-:S05]  /*5bc0*/  IMAD.U32 R14, RZ, RZ, UR34 ;  /* 0x00000022ff0e7e24 */ /* 0x000fca000f8e00ff */
[----:B------:R-:W-:-:S13]  /*5bd0*/  ISETP.NE.AND P1, PT, R14, 0x1, PT ;  /* 0x000000010e00780c */ /* 0x000fda0003f25270 */
[----:B------:R-:W0:Y:S02]  /*5be0*/  @P1 LDC.64 R12, c[0x0][0x9e8] ;  /* 0x00027a00ff0c1b82 */ /* 0x000e240000000a00 */
[----:B0-----:R-:W-:-:S05]  /*5bf0*/  @P1 IMAD.HI.U32 R12, R15, R12, RZ ;  /* 0x0000000c0f0c1227 */ /* 0x001fca00078e00ff */
[----:B------:R-:W-:-:S07]  /*5c00*/  @P1 SHF.R.U32.HI R15, RZ, R13, R12 ;  /* 0x0000000dff0f1219 */ /* 0x000fce000001160c */
.L_x_1101:
[----:B------:R-:W-:Y:S05]  /*5c10*/  BSYNC B0 ;  /* 0x0000000000007941 */ /* 0x000fea0003800000 */
.L_x_1099:
[----:B------:R-:W-:-:S04]  /*5c20*/  IMAD R15, R15, R14, -R0 ;  /* 0x0000000e0f0f7224 */ /* 0x000fc800078e0a00 */
[----:B------:R-:W-:-:S05]  /*5c30*/  IMAD R15, R16, -0x2, R15 ;  /* 0xfffffffe100f7824 */ /* 0x000fca00078e020f */
[----:B------:R-:W-:Y:S02]  /*5c40*/  VIADDMNMX R9, R15, R14, R9, PT ;  /* 0x0000000e0f097246 */ /* 0x000fe40003800109 */
[----:B------:R-:W-:-:S07]  /*5c50*/  VIMNMX R8, R8, R15, !PT ;  /* 0x0000000f08087248 */ /* 0x000fce0007fe0100 */
.L_x_1098:
        /* <DEDUP_REMOVED lines=116> */
.L_x_1104:
[----:B------:R-:W-:-:S05]  /*63a0*/  IMAD.U32 R12, RZ, RZ, UR34 ;  /* 0x00000022ff0c7e24 */ /* 0x000fca000f8e00ff */
[----:B------:R-:W-:-:S13]  /*63b0*/  ISETP.NE.AND P2, PT, R12, 0x1, PT ;  /* 0x000000010c00780c */ /* 0x000fda0003f45270 */
[----:B------:R-:W0:Y:S02]  /*63c0*/  @P2 LDC.64 R8, c[0x0][0x9e8] ;  /* 0x00027a00ff082b82 */ /* 0x000e240000000a00 */
[----:B0-----:R-:W-:-:S05]  /*63d0*/  @P2 IMAD.HI.U32 R8, R7, R8, RZ ;  /* 0x0000000807082227 */ /* 0x001fca00078e00ff */
[----:B------:R-:W-:-:S07]  /*63e0*/  @P2 SHF.R.U32.HI R7, RZ, R9, R8 ;  /* 0x00000009ff072219 */ /* 0x000fce0000011608 */
.L_x_1105:
[----:B------:R-:W-:Y:S05]  /*63f0*/  BSYNC B0 ;  /* 0x0000000000007941 */ /* 0x000fea0003800000 */
.L_x_1103:
[----:B------:R-:W-:-:S04]  /*6400*/  IMAD R7, R7, R12, -R0 ;  /* 0x0000000c07077224 */ /* 0x000fc800078e0a00 */
[----:B------:R-:W-:-:S05]  /*6410*/  IMAD R7, R16, -0x2, R7 ;  /* 0xfffffffe10077824 */ /* 0x000fca00078e0207 */
[----:B------:R-:W-:Y:S02]  /*6420*/  VIADDMNMX R11, R7, R12, R11, PT ;  /* 0x0000000c070b7246 */ /* 0x000fe4000380010b */
[----:B------:R-:W-:-:S07]  /*6430*/  VIMNMX R10, R10, R7, !PT ;  /* 0x000000070a0a7248 */ /* 0x000fce0007fe0100 */
.L_x_1102:
        /* <DEDUP_REMOVED lines=92> */
[C---:B------:R-:W-:Y:S02]  /*6a00*/  ISETP.LT.OR P3, PT, R11.reuse, 0x42, P3 ;  /* 0x000000420b00780c */ /* 0x040fe40001f61670 */
        /* <DEDUP_REMOVED lines=36> */
[----:B------:R-:W-:Y:S01]  /*6c50*/  FFMA.FTZ R56, R56, UR33, -R7 ;  /* 0x0000002138387c23 */ /* 0x000fe20008010807 */
[----:B------:R-:W-:Y:S01]  /*6c60*/  FSEL R66, R66, -INF , !P2 ;  /* 0xff80000042427808 */ /* 0x000fe20005000000 */
[----:B------:R-:W-:Y:S01]  /*6c70*/  MUFU.EX2 R8, R8 ;  /* 0x0000000800087308 */ /* 0x000fe20000000800 */
[----:B------:R-:W-:-:S02]  /*6c80*/  FMNMX.FTZ R29, R47, R28, !PT ;  /* 0x0000001c2f1d7209 */ /* 0x000fc40007810000 */
[----:B------:R-:W-:Y:S02]  /*6c90*/  ISETP.LT.OR P3, PT, R11, 0x52, P3 ;  /* 0x000000520b00780c */ /* 0x000fe40001f61670 */
[----:B------:R-:W-:Y:S01]  /*6ca0*/  FMNMX.FTZ R32, R50, R29, !PT ;  /* 0x0000001d32207209 */ /* 0x000fe20007810000 */
[----:B------:R-:W-:Y:S01]  /*6cb0*/  FFMA.FTZ R29, R45, UR33, -R7 ;  /* 0x000000212d1d7c23 */ /* 0x000fe20008010807 */
[----:B------:R-:W-:Y:S01]  /*6cc0*/  ISETP.GT.AND P4, PT, R10, 0x59, P1 ;  /* 0x000000590a00780c */ /* 0x000fe20000f84270 */
[----:B------:R-:W-:Y:S01]  /*6cd0*/  MUFU.EX2 R28, R44 ;  /* 0x0000002c001c7308 */ /* 0x000fe20000000800 */
[----:B------:R-:W-:Y:S02]  /*6ce0*/  FMNMX.FTZ R33, R51, R32, !PT ;  /* 0x0000002033217209 */ /* 0x000fe40007810000 */
[----:B------:R-:W-:Y:S02]  /*6cf0*/  ISETP.LT.OR P5, PT, R11, 0x59, P5 ;  /* 0x000000590b00780c */ /* 0x000fe40002fa1670 */
[----:B------:R-:W-:-:S02]  /*6d00*/  FMNMX.FTZ R32, R54, R33, !PT ;  /* 0x0000002136207209 */ /* 0x000fc40007810000 */
[----:B------:R-:W-:Y:S01]  /*6d10*/  FSEL R67, R67, -INF , !P3 ;  /* 0xff80000043437808 */ /* 0x000fe20005800000 */
[----:B------:R-:W-:Y:S01]  /*6d20*/  MUFU.EX2 R9, R9 ;  /* 0x0000000900097308 */ /* 0x000fe20000000800 */
[----:B------:R-:W-:Y:S02]  /*6d30*/  FMNMX.FTZ R33, R55, R32, !PT ;  /* 0x0000002037217209 */ /* 0x000fe40007810000 */
[----:B------:R-:W-:Y:S02]  /*6d40*/  ISETP.GT.AND P2, PT, R10, 0x60, P1 ;  /* 0x000000600a00780c */ /* 0x000fe40000f44270 */
[----:B0-----:R-:W-:Y:S01]  /*6d50*/  FMNMX.FTZ R36, R58, R33, !PT ;  /* 0x000000213a247209 */ /* 0x001fe20007810000 */
[--C-:B------:R-:W-:Y:S01]  /*6d60*/  FFMA.FTZ R33, R49, UR33, -R7.reuse ;  /* 0x0000002131217c23 */ /* 0x100fe20008010807 */
[----:B------:R-:W-:Y:S01]  /*6d70*/  FSEL R70, R70, -INF , !P5 ;  /* 0xff80000046467808 */ /* 0x000fe20006800000 */
[----:B------:R0:W-:Y:S01]  /*6d80*/  MUFU.EX2 R32, R48 ;  /* 0x0000003000207308 */ /* 0x0001e20000000800 */
[----:B------:R-:W-:Y:S01]  /*6d90*/  FMNMX.FTZ R37, R59, R36, !PT ;  /* 0x000000243b257209 */ /* 0x000fe20007810000 */
[--C-:B------:R-:W-:Y:S01]  /*6da0*/  FFMA.FTZ R49, R65, UR33, -R7.reuse ;  /* 0x0000002141317c23 */ /* 0x100fe20008010807 */
[----:B------:R-:W-:Y:S01]  /*6db0*/  ISETP.LT.OR P4, PT, R11, 0x5a, P4 ;  /* 0x0000005a0b00780c */ /* 0x000fe20002781670 */
[----:B------:R-:W-:Y:S01]  /*6dc0*/  FFMA.FTZ R65, R81, UR33, -R7 ;  /* 0x0000002151417c23 */ /* 0x000fe20008010807 */
[----:B------:R-:W-:-:S02]  /*6dd0*/  FMNMX.FTZ R36, R62, R37, !PT ;  /* 0x000000253e247209 */ /* 0x000fc40007810000 */
[----:B------:R-:W-:Y:S01]  /*6de0*/  ISETP.GT.AND P3, PT, R10, 0x61, P1 ;  /* 0x000000610a00780c */ /* 0x000fe20000f64270 */
[----:B------:R-:W-:Y:S01]  /*6df0*/  MUFU.EX2 R12, R12 ;  /* 0x0000000c000c7308 */ /* 0x000fe20000000800 */
[----:B------:R-:W-:Y:S01]  /*6e00*/  FMNMX.FTZ R37, R63, R36, !PT ;  /* 0x000000243f257209 */ /* 0x000fe20007810000 */
[--C-:B0-----:R-:W-:Y:S01]  /*6e10*/  FFMA.FTZ R48, R64, UR33, -R7.reuse ;  /* 0x0000002140307c23 */ /* 0x101fe20008010807 */
[----:B------:R-:W-:Y:S01]  /*6e20*/  ISETP.LT.OR P2, PT, R11, 0x61, P2 ;  /* 0x000000610b00780c */ /* 0x000fe20001741670 */
[--C-:B------:R-:W-:Y:S01]  /*6e30*/  FFMA.FTZ R64, R80, UR33, -R7.reuse ;  /* 0x0000002150407c23 */ /* 0x100fe20008010807 */
[----:B------:R-:W-:Y:S01]  /*6e40*/  FMNMX.FTZ R40, R66, R37, !PT ;  /* 0x0000002542287209 */ /* 0x000fe20007810000 */
[--C-:B------:R-:W-:Y:S01]  /*6e50*/  FFMA.FTZ R37, R53, UR33, -R7.reuse ;  /* 0x0000002135257c23 */ /* 0x100fe20008010807 */
[----:B------:R-:W-:Y:S01]  /*6e60*/  FSEL R71, R71, -INF , !P4 ;  /* 0xff80000047477808 */ /* 0x000fe20006000000 */
[----:B------:R0:W-:Y:S01]  /*6e70*/  MUFU.EX2 R36, R52 ;  /* 0x0000003400247308 */ /* 0x0001e20000000800 */
[----:B------:R-:W-:Y:S01]  /*6e80*/  FMNMX.FTZ R41, R67, R40, !PT ;  /* 0x0000002843297209 */ /* 0x000fe20007810000 */
[--C-:B------:R-:W-:Y:S01]  /*6e90*/  FFMA.FTZ R53, R69, UR33, -R7.reuse ;  /* 0x0000002145357c23 */ /* 0x100fe20008010807 */
[----:B------:R-:W-:Y:S01]  /*6ea0*/  ISETP.GT.AND P5, PT, R10, 0x68, P1 ;  /* 0x000000680a00780c */ /* 0x000fe20000fa4270 */
[----:B------:R-:W-:Y:S01]  /*6eb0*/  FFMA.FTZ R69, R85, UR33, -R7 ;  /* 0x0000002155457c23 */ /* 0x000fe20008010807 */
[----:B------:R-:W-:-:S02]  /*6ec0*/  FMNMX.FTZ R40, R70, R41, !PT ;  /* 0x0000002946287209 */ /* 0x000fc40007810000 */
[----:B------:R-:W-:Y:S01]  /*6ed0*/  FSEL R74, R74, -INF , !P2 ;  /* 0xff8000004a4a7808 */ /* 0x000fe20005000000 */
[----:B------:R-:W-:Y:S01]  /*6ee0*/  MUFU.EX2 R13, R13 ;  /* 0x0000000d000d7308 */ /* 0x000fe20000000800 */
[----:B------:R-:W-:Y:S01]  /*6ef0*/  ISETP.LT.OR P3, PT, R11, 0x62, P3 ;  /* 0x000000620b00780c */ /* 0x000fe20001f61670 */
[--C-:B0-----:R-:W-:Y:S01]  /*6f00*/  FFMA.FTZ R52, R68, UR33, -R7.reuse ;  /* 0x0000002144347c23 */ /* 0x101fe20008010807 */
[----:B------:R-:W-:Y:S01]  /*6f10*/  FMNMX.FTZ R41, R71, R40, !PT ;  /* 0x0000002847297209 */ /* 0x000fe20007810000 */
[----:B------:R-:W-:Y:S01]  /*6f20*/  FFMA.FTZ R68, R84, UR33, -R7 ;  /* 0x0000002154447c23 */ /* 0x000fe20008010807 */
[----:B------:R-:W-:Y:S02]  /*6f30*/  ISETP.GT.AND P4, PT, R10, 0x69, P1 ;  /* 0x000000690a00780c */ /* 0x000fe40000f84270 */
[----:B------:R-:W-:Y:S01]  /*6f40*/  ISETP.LT.OR P5, PT, R11, 0x69, P5 ;  /* 0x000000690b00780c */ /* 0x000fe20002fa1670 */
[----:B------:R0:W-:Y:S01]  /*6f50*/  MUFU.EX2 R40, R56 ;  /* 0x0000003800287308 */ /* 0x0001e20000000800 */
[----:B------:R-:W-:-:S02]  /*6f60*/  FSEL R75, R75, -INF , !P3 ;  /* 0xff8000004b4b7808 */ /* 0x000fc40005800000 */
[----:B------:R-:W-:Y:S01]  /*6f70*/  FMNMX.FTZ R44, R74, R41, !PT ;  /* 0x000000294a2c7209 */ /* 0x000fe20007810000 */
[--C-:B------:R-:W-:Y:S01]  /*6f80*/  FFMA.FTZ R41, R57, UR33, -R7.reuse ;  /* 0x0000002139297c23 */ /* 0x100fe20008010807 */
[----:B------:R-:W-:Y:S01]  /*6f90*/  ISETP.GT.AND P2, PT, R10, 0x70, P1 ;  /* 0x000000700a00780c */ /* 0x000fe20000f44270 */
[--C-:B------:R-:W-:Y:S01]  /*6fa0*/  FFMA.FTZ R57, R73, UR33, -R7.reuse ;  /* 0x0000002149397c23 */ /* 0x100fe20008010807 */
[----:B------:R-:W-:Y:S01]  /*6fb0*/  FSEL R78, R78, -INF , !P5 ;  /* 0xff8000004e4e7808 */ /* 0x000fe20006800000 */
[----:B------:R-:W-:Y:S01]  /*6fc0*/  MUFU.EX2 R14, R14 ;  /* 0x0000000e000e7308 */ /* 0x000fe20000000800 */
[----:B------:R-:W-:Y:S01]  /*6fd0*/  ISETP.LT.OR P4, PT, R11, 0x6a, P4 ;  /* 0x0000006a0b00780c */ /* 0x000fe20002781670 */
[--C-:B0-----:R-:W-:Y:S01]  /*6fe0*/  FFMA.FTZ R56, R72, UR33, -R7.reuse ;  /* 0x0000002148387c23 */ /* 0x101fe20008010807 */
[----:B------:R-:W-:Y:S01]  /*6ff0*/  FMNMX.FTZ R45, R75, R44, !PT ;  /* 0x0000002c4b2d7209 */ /* 0x000fe20007810000 */
[--C-:B------:R-:W-:Y:S01]  /*7000*/  FFMA.FTZ R44, R60, UR33, -R7.reuse ;  /* 0x000000213c2c7c23 */ /* 0x100fe20008010807 */
[----:B------:R-:W-:Y:S01]  /*7010*/  ISETP.GT.AND P3, PT, R10, 0x71, P1 ;  /* 0x000000710a00780c */ /* 0x000fe20000f64270 */
[----:B------:R-:W-:Y:S01]  /*7020*/  FFMA.FTZ R60, R76, UR33, -R7 ;  /* 0x000000214c3c7c23 */ /* 0x000fe20008010807 */
[C---:B------:R-:W-:Y:S01]  /*7030*/  ISETP.GT.AND P5, PT, R10.reuse, 0x78, P1 ;  /* 0x000000780a00780c */ /* 0x040fe20000fa4270 */
[----:B------:R-:W-:Y:S01]  /*7040*/  MUFU.EX2 R15, R15 ;  /* 0x0000000f000f7308 */ /* 0x000fe20000000800 */
[----:B------:R-:W-:-:S02]  /*7050*/  ISETP.GT.AND P1, PT, R10, 0x79, P1 ;  /* 0x000000790a00780c */ /* 0x000fc40000f24270 */
[----:B------:R-:W-:Y:S02]  /*7060*/  ISETP.LT.OR P2, PT, R11, 0x71, P2 ;  /* 0x000000710b00780c */ /* 0x000fe40001741670 */
[----:B------:R-:W-:Y:S02]  /*7070*/  FSEL R79, R79, -INF , !P4 ;  /* 0xff8000004f4f7808 */ /* 0x000fe40006000000 */
[----:B------:R-:W-:Y:S01]  /*7080*/  FMNMX.FTZ R10, R78, R45, !PT ;  /* 0x0000002d4e0a7209 */ /* 0x000fe20007810000 */
[----:B------:R-:W-:Y:S01]  /*7090*/  MUFU.EX2 R21, R21 ;  /* 0x0000001500157308 */ /* 0x000fe20000000800 */
[----:B------:R-:W-:Y:S02]  /*70a0*/  ISETP.LT.OR P3, PT, R11, 0x72, P3 ;  /* 0x000000720b00780c */ /* 0x000fe40001f61670 */
[----:B------:R-:W-:Y:S02]  /*70b0*/  FSEL R82, R82, -INF , !P2 ;  /* 0xff80000052527808 */ /* 0x000fe40005000000 */
[----:B------:R-:W-:-:S02]  /*70c0*/  FMNMX.FTZ R45, R79, R10, !PT ;  /* 0x0000000a4f2d7209 */ /* 0x000fc40007810000 */
[----:B------:R-:W-:Y:S01]  /*70d0*/  ISETP.LT.OR P5, PT, R11, 0x79, P5 ;  /* 0x000000790b00780c */ /* 0x000fe20002fa1670 */
[----:B------:R-:W-:Y:S01]  /*70e0*/  MUFU.EX2 R25, R25 ;  /* 0x0000001900197308 */ /* 0x000fe20000000800 */
[----:B------:R-:W-:Y:S02]  /*70f0*/  FSEL R83, R83, -INF , !P3 ;  /* 0xff80000053537808 */ /* 0x000fe40005800000 */
[----:B------:R-:W-:Y:S01]  /*7100*/  FMNMX.FTZ R10, R82, R45, !PT ;  /* 0x0000002d520a7209 */ /* 0x000fe20007810000 */
[--C-:B------:R-:W-:Y:S01]  /*7110*/  FFMA.FTZ R45, R61, UR33, -R7.reuse ;  /* 0x000000213d2d7c23 */ /* 0x100fe20008010807 */
[----:B------:R-:W-:Y:S01]  /*7120*/  ISETP.LT.OR P1, PT, R11, 0x7a, P1 ;  /* 0x0000007a0b00780c */ /* 0x000fe20000f21670 */
[----:B------:R-:W-:Y:S01]  /*7130*/  FFMA.FTZ R61, R77, UR33, -R7 ;  /* 0x000000214d3d7c23 */ /* 0x000fe20008010807 */
[----:B------:R-:W-:Y:S01]  /*7140*/  FSEL R86, R86, -INF , !P5 ;  /* 0xff80000056567808 */ /* 0x000fe20006800000 */
[----:B------:R-:W-:Y:S01]  /*7150*/  MUFU.EX2 R29, R29 ;  /* 0x0000001d001d7308 */ /* 0x000fe20000000800 */
[----:B------:R-:W-:-:S02]  /*7160*/  FMNMX.FTZ R11, R83, R10, !PT ;  /* 0x0000000a530b7209 */ /* 0x000fc40007810000 */
[----:B------:R-:W-:Y:S02]  /*7170*/  FSEL R87, R87, -INF , !P1 ;  /* 0xff80000057577808 */ /* 0x000fe40004800000 */
[----:B------:R-:W-:Y:S02]  /*7180*/  FMNMX.FTZ R10, R86, R11, !PT ;  /* 0x0000000b560a7209 */ /* 0x000fe40007810000 */
[----:B------:R-:W-:Y:S01]  /*7190*/  FSEL R72, R0, RZ, P6 ;  /* 0x000000ff00487208 */ /* 0x000fe20003000000 */
[----:B------:R-:W-:Y:S01]  /*71a0*/  MUFU.EX2 R33, R33 ;  /* 0x0000002100217308 */ /* 0x000fe20000000800 */
[----:B------:R-:W-:-:S03]  /*71b0*/  FMNMX.FTZ R10, R87, R10, !PT ;  /* 0x0000000a570a7209 */ /* 0x000fc60007810000 */
[----:B------:R-:W-:Y:S02]  /*71c0*/  FADD.FTZ R72, -R72, R5 ;  /* 0x0000000548487221 */ /* 0x000fe40000010100 */
[----:B------:R-:W0:Y:S02]  /*71d0*/  SHFL.BFLY PT, R11, R10, 0x2, 0x1f ;  /* 0x0c401f000a0b7f89 */ /* 0x000e2400000e0000 */
[----:B------:R-:W-:Y:S01]  /*71e0*/  FMUL.FTZ R5, R72, UR33 ;  /* 0x0000002148057c20 */ /* 0x000fe20008410000 */
        /* <DEDUP_REMOVED lines=14> */
[----:B------:R-:W-:Y:S01]  /*72d0*/  MUFU.EX2 R53, R53 ;  /* 0x0000003500357308 */ /* 0x000fe20000000800 */
[--C-:B------:R-:W-:Y:S01]  /*72e0*/  FFMA.FTZ R76, R35, UR33, -R72.reuse ;  /* 0x00000021234c7c23 */ /* 0x100fe20008010848 */
[----:B------:R-:W-:Y:S01]  /*72f0*/  FSEL R35, R7, RZ, P1 ;  /* 0x000000ff07237208 */ /* 0x000fe20000800000 */
[--C-:B------:R-:W-:Y:S01]  /*7300*/  FFMA.FTZ R10, R26, UR33, -R72.reuse ;  /* 0x000000211a0a7c23 */ /* 0x100fe20008010848 */
[--C-:B------:R-:W-:Y:S01]  /*7310*/  FFMA.FTZ R80, R27, UR33, -R72.reuse ;  /* 0x000000211b507c23 */ /* 0x100fe20008010848 */
[--C-:B------:R-:W-:Y:S01]  /*7320*/  FFMA.FTZ R11, R30, UR33, -R72.reuse ;  /* 0x000000211e0b7c23 */ /* 0x100fe20008010848 */
[----:B------:R-:W-:Y:S01]  /*7330*/  FFMA.FTZ R77, R31, UR33, -R72 ;  /* 0x000000211f4d7c23 */ /* 0x000fe20008010848 */
[----:B------:R-:W-:Y:S01]  /*7340*/  FADD.FTZ R4, -R35, R4 ;  /* 0x0000000423047221 */ /* 0x000fe20000010100 */
[--C-:B------:R-:W-:Y:S01]  /*7350*/  FFMA.FTZ R34, R34, UR33, -R72.reuse ;  /* 0x0000002122227c23 */ /* 0x100fe20008010848 */
[----:B------:R-:W-:Y:S01]  /*7360*/  MUFU.EX2 R10, R10 ;  /* 0x0000000a000a7308 */ /* 0x000fe20000000800 */
[----:B------:R-:W-:Y:S01]  /*7370*/  FFMA.FTZ R30, R50, UR33, -R72 ;  /* 0x00000021321e7c23 */ /* 0x000fe20008010848 */
[----:B------:R-:W-:Y:S01]  /*7380*/  FMUL.FTZ R4, R4, UR33 ;  /* 0x0000002104047c20 */ /* 0x000fe20008410000 */
[----:B-1----:R-:W-:Y:S01]  /*7390*/  FFMA.FTZ R50, R5, R3, R8 ;  /* 0x0000000305327223 */ /* 0x002fe20000010008 */
[--C-:B------:R-:W-:Y:S01]  /*73a0*/  FFMA.FTZ R31, R38, UR33, -R72.reuse ;  /* 0x00000021261f7c23 */ /* 0x100fe20008010848 */
[--C-:B------:R-:W-:Y:S01]  /*73b0*/  FFMA.FTZ R73, R39, UR33, -R72.reuse ;  /* 0x0000002127497c23 */ /* 0x100fe20008010848 */
[----:B------:R-:W-:Y:S01]  /*73c0*/  FFMA.FTZ R39, R47, UR33, -R72 ;  /* 0x000000212f277c23 */ /* 0x000fe20008010848 */
[----:B------:R-:W-:Y:S01]  /*73d0*/  FADD.FTZ R47, R9, R50 ;  /* 0x00000032092f7221 */ /* 0x000fe20000010000 */
[----:B------:R-:W0:Y:S01]  /*73e0*/  MUFU.EX2 R4, R4 ;  /* 0x0000000400047308 */ /* 0x000e220000000800 */
[--C-:B------:R-:W-:Y:S01]  /*73f0*/  FFMA.FTZ R26, R42, UR33, -R72.reuse ;  /* 0x000000212a1a7c23 */ /* 0x100fe20008010848 */
[--C-:B------:R-:W-:Y:S01]  /*7400*/  FFMA.FTZ R38, R51, UR33, -R72.reuse ;  /* 0x0000002133267c23 */ /* 0x100fe20008010848 */
[----:B------:R-:W-:Y:S01]  /*7410*/  FADD.FTZ R50, R12, R47 ;  /* 0x0000002f0c327221 */ /* 0x000fe20000010000 */
[--C-:B------:R-:W-:Y:S01]  /*7420*/  FFMA.FTZ R42, R43, UR33, -R72.reuse ;  /* 0x000000212b2a7c23 */ /* 0x100fe20008010848 */
[--C-:B------:R-:W-:Y:S01]  /*7430*/  FFMA.FTZ R27, R46, UR33, -R72.reuse ;  /* 0x000000212e1b7c23 */ /* 0x100fe20008010848 */
[--C-:B------:R-:W-:Y:S01]  /*7440*/  FFMA.FTZ R54, R54, UR33, -R72.reuse ;  /* 0x0000002136367c23 */ /* 0x100fe20008010848 */
[--C-:B------:R-:W-:Y:S01]  /*7450*/  FFMA.FTZ R85, R55, UR33, -R72.reuse ;  /* 0x0000002137557c23 */ /* 0x100fe20008010848 */
[----:B------:R-:W1:Y:S01]  /*7460*/  MUFU.EX2 R80, R80 ;  /* 0x0000005000507308 */ /* 0x000e620000000800 */
        /* <DEDUP_REMOVED lines=8> */
[----:B0-----:R-:W-:Y:S01]  /*74f0*/  FFMA.FTZ R3, R4, R2, R10 ;  /* 0x0000000204037223 */ /* 0x001fe2000001000a */
[----:B------:R-:W-:-:S06]  /*7500*/  FFMA.FTZ R59, R79, UR33, -R72 ;  /* 0x000000214f3b7c23 */ /* 0x000fcc0008010848 */
[----:B------:R-:W0:Y:S01]  /*7510*/  MUFU.EX2 R77, R77 ;  /* 0x0000004d004d7308 */ /* 0x000e220000000800 */
[----:B-1----:R-:W-:Y:S01]  /*7520*/  FADD.FTZ R2, R80, R3 ;  /* 0x0000000350027221 */ /* 0x002fe20000010000 */
[----:B------:R-:W-:Y:S01]  /*7530*/  FADD.FTZ R3, R13, R50 ;  /* 0x000000320d037221 */ /* 0x000fe20000010000 */
[----:B------:R-:W-:-:S05]  /*7540*/  FFMA.FTZ R50, R67, UR33, -R72 ;  /* 0x0000002143327c23 */ /* 0x000fca0008010848 */
[----:B------:R-:W1:Y:S01]  /*7550*/  MUFU.EX2 R34, R34 ;  /* 0x0000002200227308 */ /* 0x000e620000000800 */
[----:B--2---:R-:W-:-:S07]  /*7560*/  FADD.FTZ R2, R11, R2 ;  /* 0x000000020b027221 */ /* 0x004fce0000010000 */
[----:B------:R-:W2:Y:S01]  /*7570*/  MUFU.EX2 R76, R76 ;  /* 0x0000004c004c7308 */ /* 0x000ea20000000800 */
[----:B0-----:R-:W-:Y:S01]  /*7580*/  FADD.FTZ R51, R77, R2 ;  /* 0x000000024d337221 */ /* 0x001fe20000010000 */
[----:B------:R-:W-:-:S04]  /*7590*/  FADD.FTZ R2, R14, R3 ;  /* 0x000000030e027221 */ /* 0x000fc80000010000 */
[----:B------:R-:W-:Y:S02]  /*75a0*/  FADD.FTZ R3, R15, R2 ;  /* 0x000000020f037221 */ /* 0x000fe40000010000 */
        /* <DEDUP_REMOVED lines=9> */
[----:B------:R1:W-:Y:S01]  /*7640*/  MUFU.EX2 R35, R54 ;  /* 0x0000003600237308 */ /* 0x0003e20000000800 */
[----:B--2---:R-:W-:-:S07]  /*7650*/  FADD.FTZ R55, R26, R55 ;  /* 0x000000371a377221 */ /* 0x004fce0000010000 */
[----:B------:R-:W2:Y:S01]  /*7660*/  MUFU.EX2 R27, R27 ;  /* 0x0000001b001b7308 */ /* 0x000ea20000000800 */
[----:B-1----:R-:W-:-:S04]  /*7670*/  FADD.FTZ R54, R20, R3 ;  /* 0x0000000314367221 */ /* 0x002fc80000010000 */
[----:B------:R-:W-:-:S03]  /*7680*/  FADD.FTZ R3, R21, R54 ;  /* 0x0000003615037221 */ /* 0x000fc60000010000 */
[----:B------:R-:W1:Y:S01]  /*7690*/  MUFU.EX2 R39, R39 ;  /* 0x0000002700277308 */ /* 0x000e620000000800 */
[----:B------:R-:W-:-:S04]  /*76a0*/  FADD.FTZ R2, R24, R3 ;  /* 0x0000000318027221 */ /* 0x000fc80000010000 */
[----:B------:R-:W-:Y:S01]  /*76b0*/  FADD.FTZ R3, R25, R2 ;  /* 0x0000000219037221 */ /* 0x000fe20000010000 */
[----:B0-----:R-:W-:Y:S02]  /*76c0*/  FADD.FTZ R2, R42, R55 ;  /* 0x000000372a027221 */ /* 0x001fe40000010000 */
[----:B------:R-:W0:Y:S01]  /*76d0*/  MUFU.EX2 R30, R30 ;  /* 0x0000001e001e7308 */ /* 0x000e220000000800 */
[----:B------:R-:W-:Y:S01]  /*76e0*/  FADD.FTZ R54, R28, R3 ;  /* 0x000000031c367221 */ /* 0x000fe20000010000 */
[----:B--2---:R-:W-:-:S03]  /*76f0*/  FADD.FTZ R2, R27, R2 ;  /* 0x000000021b027221 */ /* 0x004fc60000010000 */
[----:B------:R-:W-:Y:S01]  /*7700*/  FADD.FTZ R3, R29, R54 ;  /* 0x000000361d037221 */ /* 0x000fe20000010000 */
[----:B------:R-:W-:Y:S02]  /*7710*/  FFMA.FTZ R54, R74, UR33, -R72 ;  /* 0x000000214a367c23 */ /* 0x000fe40008010848 */
[----:B------:R-:W2:Y:S01]  /*7720*/  MUFU.EX2 R38, R38 ;  /* 0x0000002600267308 */ /* 0x000ea20000000800 */
[----:B-1----:R-:W-:Y:S01]  /*7730*/  FADD.FTZ R55, R39, R2 ;  /* 0x0000000227377221 */ /* 0x002fe20000010000 */
[----:B------:R-:W-:-:S04]  /*7740*/  FADD.FTZ R2, R32, R3 ;  /* 0x0000000320027221 */ /* 0x000fc80000010000 */
[----:B------:R-:W-:Y:S02]  /*7750*/  FADD.FTZ R3, R33, R2 ;  /* 0x0000000221037221 */ /* 0x000fe40000010000 */
[----:B------:R-:W1:Y:S01]  /*7760*/  MUFU.EX2 R85, R85 ;  /* 0x0000005500557308 */ /* 0x000e620000000800 */
[----:B0-----:R-:W-:Y:S01]  /*7770*/  FADD.FTZ R55, R30, R55 ;  /* 0x000000371e377221 */ /* 0x001fe20000010000 */
[----:B------:R-:W-:-:S04]  /*7780*/  FADD.FTZ R58, R36, R3 ;  /* 0x00000003243a7221 */ /* 0x000fc80000010000 */
[----:B------:R-:W-:Y:S02]  /*7790*/  FADD.FTZ R3, R37, R58 ;  /* 0x0000003a25037221 */ /* 0x000fe40000010000 */
[----:B------:R-:W0:Y:S01]  /*77a0*/  MUFU.EX2 R43, R43 ;  /* 0x0000002b002b7308 */ /* 0x000e220000000800 */
[----:B--2---:R-:W-:Y:S01]  /*77b0*/  FADD.FTZ R2, R38, R55 ;  /* 0x0000003726027221 */ /* 0x004fe20000010000 */
[----:B------:R-:W-:Y:S01]  /*77c0*/  FADD.FTZ R58, R40, R3 ;  /* 0x00000003283a7221 */ /* 0x000fe20000010000 */
[----:B------:R-:W-:Y:S02]  /*77d0*/  FFMA.FTZ R55, R78, UR33, -R72 ;  /* 0x000000214e377c23 */ /* 0x000fe40008010848 */
[----:B------:R-:W-:Y:S01]  /*77e0*/  FADD.FTZ R2, R35, R2 ;  /* 0x0000000223027221 */ /* 0x000fe20000010000 */
[----:B------:R-:W-:Y:S02]  /*77f0*/  FADD.FTZ R67, R41, R58 ;  /* 0x0000003a29437221 */ /* 0x000fe40000010000 */
[----:B------:R-:W2:Y:S01]  /*7800*/  MUFU.EX2 R84, R84 ;  /* 0x0000005400547308 */ /* 0x000ea20000000800 */
[----:B-1----:R-:W-:-:S07]  /*7810*/  FADD.FTZ R2, R85, R2 ;  /* 0x0000000255027221 */ /* 0x002fce0000010000 */
[----:B------:R-:W1:Y:S01]  /*7820*/  MUFU.EX2 R46, R46 ;  /* 0x0000002e002e7308 */ /* 0x000e620000000800 */
[----:B0-----:R-:W-:Y:S01]  /*7830*/  FADD.FTZ R3, R43, R2 ;  /* 0x000000022b037221 */ /* 0x001fe20000010000 */
[----:B------:R-:W-:-:S06]  /*7840*/  FADD.FTZ R2, R44, R67 ;  /* 0x000000432c027221 */ /* 0x000fcc0000010000 */
[----:B------:R-:W0:Y:S01]  /*7850*/  MUFU.EX2 R81, R81 ;  /* 0x0000005100517308 */ /* 0x000e220000000800 */
[----:B--2---:R-:W-:-:S07]  /*7860*/  FADD.FTZ R3, R84, R3 ;  /* 0x0000000354037221 */ /* 0x004fce0000010000 */
[----:B------:R-:W2:Y:S01]  /*7870*/  MUFU.EX2 R47, R47 ;  /* 0x0000002f002f7308 */ /* 0x000ea20000000800 */
[----:B-1----:R-:W-:Y:S01]  /*7880*/  FADD.FTZ R58, R46, R3 ;  /* 0x000000032e3a7221 */ /* 0x002fe20000010000 */
[----:B------:R-:W-:-:S04]  /*7890*/  FADD.FTZ R3, R45, R2 ;  /* 0x000000022d037221 */ /* 0x000fc80000010000 */
[----:B------:R-:W-:Y:S02]  /*78a0*/  FADD.FTZ R66, R48, R3 ;  /* 0x0000000330427221 */ /* 0x000fe40000010000 */
[----:B------:R-:W1:Y:S01]  /*78b0*/  MUFU.EX2 R50, R50 ;  /* 0x0000003200327308 */ /* 0x000e620000000800 */
[----:B0-----:R-:W-:Y:S01]  /*78c0*/  FADD.FTZ R2, R81, R58 ;  /* 0x0000003a51027221 */ /* 0x001fe20000010000 */
[----:B------:R-:W-:Y:S01]  /*78d0*/  FADD.FTZ R67, R49, R66 ;  /* 0x0000004231437221 */ /* 0x000fe20000010000 */
[--C-:B------:R-:W-:Y:S01]  /*78e0*/  FFMA.FTZ R58, R82, UR33, -R72.reuse ;  /* 0x00000021523a7c23 */ /* 0x100fe20008010848 */
[--C-:B------:R-:W-:Y:S02]  /*78f0*/  FFMA.FTZ R66, R83, UR33, -R72.reuse ;  /* 0x0000002153427c23 */ /* 0x100fe40008010848 */
[----:B------:R-:W-:Y:S01]  /*7900*/  FADD.FTZ R70, R52, R67 ;  /* 0x0000004334467221 */ /* 0x000fe20000010000 */
[----:B------:R-:W-:Y:S01]  /*7910*/  FFMA.FTZ R67, R86, UR33, -R72 ;  /* 0x0000002156437c23 */ /* 0x000fe20008010848 */
[----:B------:R-:W0:Y:S01]  /*7920*/  MUFU.EX2 R51, R51 ;  /* 0x0000003300337308 */ /* 0x000e220000000800 */
[----:B--2---:R-:W-:-:S07]  /*7930*/  FADD.FTZ R3, R47, R2 ;  /* 0x000000022f037221 */ /* 0x004fce0000010000 */
[----:B------:R-:W2:Y:S01]  /*7940*/  MUFU.EX2 R63, R63 ;  /* 0x0000003f003f7308 */ /* 0x000ea20000000800 */
[----:B-1----:R-:W-:Y:S01]  /*7950*/  FADD.FTZ R2, R50, R3 ;  /* 0x0000000332027221 */ /* 0x002fe20000010000 */
[----:B------:R-:W-:Y:S01]  /*7960*/  FADD.FTZ R3, R53, R70 ;  /* 0x0000004635037221 */ /* 0x000fe20000010000 */
[----:B------:R-:W-:-:S05]  /*7970*/  FFMA.FTZ R70, R87, UR33, -R72 ;  /* 0x0000002157467c23 */ /* 0x000fca0008010848 */
        /* <DEDUP_REMOVED lines=31> */
[----:B0-----:R-:W-:Y:S01]  /*7b70*/  FADD.FTZ R71, R67, R2 ;  /* 0x0000000243477221 */ /* 0x001fe20000010000 */
[----:B--2---:R-:W-:-:S03]  /*7b80*/  FADD.FTZ R3, R69, R72 ;  /* 0x0000004845037221 */ /* 0x004fc60000010000 */
[----:B-1----:R-:W-:Y:S01]  /*7b90*/  FADD.FTZ R2, R70, R71 ;  /* 0x0000004746027221 */ /* 0x002fe20000010000 */
[----:B------:R-:W-:Y:S06]  /*7ba0*/  @!P0 BRA `(.L_x_1106) ;  /* 0x0000000000048947 */ /* 0x000fec0003800000 */
[----:B------:R-:W-:Y:S01]  /*7bb0*/  BPT.TRAP 0x1 ;  /* 0x000000040000795c */ /* 0x000fe20000300000 */
.L_x_1106:
        /* <DEDUP_REMOVED lines=10> */
[-C--:B------:R-:W-:Y:S01]  /*7c60*/  FMUL.FTZ R88, R88, R5.reuse ;  /* 0x0000000558587220 */ /* 0x080fe20000410000 */
        /* <DEDUP_REMOVED lines=15> */
[-C--:B------:R-:W-:Y:S01]  /*7d60*/  FMUL.FTZ R97, R97, R5.reuse ;  /* 0x0000000561617220 */ /* 0x080fe20000410000 */
[----:B------:R-:W-:Y:S01]  /*7d70*/  F2FP.BF16.F32.PACK_AB R40, R41, R40 ;  /* 0x000000282928723e */ /* 0x000fe200000010ff */
[----:B------:R0:W-:Y:S01]  /*7d80*/  STSM.16.M88.4 [R19], R24 ;  /* 0x0000001813007844 */ /* 0x0001e20000000200 */
[----:B------:R-:W-:Y:S01]  /*7d90*/  F2FP.BF16.F32.PACK_AB R48, R49, R48 ;  /* 0x000000303130723e */ /* 0x000fe200000010ff */
[-C--:B------:R-:W-:Y:S01]  /*7da0*/  FMUL.FTZ R100, R100, R5.reuse ;  /* 0x0000000564647220 */ /* 0x080fe20000410000 */
[----:B------:R-:W-:Y:S01]  /*7db0*/  F2FP.BF16.F32.PACK_AB R33, R38, R30 ;  /* 0x0000001e2621723e */ /* 0x000fe200000010ff */
[-C--:B------:R-:W-:Y:S01]  /*7dc0*/  FMUL.FTZ R101, R101, R5.reuse ;  /* 0x0000000565657220 */ /* 0x080fe20000410000 */
        /* <DEDUP_REMOVED lines=15> */
[----:B------:R0:W-:Y:S01]  /*7ec0*/  STSM.16.M88.4 [R17+0x27800], R40 ;  /* 0x0278002811007844 */ /* 0x0001e20000000200 */
        /* <DEDUP_REMOVED lines=57> */
.L_x_1088:
[----:B------:R-:W-:Y:S02]  /*8260*/  UISETP.NE.AND UP1, UPT, UR52, URZ, UPT ;  /* 0x0000003f3400728c */ /* 0x000fe4000bf25270 */
[----:B------:R-:W-:Y:S02]  /*8270*/  UISETP.NE.AND UP0, UPT, UR51, URZ, UPT ;  /* 0x0000003f3300728c */ /* 0x000fe4000bf05270 */
[----:B------:R-:W-:Y:S02]  /*8280*/  UIADD3 UR10, UR38, 0xbf, URZ ;  /* 0x000000bf260a7890 */ /* 0x000fe4000fffe03f */
[----:B------:R-:W-:Y:S02]  /*8290*/  UIADD3 UR11, UR37, 0x1, -UR46 ;  /* 0x00000001250b7890 */ /* 0x000fe4000fffe82e */
[----:B------:R-:W-:-:S03]  /*82a0*/  PLOP3.LUT P1, PT, PT, PT, UP0, 0x40, 0x0 ;  /* 0x000000000000781c */ /* 0x000fc60003f2e808 */
[----:B------:R-:W-:Y:S01]  /*82b0*/  @UP1 ULDC UR6, c[0x0][0x44c] ;  /* 0x0001130000061ab9 */ /* 0x000fe20000000800 */
[----:B------:R-:W-:Y:S01]  /*82c0*/  @UP1 ULDC UR14, c[0x0][0x450] ;  /* 0x00011400000e1ab9 */ /* 0x000fe20000000800 */
[----:B------:R-:W-:-:S04]  /*82d0*/  UIMAD.WIDE.U32 UR6, UR10, UR6, URZ ;  /* 0x000000060a0672a5 */ /* 0x000fc8000f8e003f */
[----:B------:R-:W-:-:S04]  /*82e0*/  @UP1 USHF.R.U32.HI UR10, URZ, UR14, UR7 ;  /* 0x0000000e3f0a1299 */ /* 0x000fc80008011607 */
[----:B------:R-:W-:-:S04]  /*82f0*/  UIADD3 UR10, UR11, UR10, URZ ;  /* 0x0000000a0b0a7290 */ /* 0x000fc8000fffe03f */
[----:B------:R-:W-:Y:S01]  /*8300*/  UIADD3 UR35, UR10, -UR35, URZ ;  /* 0x800000230a237290 */ /* 0x000fe2000fffe03f */
[----:B------:R-:W-:Y:S11]  /*8310*/  @P1 BRA `(.L_x_1108) ;  /* 0x0000000000501947 */ /* 0x000ff60003800000 */
[----:B------:R-:W-:Y:S02]  /*8320*/  UMOV UR14, UR10 ;  /* 0x0000000a000e7c82 */ /* 0x000fe40008000000 */
[----:B------:R-:W-:-:S06]  /*8330*/  UISETP.GT.AND UP0, UPT, UR14, -0x1, UPT ;  /* 0xffffffff0e00788c */ /* 0x000fcc000bf04270 */
[----:B------:R-:W-:-:S13]  /*8340*/  PLOP3.LUT P1, PT, PT, PT, UP0, 0x80, 0x0 ;  /* 0x000000000000781c */ /* 0x000fda0003f2f008 */
[----:B------:R-:W-:Y:S05]  /*8350*/  @P1 BRA `(.L_x_1109) ;  /* 0x0000000000201947 */ /* 0x000fea0003800000 */
[----:B------:R-:W-:Y:S01]  /*8360*/  ULDC UR15, c[0x0][0x9e4] ;  /* 0x00027900000f7ab9 */ /* 0x000fe20000000800 */
[----:B------:R-:W-:Y:S02]  /*8370*/  ULOP3.LUT UR14, URZ, UR14, URZ, 0x33, !UPT ;  /* 0x0000000e3f0e7292 */ /* 0x000fe4000f8e333f */
[----:B------:R-:W-:-:S11]  /*8380*/  UISETP.NE.AND UP0, UPT, UR15, 0x1, UPT ;  /* 0x000000010f00788c */ /* 0x000fd6000bf05270 */
[----:B------:R-:W-:Y:S02]  /*8390*/  @UP0 ULDC.64 UR6, c[0x0][0x9e8] ;  /* 0x00027a0000060ab9 */ /* 0x000fe40000000a00 */
[----:B------:R-:W-:-:S04]  /*83a0*/  UIMAD.WIDE.U32 UR10, UR14, UR6, URZ ;  /* 0x000000060e0a72a5 */ /* 0x000fc8000f8e003f */
[----:B------:R-:W-:-:S04]  /*83b0*/  @UP0 USHF.R.U32.HI UR14, URZ, UR7, UR11 ;  /* 0x000000073f0e0299 */ /* 0x000fc8000801160b */
[----:B------:R-:W-:Y:S01]  /*83c0*/  ULOP3.LUT UR14, URZ, UR14, URZ, 0x33, !UPT ;  /* 0x0000000e3f0e7292 */ /* 0x000fe2000f8e333f */
[----:B------:R-:W-:Y:S11]  /*83d0*/  BRA `(.L_x_1110) ;  /* 0x0000000000147947 */ /* 0x000ff60003800000 */
.L_x_1109:
[----:B------:R-:W-:Y:S02]  /*83e0*/  ULDC UR15, c[0x0][0x9e4] ;  /* 0x00027900000f7ab9 */ /* 0x000fe40000000800 */
[----:B------:R-:W-:-:S11]  /*83f0*/  UISETP.NE.AND UP0, UPT, UR15, 0x1, UPT ;  /* 0x000000010f00788c */ /* 0x000fd6000bf05270 */
[----:B------:R-:W-:Y:S02]  /*8400*/  @UP0 ULDC.64 UR6, c[0x0][0x9e8] ;  /* 0x00027a0000060ab9 */ /* 0x000fe40000000a00 */
[----:B------:R-:W-:-:S04]  /*8410*/  UIMAD.WIDE.U32 UR10, UR14, UR6, URZ ;  /* 0x000000060e0a72a5 */ /* 0x000fc8000f8e003f */
[----:B------:R-:W-:-:S12]  /*8420*/  @UP0 USHF.R.U32.HI UR14, URZ, UR7, UR11 ;  /* 0x000000073f0e0299 */ /* 0x000fd8000801160b */
.L_x_1110:
[----:B------:R-:W-:-:S04]  /*8430*/  UIMAD UR14, UR14, UR15, URZ ;  /* 0x0000000f0e0e72a4 */ /* 0x000fc8000f8e023f */
[----:B------:R-:W-:-:S04]  /*8440*/  UISETP.LT.AND UP0, UPT, UR35, UR14, UPT ;  /* 0x0000000e2300728c */ /* 0x000fc8000bf01270 */
[----:B------:R-:W-:-:S12]  /*8450*/  USEL UR35, UR35, UR14, !UP0 ;  /* 0x0000000e23237287 */ /* 0x000fd8000c000000 */
.L_x_1108:
[----:B------:R-:W-:-:S04]  /*8460*/  UIADD3 UR35, UR35, 0x7f, URZ ;  /* 0x0000007f23237890 */ /* 0x000fc8000fffe03f */
[----:B------:R-:W-:-:S04]  /*8470*/  USHF.R.S32.HI UR6, URZ, 0x1f, UR35 ;  /* 0x0000001f3f067899 */ /* 0x000fc80008011423 */
[----:B------:R-:W-:-:S04]  /*8480*/  ULEA.HI UR6, UR6, UR35, URZ, 0x7 ;  /* 0x0000002306067291 */ /* 0x000fc8000f8f383f */
[----:B------:R-:W-:-:S04]  /*8490*/  USHF.R.S32.HI UR6, URZ, 0x7, UR6 ;  /* 0x000000073f067899 */ /* 0x000fc80008011406 */
[----:B------:R-:W-:-:S04]  /*84a0*/  UISETP.LT.AND UP0, UPT, UR36, UR6, UPT ;  /* 0x000000062400728c */ /* 0x000fc8000bf01270 */
[----:B------:R-:W-:-:S06]  /*84b0*/  USEL UR34, UR36, UR6, !UP0 ;  /* 0x0000000624227287 */ /* 0x000fcc000c000000 */
[----:B------:R-:W-:-:S13]  /*84c0*/  ISETP.GE.AND P1, PT, R6, UR34, PT ;  /* 0x0000002206007c0c */ /* 0x000fda000bf26270 */
[----:B------:R-:W-:Y:S05]  /*84d0*/  @!P1 BRA `(.L_x_1111) ;  /* 0x0000002000449947 */ /* 0x000fea0003800000 */
[----:B--2---:R-:W-:Y:S01]  /*84e0*/  IMAD.MOV.U32 R8, RZ, RZ, R7 ;  /* 0x000000ffff087224 */ /* 0x004fe200078e0007 */
[----:B------:R-:W-:Y:S01]  /*84f0*/  UMOV UR28, UR48 ;  /* 0x00000030001c7c82 */ /* 0x000fe20008000000 */
[----:B------:R-:W-:Y:S01]  /*8500*/  IMAD.MOV.U32 R5, RZ, RZ, R0 ;  /* 0x000000ffff057224 */ /* 0x000fe200078e0000 */
[----:B------:R-:W-:Y:S01]  /*8510*/  UMOV UR35, UR47 ;  /* 0x0000002f00237c82 */ /* 0x000fe20008000000 */
[----:B------:R-:W-:Y:S01]  /*8520*/  IMAD.MOV.U32 R4, RZ, RZ, R6 ;  /* 0x000000ffff047224 */ /* 0x000fe200078e0006 */
[----:B------:R-:W-:-:S06]  /*8530*/  ULDC UR33, c[0x0][0x988] ;  /* 0x0002620000217ab9 */ /* 0x000fcc0000000800 */
.L_x_1122:
[----:B------:R-:W-:Y:S01]  /*8540*/  ISETP.NE.AND P2, PT, RZ, UR45, PT ;  /* 0x0000002dff007c0c */ /* 0x000fe2000bf45270 */
[----:B------:R-:W-:-:S04]  /*8550*/  UISETP.NE.AND UP0, UPT, UR35, 0x1, UPT ;  /* 0x000000012300788c */ /* 0x000fc8000bf05270 */
[----:B------:R-:W-:-:S04]  /*8560*/  USEL UR48, URZ, 0x1, UP0 ;  /* 0x000000013f307887 */ /* 0x000fc80008000000 */
[----:B------:R-:W-:-:S04]  /*8570*/  ULOP3.LUT UR48, UR28, UR48, URZ, 0x3c, !UPT ;  /* 0x000000301c307292 */ /* 0x000fc8000f8e3c3f */
[----:B------:R-:W-:Y:S08]  /*8580*/  @P2 BRA `(.L_x_1112) ;  /* 0x0000000000382947 */ /* 0x000ff00003800000 */
[----:B------:R-:W-:Y:S05]  /*8590*/  @!P0 BRA `(.L_x_1113) ;  /* 0x0000000000048947 */ /* 0x000fea0003800000 */
[----:B------:R-:W-:Y:S01]  /*85a0*/  BPT.TRAP 0x1 ;  /* 0x000000040000795c */ /* 0x000fe20000300000 */
.L_x_1113:
        /* <DEDUP_REMOVED lines=9> */
.L_x_1114:
[----:B-1----:R-:W-:Y:S05]  /*8640*/  @P1 BRA `(.L_x_1112) ;  /* 0x0000000000081947 */ /* 0x002fea0003800000 */
[----:B------:R-:W1:Y:S02]  /*8650*/  SYNCS.PHASECHK.TRANS64.TRYWAIT P1, [UR6+0x2d830], R0 ;  /* 0x02d83000ff0075a7 */ /* 0x000e640008020146 */
[----:B-1----:R-:W-:Y:S05]  /*8660*/  @!P1 BRA `(.L_x_1115) ;  /* 0x000000d000fc9947 */ /* 0x002fea0003800000 */
.L_x_1112:
        /* <DEDUP_REMOVED lines=40> */
.L_x_1117:
[----:B------:R-:W-:Y:S01]  /*88f0*/  ULEA UR6, UR35, UR41, 0x3 ;  /* 0x0000002923067291 */ /* 0x000fe2000f8e183f */
[----:B------:R-:W-:-:S05]  /*8900*/  IMAD.U32 R0, RZ, RZ, UR28 ;  /* 0x0000001cff007e24 */ /* 0x000fca000f8e00ff */
[----:B------:R-:W-:-:S04]  /*8910*/  SHF.L.U32 R0, R0, 0x1f, RZ ;  /* 0x0000001f00007819 */ /* 0x000fc800000006ff */
[----:B------:R0:W1:Y:S01]  /*8920*/  SYNCS.PHASECHK.TRANS64.TRYWAIT P1, [UR6+0x2d850], R0 ;  /* 0x02d85000ff0075a7 */ /* 0x0000620008020146 */
[----:B------:R-:W-:Y:S05]  /*8930*/  @!P0 BRA `(.L_x_1118) ;  /* 0x0000000000048947 */ /* 0x000fea0003800000 */
[----:B------:R-:W-:Y:S01]  /*8940*/  BPT.TRAP 0x1 ;  /* 0x000000040000795c */ /* 0x000fe20000300000 */
.L_x_1118:
[----:B-1----:R-:W-:Y:S05]  /*8950*/  @P1 BRA `(.L_x_1116) ;  /* 0x0000000000081947 */ /* 0x002fea0003800000 */
[----:B------:R-:W1:Y:S02]  /*8960*/  SYNCS.PHASECHK.TRANS64.TRYWAIT P1, [UR6+0x2d850], R0 ;  /* 0x02d85000ff0075a7 */ /* 0x000e640008020146 */
[----:B-1----:R-:W-:Y:S05]  /*8970*/  @!P1 BRA `(.L_x_1119) ;  /* 0x000000d000509947 */ /* 0x002fea0003800000 */
.L_x_1116:
[----:B------:R-:W-:Y:S01]  /*8980*/  UIADD3 UR6, UR41, 0x400, URZ ;  /* 0x0000040029067890 */ /* 0x000fe2000fffe03f */
[----:B------:R-:W-:Y:S01]  /*8990*/  WARPGROUP.ARRIVE ;  /* 0x00000000000079c5 */ /* 0x000fe20000000000 */
[----:B------:R-:W-:Y:S01]  /*89a0*/  UMOV UR29, 0x40000040 ;  /* 0x40000040001d7882 */ /* 0x000fe20000000000 */
[----:B------:R-:W-:Y:S01]  /*89b0*/  UMOV UR31, 0x80000020 ;  /* 0x80000020001f7882 */ /* 0x000fe20000000000 */
[----:B------:R-:W-:-:S03]  /*89c0*/  USHF.R.U32.HI UR6, URZ, 0x4, UR6 ;  /* 0x000000043f067899 */ /* 0x000fc60008011606 */
[----:B-1----:R-:W1:Y:S01]  /*89d0*/  S2R R7, SR_TID.X ;  /* 0x0000000000077919 */ /* 0x002e620000002100 */
        /* <DEDUP_REMOVED lines=64> */
.L_x_1120:
        /* <DEDUP_REMOVED lines=78> */
[----:B------:R-:W-:Y:S01]  /*92c0*/  FADD.FTZ R5, -R7, R8 ;  /* 0x0000000807057221 */ /* 0x000fe20000010100 */
[----:B------:R-:W-:Y:S02]  /*92d0*/  FMUL.FTZ R8, R0, UR33 ;  /* 0x0000002100087c20 */ /* 0x000fe40008410000 */
        /* <DEDUP_REMOVED lines=17> */
[--C-:B0-----:R-:W-:Y:S01]  /*93f0*/  FFMA.FTZ R29, R48, UR33, -R8.reuse ;  /* 0x00000021301d7c23 */ /* 0x101fe20008010808 */
        /* <DEDUP_REMOVED lines=17> */
[----:B------:R-:W-:Y:S01]  /*9510*/  FMUL.FTZ R8, R7, UR33 ;  /* 0x0000002107087c20 */ /* 0x000fe20008410000 */
[----:B------:R-:W0:Y:S03]  /*9520*/  MUFU.EX2 R9, R9 ;  /* 0x0000000900097308 */ /* 0x000e260000000800 */
        /* <DEDUP_REMOVED lines=34> */
[----:B------:R-:W-:-:S03]  /*9750*/  FFMA.FTZ R70, R87, UR33, -R8 ;  /* 0x0000002157467c23 */ /* 0x000fc60008010808 */
[----:B------:R-:W1:Y:S01]  /*9760*/  MUFU.EX2 R11, R11 ;  /* 0x0000000b000b7308 */ /* 0x000e620000000800 */
[----:B0-----:R-:W-:-:S07]  /*9770*/  FADD.FTZ R46, R10, R3 ;  /* 0x000000030a2e7221 */ /* 0x001fce0000010000 */
[----:B------:R-:W0:Y:S01]  /*9780*/  MUFU.EX2 R27, R27 ;  /* 0x0000001b001b7308 */ /* 0x000e220000000800 */
[----:B--2---:R-:W-:-:S07]  /*9790*/  FADD.FTZ R2, R139, R2 ;  /* 0x000000028b027221 */ /* 0x004fce0000010000 */
[----:B------:R-:W2:Y:S01]  /*97a0*/  MUFU.EX2 R85, R85 ;  /* 0x0000005500557308 */ /* 0x000ea20000000800 */
[----:B-1----:R-:W-:-:S04]  /*97b0*/  FADD.FTZ R3, R11, R46 ;  /* 0x0000002e0b037221 */ /* 0x002fc80000010000 */
[----:B------:R-:W-:-:S03]  /*97c0*/  FADD.FTZ R46, R12, R3 ;  /* 0x000000030c2e7221 */ /* 0x000fc60000010000 */
        /* <DEDUP_REMOVED lines=33> */
[----:B--2---:R-:W-:Y:S01]  /*99e0*/  FADD.FTZ R46, R28, R51 ;  /* 0x000000331c2e7221 */ /* 0x004fe20000010000 */
[----:B------:R-:W-:-:S06]  /*99f0*/  FFMA.FTZ R51, R74, UR33, -R8 ;  /* 0x000000214a337c23 */ /* 0x000fcc0008010808 */
        /* <DEDUP_REMOVED lines=80> */
[----:B-1----:R-:W-:-:S03]  /*9f00*/  FADD.FTZ R3, R72, R3 ;  /* 0x0000000348037221 */ /* 0x002fc60000010000 */
[----:B0-----:R-:W-:Y:S01]  /*9f10*/  FADD.FTZ R2, R70, R71 ;  /* 0x0000004746027221 */ /* 0x001fe20000010000 */
[----:B------:R-:W-:Y:S06]  /*9f20*/  @!P0 BRA `(.L_x_1121) ;  /* 0x0000000000048947 */ /* 0x000fec0003800000 */
[----:B------:R-:W-:Y:S01]  /*9f30*/  BPT.TRAP 0x1 ;  /* 0x000000040000795c */ /* 0x000fe20000300000 */
.L_x_1121:
        /* <DEDUP_REMOVED lines=30> */
[----:B------:R-:W-:Y:S01]  /*a120*/  STSM.16.M88.4 [R19], R44 ;  /* 0x0000002c13007844 */ /* 0x000fe20000000200 */
        /* <DEDUP_REMOVED lines=12> */
[----:B0-----:R-:W-:Y:S01]  /*a1f0*/  F2FP.BF16.F32.PACK_AB R14, R64, R61 ;  /* 0x0000003d400e723e */ /* 0x001fe200000010ff */
[----:B------:R-:W-:Y:S01]  /*a200*/  FMUL.FTZ R115, R115, R5 ;  /* 0x0000000573737220 */ /* 0x000fe20000410000 */
[----:B------:R-:W-:Y:S01]  /*a210*/  F2FP.BF16.F32.PACK_AB R8, R52, R49 ;  /* 0x000000313408723e */ /* 0x000fe200000010ff */
[----:B------:R-:W-:Y:S01]  /*a220*/  STSM.16.M88.4 [R17+0x27800], R28 ;  /* 0x0278001c11007844 */ /* 0x000fe20000000200 */
        /* <DEDUP_REMOVED lines=22> */
[----:B------:R-:W-:Y:S01]  /*a390*/  FMUL.FTZ R135, R135, R5 ;  /* 0x0000000587877220 */ /* 0x000fe20000410000 */
[----:B------:R1:W-:Y:S01]  /*a3a0*/  STSM.16.M88.4 [R18+0x6000], R64 ;  /* 0x0060004012007844 */ /* 0x0003e20000000200 */
[-C--:B------:R-:W-:Y:S01]  /*a3b0*/  FMUL.FTZ R88, R88, R6.reuse ;  /* 0x0000000658587220 */ /* 0x080fe20000410000 */
[-C--:B------:R-:W-:Y:S01]  /*a3c0*/  FMUL.FTZ R89, R89, R6.reuse ;  /* 0x0000000659597220 */ /* 0x080fe20000410000 */
[-C--:B------:R-:W-:Y:S01]  /*a3d0*/  FMUL.FTZ R92, R92, R6.reuse ;  /* 0x000000065c5c7220 */ /* 0x080fe20000410000 */
[----:B------:R-:W-:Y:S01]  /*a3e0*/  @!PT LDS RZ, [RZ] ;  /* 0x00000000fffff984 */ /* 0x000fe20000000800 */
[----:B------:R-:W-:Y:S01]  /*a3f0*/  @!PT LDS RZ, [RZ] ;  /* 0x00000000fffff984 */ /* 0x000fe20000000800 */
[----:B------:R-:W-:Y:S01]  /*a400*/  @!PT LDS RZ, [RZ] ;  /* 0x00000000fffff984 */ /* 0x000fe20000000800 */
[----:B------:R-:W-:Y:S01]  /*a410*/  @!PT LDS RZ, [RZ] ;  /* 0x00000000fffff984 */ /* 0x000fe20000000800 */
[----:B------:R2:W-:Y:S06]  /*a420*/  MEMBAR.ALL.CTA ;  /* 0x0000000000007992 */ /* 0x0005ec0000008000 */
[----:B--2---:R-:W2:Y:S01]  /*a430*/  FENCE.VIEW.ASYNC.S ;  /* 0x00000000000073c6 */ /* 0x004ea20000000000 */
        /* <DEDUP_REMOVED lines=22> */
[----:B0-----:R-:W-:Y:S02]  /*a5a0*/  IMAD.MOV.U32 R8, RZ, RZ, R7 ;  /* 0x000000ffff087224 */ /* 0x001fe400078e0007 */
[----:B------:R-:W-:Y:S01]  /*a5b0*/  IMAD.MOV.U32 R5, RZ, RZ, R0 ;  /* 0x000000ffff057224 */ /* 0x000fe200078e0000 */
[----:B--2---:R-:W-:Y:S01]  /*a5c0*/  NOP ;  /* 0x0000000000007918 */ /* 0x004fe20000000000 */
[----:B-1----:R-:W-:Y:S05]  /*a5d0*/  @P1 BRA `(.L_x_1122) ;  /* 0xffffffdc00d81947 */ /* 0x002fea000383ffff */
[----:B------:R-:W-:-:S07]  /*a5e0*/  IMAD.MOV.U32 R6, RZ, RZ, R4 ;  /* 0x000000ffff067224 */ /* 0x000fce00078e0004 */
.L_x_1111:
        /* <DEDUP_REMOVED lines=9> */
[----:B------:R-:W-:-:S05]  /*a680*/  ULDC UR35, c[0x0][0x9e0] ;  /* 0x0002780000237ab9 */ /* 0x000fca0000000800 */
.L_x_1142:
[----:B------:R-:W-:Y:S01]  /*a690*/  ISETP.NE.AND P2, PT, RZ, UR45, PT ;  /* 0x0000002dff007c0c */ /* 0x000fe2000bf45270 */
[----:B------:R-:W-:-:S04]  /*a6a0*/  UISETP.NE.AND UP0, UPT, UR56, 0x1, UPT ;  /* 0x000000013800788c */ /* 0x000fc8000bf05270 */
[----:B------:R-:W-:-:S04]  /*a6b0*/  USEL UR48, URZ, 0x1, UP0 ;  /* 0x000000013f307887 */ /* 0x000fc80008000000 */
[----:B------:R-:W-:-:S04]  /*a6c0*/  ULOP3.LUT UR48, UR28, UR48, URZ, 0x3c, !UPT ;  /* 0x000000301c307292 */ /* 0x000fc8000f8e3c3f */
[----:B------:R-:W-:Y:S08]  /*a6d0*/  @P2 BRA `(.L_x_1124) ;  /* 0x0000000000382947 */ /* 0x000ff00003800000 */
[----:B------:R-:W-:Y:S05]  /*a6e0*/  @!P0 BRA `(.L_x_1125) ;  /* 0x0000000000048947 */ /* 0x000fea0003800000 */
[----:B------:R-:W-:Y:S01]  /*a6f0*/  BPT.TRAP 0x1 ;  /* 0x000000040000795c */ /* 0x000fe20000300000 */
.L_x_1125:
        /* <DEDUP_REMOVED lines=9> */
.L_x_1126:
[----:B-1----:R-:W-:Y:S05]  /*a790*/  @P1 BRA `(.L_x_1124) ;  /* 0x0000000000081947 */ /* 0x002fea0003800000 */
[----:B------:R-:W1:Y:S02]  /*a7a0*/  SYNCS.PHASECHK.TRANS64.TRYWAIT P1, [UR6+0x2d830], R0 ;  /* 0x02d83000ff0075a7 */ /* 0x000e640008020146 */
[----:B-1----:R-:W-:Y:S05]  /*a7b0*/  @!P1 BRA `(.L_x_1127) ;  /* 0x000000b000d89947 */ /* 0x002fea0003800000 */
.L_x_1124:
        /* <DEDUP_REMOVED lines=40> */
.L_x_1129:
[----:B------:R-:W-:Y:S01]  /*aa40*/  ULEA UR6, UR56, UR41, 0x3 ;  /* 0x0000002938067291 */ /* 0x000fe2000f8e183f */
[----:B------:R-:W-:-:S05]  /*aa50*/  IMAD.U32 R0, RZ, RZ, UR28 ;  /* 0x0000001cff007e24 */ /* 0x000fca000f8e00ff */
[----:B------:R-:W-:-:S04]  /*aa60*/  SHF.L.U32 R0, R0, 0x1f, RZ ;  /* 0x0000001f00007819 */ /* 0x000fc800000006ff */
[----:B------:R0:W1:Y:S01]  /*aa70*/  SYNCS.PHASECHK.TRANS64.TRYWAIT P1, [UR6+0x2d850], R0 ;  /* 0x02d85000ff0075a7 */ /* 0x0000620008020146 */
[----:B------:R-:W-:Y:S05]  /*aa80*/  @!P0 BRA `(.L_x_1130) ;  /* 0x0000000000048947 */ /* 0x000fea0003800000 */
[----:B------:R-:W-:Y:S01]  /*aa90*/  BPT.TRAP 0x1 ;  /* 0x000000040000795c */ /* 0x000fe20000300000 */
.L_x_1130:
[----:B-1----:R-:W-:Y:S05]  /*aaa0*/  @P1 BRA `(.L_x_1128) ;  /* 0x0000000000081947 */ /* 0x002fea0003800000 */
[----:B------:R-:W1:Y:S02]  /*aab0*/  SYNCS.PHASECHK.TRANS64.TRYWAIT P1, [UR6+0x2d850], R0 ;  /* 0x02d85000ff0075a7 */ /* 0x000e640008020146 */
[----:B-1----:R-:W-:Y:S05]  /*aac0*/  @!P1 BRA `(.L_x_1131) ;  /* 0x000000b0002c9947 */ /* 0x002fea0003800000 */
.L_x_1128:
        /* <DEDUP_REMOVED lines=70> */
.L_x_1132:
        /* <DEDUP_REMOVED lines=39> */
.L_x_1135:
[----:B------:R-:W-:-:S05]  /*b1a0*/  IMAD.U32 R14, RZ, RZ, UR34 ;  /* 0x00000022ff0e7e24 */ /* 0x000fca000f8e00ff */
[----:B------:R-:W-:-:S13]  /*b1b0*/  ISETP.NE.AND P1, PT, R14, 0x1, PT ;  /* 0x000000010e00780c */ /* 0x000fda0003f25270 */
[----:B------:R-:W0:Y:S02]  /*b1c0*/  @P1 LDC.64 R12, c[0x0][0x9e8] ;  /* 0x00027a00ff0c1b82 */ /* 0x000e240000000a00 */
[----:B0-----:R-:W-:-:S05]  /*b1d0*/  @P1 IMAD.HI.U32 R12, R15, R12, RZ ;  /* 0x0000000c0f0c1227 */ /* 0x001fca00078e00ff */
[----:B------:R-:W-:-:S07]  /*b1e0*/  @P1 SHF.R.U32.HI R15, RZ, R13, R12 ;  /* 0x0000000dff0f1219 */ /* 0x000fce000001160c */
.L_x_1136:
[----:B------:R-:W-:Y:S05]  /*b1f0*/  BSYNC B0 ;  /* 0x0000000000007941 */ /* 0x000fea0003800000 */
.L_x_1134:
[----:B------:R-:W-:-:S04]  /*b200*/  IMAD R15, R15, R14, -R0 ;  /* 0x0000000e0f0f7224 */ /* 0x000fc800078e0a00 */
[----:B------:R-:W-:-:S05]  /*b210*/  IMAD R15, R16, -0x2, R15 ;  /* 0xfffffffe100f7824 */ /* 0x000fca00078e020f */
[----:B------:R-:W-:Y:S02]  /*b220*/  VIADDMNMX R9, R15, R14, R9, PT ;  /* 0x0000000e0f097246 */ /* 0x000fe40003800109 */
[----:B------:R-:W-:-:S07]  /*b230*/  VIMNMX R8, R8, R15, !PT ;  /* 0x0000000f08087248 */ /* 0x000fce0007fe0100 */
.L_x_1133:
        /* <DEDUP_REMOVED lines=116> */
.L_x_1139:
[----:B------:R-:W-:-:S05]  /*b980*/  IMAD.U32 R12, RZ, RZ, UR34 ;  /* 0x00000022ff0c7e24 */ /* 0x000fca000f8e00ff */
[----:B------:R-:W-:-:S13]  /*b990*/  ISETP.NE.AND P2, PT, R12, 0x1, PT ;  /* 0x000000010c00780c */ /* 0x000fda0003f45270 */
[----:B------:R-:W0:Y:S02]  /*b9a0*/  @P2 LDC.64 R8, c[0x0][0x9e8] ;  /* 0x00027a00ff082b82 */ /* 0x000e240000000a00 */
[----:B0-----:R-:W-:-:S05]  /*b9b0*/  @P2 IMAD.HI.U32 R8, R7, R8, RZ ;  /* 0x0000000807082227 */ /* 0x001fca00078e00ff */
[----:B------:R-:W-:-:S07]  /*b9c0*/  @P2 SHF.R.U32.HI R7, RZ, R9, R8 ;  /* 0x00000009ff072219 */ /* 0x000fce0000011608 */
.L_x_1140:
[----:B------:R-:W-:Y:S05]  /*b9d0*/  BSYNC B0 ;  /* 0x0000000000007941 */ /* 0x000fea0003800000 */
.L_x_1138:
[----:B------:R-:W-:-:S04]  /*b9e0*/  IMAD R7, R7, R12, -R0 ;  /* 0x0000000c07077224 */ /* 0x000fc800078e0a00 */
[----:B------:R-:W-:-:S05]  /*b9f0*/  IMAD R7, R16, -0x2, R7 ;  /* 0xfffffffe10077824 */ /* 0x000fca00078e0207 */
[----:B------:R-:W-:Y:S02]  /*ba00*/  VIADDMNMX R11, R7, R12, R11, PT ;  /* 0x0000000c070b7246 */ /* 0x000fe4000380010b */
[----:B------:R-:W-:-:S07]  /*ba10*/  VIMNMX R10, R10, R7, !PT ;  /* 0x000000070a0a7248 */ /* 0x000fce0007fe0100 */
.L_x_1137:
        /* <DEDUP_REMOVED lines=376> */
.L_x_1141:
        /* <DEDUP_REMOVED lines=106> */
.L_x_1123:
[----:B------:R-:W-:Y:S06]  /*d840*/  BAR.ARV 0x8, 0x200 ;  /* 0x0208000000007b1d */ /* 0x000fec0000002000 */
[----:B------:R-:W-:Y:S05]  /*d850*/  @!P0 BRA `(.L_x_1143) ;  /* 0x0000000000048947 */ /* 0x000fea0003800000 */
[----:B------:R-:W-:Y:S01]  /*d860*/  BPT.TRAP 0x1 ;  /* 0x000000040000795c */ /* 0x000fe20000300000 */
.L_x_1143:
[----:B------:R-:W-:Y:S01]  /*d870*/  ULEA UR8, UR47, UR41, 0x3 ;  /* 0x000000292f087291 */ /* 0x000fe2000f8e183f */
[----:B------:R-:W-:-:S05]  /*d880*/  IMAD.U32 R4, RZ, RZ, UR48 ;  /* 0x00000030ff047e24 */ /* 0x000fca000f8e00ff */
[----:B------:R-:W-:-:S04]  /*d890*/  SHF.L.U32 R4, R4, 0x1f, RZ ;  /* 0x0000001f04047819 */ /* 0x000fc800000006ff */
[----:B------:R0:W1:Y:S01]  /*d8a0*/  SYNCS.PHASECHK.TRANS64.TRYWAIT P1, [UR8+0x2d850], R4 ;  /* 0x02d85004ff0075a7 */ /* 0x0000620008020148 */
[----:B------:R-:W-:Y:S05]  /*d8b0*/  @!P0 BRA `(.L_x_1144) ;  /* 0x0000000000048947 */ /* 0x000fea0003800000 */
[----:B------:R-:W-:Y:S01]  /*d8c0*/  BPT.TRAP 0x1 ;  /* 0x000000040000795c */ /* 0x000fe20000300000 */
.L_x_1144:
[----:B-1----:R-:W-:Y:S05]  /*d8d0*/  @P1 BRA `(.L_x_1145) ;  /* 0x0000000000081947 */ /* 0x002fea0003800000 */
[----:B------:R-:W1:Y:S02]  /*d8e0*/  SYNCS.PHASECHK.TRANS64.TRYWAIT P1, [UR8+0x2d850], R4 ;  /* 0x02d85004ff0075a7 */ /* 0x000e640008020148 */
[----:B-1----:R-:W-:Y:S05]  /*d8f0*/  @!P1 BRA `(.L_x_1146) ;  /* 0x0000008000b89947 */ /* 0x002fea0003800000 */
.L_x_1145:
[----:B------:R-:W-:Y:S01]  /*d900*/  UIADD3 UR41, UR41, 0x400, URZ ;  /* 0x0000040029297890 */ /* 0x000fe2000fffe03f */
[----:B------:R-:W-:Y:S01]  /*d910*/  WARPGROUP.ARRIVE ;  /* 0x00000000000079c5 */ /* 0x000fe20000000000 */
[----:B------:R-:W-:Y:S01]  /*d920*/  ULOP3.LUT UR44, UR44, 0x10000, URZ, 0xfc, !UPT ;  /* 0x000100002c2c7892 */ /* 0x000fe2000f8efc3f */
[----:B01----:R-:W0:Y:S01]  /*d930*/  SHFL.BFLY PT, R4, R3, 0x2, 0x1f ;  /* 0x0c401f0003047f89 */ /* 0x003e2200000e0000 */
[----:B------:R-:W-:Y:S01]  /*d940*/  USHF.R.U32.HI UR41, URZ, 0x4, UR41 ;  /* 0x000000043f297899 */ /* 0x000fe20008011629 */
[----:B--2---:R-:W-:Y:S01]  /*d950*/  IMAD.MOV.U32 R10, RZ, RZ, RZ ;  /* 0x000000ffff0a7224 */ /* 0x004fe200078e00ff */
[----:B------:R-:W-:Y:S01]  /*d960*/  UMOV UR5, 0x40000040 ;  /* 0x4000004000057882 */ /* 0x000fe20000000000 */
[----:B------:R-:W-:Y:S01]  /*d970*/  UMOV UR7, 0x80000020 ;  /* 0x8000002000077882 */ /* 0x000fe20000000000 */
[----:B------:R-:W-:Y:S01]  /*d980*/  ULOP3.LUT UR41, UR41, 0x3fff, URZ, 0xc0, !UPT ;  /* 0x00003fff29297892 */ /* 0x000fe2000f8ec03f */
[----:B------:R-:W1:Y:S01]  /*d990*/  SHFL.BFLY PT, R5, R2, 0x2, 0x1f ;  /* 0x0c401f0002057f89 */ /* 0x000e6200000e0000 */
[----:B------:R-:W-:Y:S01]  /*d9a0*/  UMOV UR4, UR44 ;  /* 0x0000002c00047c82 */ /* 0x000fe20008000000 */
[----:B------:R-:W-:Y:S01]  /*d9b0*/  IMAD.U32 R15, RZ, RZ, UR33 ;  /* 0x00000021ff0f7e24 */ /* 0x000fe2000f8e00ff */
[----:B------:R-:W-:-:S04]  /*d9c0*/  ULOP3.LUT UR9, UR41, 0x2000000, URZ, 0xfc, !UPT ;  /* 0x0200000029097892 */ /* 0x000fc8000f8efc3f */
[----:B------:R-:W-:-:S07]  /*d9d0*/  UIMAD UR9, UR47, 0x600, UR9 ;  /* 0x000006002f0978a4 */ /* 0x000fce000f8e0209 */
[----:B------:R-:W-:Y:S02]  /*d9e0*/  UMOV UR6, UR9 ;  /* 0x0000000900067c82 */ /* 0x000fe40008000000 */
[----:B------:R-:W-:Y:S01]  /*d9f0*/  HGMMA.64x96x16.F32.BF16 R88, gdesc[UR4].tnspB, R88, gsb0 ;  /* 0x41600000045879f0 */ /* 0x000fe20008001858 */
[----:B------:R-:W-:Y:S01]  /*da00*/  UIADD3 UR4, UR44, 0x2, URZ ;  /* 0x000000022c047890 */ /* 0x000fe2000fffe03f */
[----:B0-----:R-:W-:Y:S01]  /*da10*/  FADD.FTZ R4, R4, R3 ;  /* 0x0000000304047221 */ /* 0x001fe20000010000 */
[----:B------:R-:W-:Y:S01]  /*da20*/  UIADD3 UR6, UR9, 0x40, URZ ;  /* 0x0000004009067890 */ /* 0x000fe2000fffe03f */
[----:B------:R-:W-:Y:S01]  /*da30*/  IMAD.MOV.U32 R3, RZ, RZ, -0x800000 ;  /* 0xff800000ff037424 */ /* 0x000fe200078e00ff */
[----:B------:R-:W-:Y:S01]  /*da40*/  UMOV UR5, 0x40000040 ;  /* 0x4000004000057882 */ /* 0x000fe20000000000 */
[----:B------:R-:W-:Y:S01]  /*da50*/  UMOV UR7, 0x80000020 ;  /* 0x8000002000077882 */ /* 0x000fe20000000000 */
[----:B-1----:R-:W-:Y:S01]  /*da60*/  FADD.FTZ R6, R5, R2 ;  /* 0x0000000205067221 */ /* 0x002fe20000010000 */
[----:B------:R-:W-:Y:S01]  /*da70*/  IMAD.MOV.U32 R2, RZ, RZ, -0x800000 ;  /* 0xff800000ff027424 */ /* 0x000fe200078e00ff */
[----:B------:R-:W0:Y:S04]  /*da80*/  SHFL.BFLY PT, R5, R4, 0x1, 0x1f ;  /* 0x0c201f0004057f89 */ /* 0x000e2800000e0000 */
[----:B------:R-:W1:Y:S01]  /*da90*/  SHFL.BFLY PT, R9, R6, 0x1, 0x1f ;  /* 0x0c201f0006097f89 */ /* 0x000e6200000e0000 */
[----:B0-----:R-:W-:Y:S01]  /*daa0*/  FADD.FTZ R12, R4, R5 ;  /* 0x00000005040c7221 */ /* 0x001fe20000010000 */
[----:B------:R-:W-:-:S02]  /*dab0*/  IMAD.MOV.U32 R5, RZ, RZ, RZ ;  /* 0x000000ffff057224 */ /* 0x000fc400078e00ff */
[----:B-1----:R-:W-:Y:S02]  /*dac0*/  FADD.FTZ R13, R6, R9 ;  /* 0x00000009060d7221 */ /* 0x002fe40000010000 */
[----:B------:R-:W-:Y:S01]  /*dad0*/  FSETP.NE.FTZ.AND P1, PT, R12, RZ, PT ;  /* 0x000000ff0c00720b */ /* 0x000fe20003f35000 */
[----:B------:R-:W-:Y:S02]  /*dae0*/  IMAD.U32 R9, RZ, RZ, UR33 ;  /* 0x00000021ff097e24 */ /* 0x000fe4000f8e00ff */
        /* <DEDUP_REMOVED lines=59> */
.L_x_1147:
        /* <DEDUP_REMOVED lines=10> */
[----:B------:R-:W-:Y:S01]  /*df40*/  USEL UR4, URZ, 0x1, UP0 ;  /* 0x000000013f047887 */ /* 0x000fe20008000000 */
        /* <DEDUP_REMOVED lines=41> */
[-C--:B------:R-:W-:Y:S01]  /*e1e0*/  FMUL.FTZ R131, R131, R10.reuse ;  /* 0x0000000a83837220 */ /* 0x080fe20000410000 */
[-C--:B------:R-:W-:Y:S01]  /*e1f0*/  FMUL.FTZ R134, R134, R10.reuse ;  /* 0x0000000a86867220 */ /* 0x080fe20000410000 */
[----:B------:R-:W-:Y:S01]  /*e200*/  FMUL.FTZ R135, R135, R10 ;  /* 0x0000000a87877220 */ /* 0x000fe20000410000 */
[----:B------:R-:W-:-:S02]  /*e210*/  UIADD3 UR49, UR49, 0x1, URZ ;  /* 0x0000000131317890 */ /* 0x000fc4000fffe03f */
[----:B------:R-:W-:Y:S02]  /*e220*/  USEL UR47, UR47, URZ, UP0 ;  /* 0x0000003f2f2f7287 */ /* 0x000fe40008000000 */
[----:B------:R-:W-:-:S12]  /*e230*/  ULOP3.LUT UR48, UR48, UR4, URZ, 0x3c, !UPT ;  /* 0x0000000430307292 */ /* 0x000fd8000f8e3c3f */
.L_x_1069:
[----:B------:R-:W0:Y:S08]  /*e240*/  S2UR UR42, SR_CgaCtaId ;  /* 0x00000000002a79c3 */ /* 0x000e300000008800 */
[----:B------:R-:W-:Y:S06]  /*e250*/  BAR.SYNC.DEFER_BLOCKING 0x5, 0x200 ;  /* 0x0148000000007b1d */ /* 0x000fec0000010000 */
[----:B------:R-:W-:Y:S01]  /*e260*/  UMOV UR41, 0x400 ;  /* 0x0000040000297882 */ /* 0x000fe20000000000 */
[----:B------:R-:W-:Y:S01]  /*e270*/  BSSY B0, `(.L_x_1148) ;  /* 0x00001b8000007945 */ /* 0x000fe20003800000 */
[----:B0-----:R-:W-:-:S09]  /*e280*/  ULEA UR41, UR42, UR41, 0x18 ;  /* 0x000000292a297291 */ /* 0x001fd2000f8ec03f */
[----:B------:R-:W0:Y:S02]  /*e290*/  LDS.128 R4, [UR41+0x2d8d0] ;  /* 0x02d8d029ff047984 */ /* 0x000e240008000c00 */
[----:B0-----:R-:W-:Y:S02]  /*e2a0*/  R2UR UR5, R5 ;  /* 0x00000000050572ca */ /* 0x001fe400000e0000 */
[----:B------:R-:W-:Y:S02]  /*e2b0*/  R2UR UR7, R6 ;  /* 0x00000000060772ca */ /* 0x000fe400000e0000 */
[----:B------:R-:W-:Y:S01]  /*e2c0*/  R2UR UR6, R7 ;  /* 0x00000000070672ca */ /* 0x000fe200000e0000 */
[----:B------:R-:W-:Y:S06]  /*e2d0*/  BAR.ARV 0x4, 0x200 ;  /* 0x0108000000007b1d */ /* 0x000fec0000002000 */
[----:B------:R-:W-:Y:S08]  /*e2e0*/  @P0 BRA `(.L_x_1149) ;  /* 0x0000001000480947 */ /* 0x000ff00003800000 */
[----:B------:R-:W0:Y:S08]  /*e2f0*/  S2UR UR4, SR_SWINHI ;  /* 0x00000000000479c3 */ /* 0x000e300000002f00 */
[----:B------:R-:W-:Y:S01]  /*e300*/  BAR.SYNC.DEFER_BLOCKING 0x1, 0x180 ;  /* 0x0046000000007b1d */ /* 0x000fe20000010000 */
[----:B------:R-:W-:Y:S02]  /*e310*/  F2FP.BF16.F32.PACK_AB R6, R93, R92 ;  /* 0x0000005c5d06723e */ /* 0x000fe400000010ff */
[----:B------:R-:W-:-:S02]  /*e320*/  F2FP.BF16.F32.PACK_AB R26, R125, R26 ;  /* 0x0000001a7d1a723e */ /* 0x000fc400000010ff */
[----:B------:R-:W-:-:S03]  /*e330*/  F2FP.BF16.F32.PACK_AB R27, R27, R126 ;  /* 0x0000007e1b1b723e */ /* 0x000fc600000010ff */
[----:B------:R-:W1:Y:S01]  /*e340*/  LDC R41, c[0x0][0xbe8] ;  /* 0x0002fa00ff297b82 */ /* 0x000e620000000800 */
[----:B------:R-:W-:Y:S01]  /*e350*/  UMOV UR8, UR41 ;  /* 0x0000002900087c82 */ /* 0x000fe20008000000 */
[----:B0-----:R-:W-:Y:S01]  /*e360*/  UMOV UR9, UR4 ;  /* 0x0000000400097c82 */ /* 0x001fe20008000000 */
[----:B------:R-:W-:Y:S02]  /*e370*/  IMAD.U32 R20, RZ, RZ, UR8 ;  /* 0x00000008ff147e24 */ /* 0x000fe4000f8e00ff */
[----:B------:R-:W-:Y:S01]  /*e380*/  IMAD.U32 R21, RZ, RZ, UR9 ;  /* 0x00000009ff157e24 */ /* 0x000fe2000f8e00ff */
[----:B------:R-:W-:Y:S02]  /*e390*/  ULDC.64 UR8, c[0x0][0xc00] ;  /* 0x0003000000087ab9 */ /* 0x000fe40000000a00 */
[----:B------:R-:W-:Y:S01]  /*e3a0*/  UISETP.NE.U32.AND UP0, UPT, UR8, URZ, UPT ;  /* 0x0000003f0800728c */ /* 0x000fe2000bf05070 */
[----:B------:R-:W-:-:S03]  /*e3b0*/  IMAD.WIDE R4, R147, 0x2, R20 ;  /* 0x0000000293047825 */ /* 0x000fc600078e0214 */
[----:B------:R-:W-:Y:S01]  /*e3c0*/  UISETP.NE.AND.EX UP0, UPT, UR9, URZ, UPT, UP0 ;  /* 0x0000003f0900728c */ /* 0x000fe2000bf05300 */
[C---:B------:R-:W-:Y:S02]  /*e3d0*/  LOP3.LUT R7, R4.reuse, 0x180, RZ, 0xc0, !PT ;  /* 0x0000018004077812 */ /* 0x040fe400078ec0ff */
[----:B------:R-:W-:Y:S01]  /*e3e0*/  ULDC.64 UR8, c[0x0][0xc00] ;  /* 0x0003000000087ab9 */ /* 0x000fe20000000a00 */
[C---:B------:R-:W-:Y:S01]  /*e3f0*/  IADD3 R9, P0, R4.reuse, 0x6020, RZ ;  /* 0x0000602004097810 */ /* 0x040fe20007f1e0ff */
[----:B------:R-:W-:Y:S01]  /*e400*/  UIMAD.WIDE UR8, UR39, 0x4, UR8 ;  /* 0x00000004270878a5 */ /* 0x000fe2000f8e0208 */
[----:B------:R-:W-:Y:S02]  /*e410*/  SHF.R.U64 R7, R7, 0x3, RZ ;  /* 0x0000000307077819 */ /* 0x000fe400000012ff */
[C---:B------:R-:W-:Y:S02]  /*e420*/  IADD3 R11, P1, R4.reuse, 0x6000, RZ ;  /* 0x00006000040b7810 */ /* 0x040fe40007f3e0ff */
[----:B------:R-:W-:-:S02]  /*e430*/  IADD3 R33, P2, R4, 0x3020, RZ ;  /* 0x0000302004217810 */ /* 0x000fc40007f5e0ff */
[C---:B------:R-:W-:Y:S02]  /*e440*/  IADD3 R31, P3, R4.reuse, 0x3000, RZ ;  /* 0x00003000041f7810 */ /* 0x040fe40007f7e0ff */
[----:B------:R-:W-:Y:S01]  /*e450*/  IADD3 R29, P4, R4, 0x20, RZ ;  /* 0x00000020041d7810 */ /* 0x000fe20007f9e0ff */
[--C-:B------:R-:W-:Y:S01]  /*e460*/  IMAD.X R13, RZ, RZ, R5.reuse, P2 ;  /* 0x000000ffff0d7224 */ /* 0x100fe200010e0605 */
[----:B------:R-:W-:Y:S01]  /*e470*/  LOP3.LUT R4, R7, R4, RZ, 0x3c, !PT ;  /* 0x0000000407047212 */ /* 0x000fe200078e3cff */
[--C-:B------:R-:W-:Y:S01]  /*e480*/  IMAD.X R15, RZ, RZ, R5.reuse, P3 ;  /* 0x000000ffff0f7224 */ /* 0x100fe200018e0605 */
[----:B------:R-:W-:Y:S01]  /*e490*/  LOP3.LUT R8, R9, 0x180, RZ, 0xc0, !PT ;  /* 0x0000018009087812 */ /* 0x000fe200078ec0ff */
[----:B------:R-:W-:Y:S01]  /*e4a0*/  IMAD.X R25, RZ, RZ, R5, P4 ;  /* 0x000000ffff197224 */ /* 0x000fe200020e0605 */
[----:B------:R-:W-:Y:S02]  /*e4b0*/  LOP3.LUT R10, R11, 0x180, RZ, 0xc0, !PT ;  /* 0x000001800b0a7812 */ /* 0x000fe400078ec0ff */
[----:B------:R-:W-:-:S02]  /*e4c0*/  MOV R28, R4 ;  /* 0x00000004001c7202 */ /* 0x000fc40000000f00 */
[----:B------:R-:W-:Y:S02]  /*e4d0*/  F2FP.BF16.F32.PACK_AB R4, R89, R0 ;  /* 0x000000005904723e */ /* 0x000fe400000010ff */
[----:B------:R-:W-:Y:S02]  /*e4e0*/  LOP3.LUT R0, R29, 0x180, RZ, 0xc0, !PT ;  /* 0x000001801d007812 */ /* 0x000fe400078ec0ff */
[----:B------:R-:W-:Y:S02]  /*e4f0*/  SHF.R.U64 R8, R8, 0x3, RZ ;  /* 0x0000000308087819 */ /* 0x000fe400000012ff */
[----:B------:R-:W-:Y:S02]  /*e500*/  SHF.R.U64 R10, R10, 0x3, RZ ;  /* 0x000000030a0a7819 */ /* 0x000fe400000012ff */
[----:B------:R-:W-:Y:S02]  /*e510*/  LOP3.LUT R14, R31, 0x180, RZ, 0xc0, !PT ;  /* 0x000001801f0e7812 */ /* 0x000fe400078ec0ff */
[----:B------:R-:W-:-:S02]  /*e520*/  LOP3.LUT R12, R33, 0x180, RZ, 0xc0, !PT ;  /* 0x00000180210c7812 */ /* 0x000fc400078ec0ff */
[----:B------:R-:W-:Y:S02]  /*e530*/  SHF.R.U64 R0, R0, 0x3, RZ ;  /* 0x0000000300007819 */ /* 0x000fe400000012ff */
[----:B------:R-:W-:Y:S01]  /*e540*/  LOP3.LUT R8, R8, R9, RZ, 0x3c, !PT ;  /* 0x0000000908087212 */ /* 0x000fe200078e3cff */
[--C-:B------:R-:W-:Y:S01]  /*e550*/  IMAD.X R9, RZ, RZ, R5.reuse, P0 ;  /* 0x000000ffff097224 */ /* 0x100fe200000e0605 */
[----:B------:R-:W-:Y:S01]  /*e560*/  LOP3.LUT R10, R10, R11, RZ, 0x3c, !PT ;  /* 0x0000000b0a0a7212 */ /* 0x000fe200078e3cff */
[----:B------:R-:W-:Y:S01]  /*e570*/  IMAD.X R11, RZ, RZ, R5, P1 ;  /* 0x000000ffff0b7224 */ /* 0x000fe200008e0605 */
[----:B------:R-:W-:Y:S02]  /*e580*/  SHF.R.U64 R14, R14, 0x3, RZ ;  /* 0x000000030e0e7819 */ /* 0x000fe400000012ff */
[----:B------:R-:W-:Y:S02]  /*e590*/  SHF.R.U64 R12, R12, 0x3, RZ ;  /* 0x000000030c0c7819 */ /* 0x000fe400000012ff */
[----:B------:R-:W-:Y:S01]  /*e5a0*/  LOP3.LUT R24, R0, R29, RZ, 0x3c, !PT ;  /* 0x0000001d00187212 */ /* 0x000fe200078e3cff */
[----:B------:R-:W-:Y:S01]  /*e5b0*/  IMAD.U32 R29, RZ, RZ, UR9 ;  /* 0x00000009ff1d7e24 */ /* 0x000fe2000f8e00ff */
[----:B------:R-:W-:-:S02]  /*e5c0*/  F2FP.BF16.F32.PACK_AB R5, R91, R90 ;  /* 0x0000005a5b05723e */ /* 0x000fc400000010ff */
[----:B------:R-:W-:Y:S02]  /*e5d0*/  F2FP.BF16.F32.PACK_AB R7, R95, R94 ;  /* 0x0000005e5f07723e */ /* 0x000fe400000010ff */
[----:B------:R-:W-:Y:S02]  /*e5e0*/  LOP3.LUT R14, R14, R31, RZ, 0x3c, !PT ;  /* 0x0000001f0e0e7212 */ /* 0x000fe400078e3cff */
[----:B------:R-:W-:Y:S01]  /*e5f0*/  MOV R30, R8 ;  /* 0x00000008001e7202 */ /* 0x000fe20000000f00 */
[----:B------:R0:W-:Y:S01]  /*e600*/  STSM.16.M88.4 [R28], R4 ;  /* 0x000000041c007844 */ /* 0x0001e20000000200 */
[----:B------:R-:W-:Y:S02]  /*e610*/  MOV R31, R10 ;  /* 0x0000000a001f7202 */ /* 0x000fe40000000f00 */
[----:B------:R-:W-:Y:S02]  /*e620*/  LOP3.LUT R12, R12, R33, RZ, 0x3c, !PT ;  /* 0x000000210c0c7212 */ /* 0x000fe400078e3cff */
[----:B------:R-:W-:-:S02]  /*e630*/  MOV R25, R24 ;  /* 0x0000001800197202 */ /* 0x000fc40000000f00 */
[----:B------:R-:W-:Y:S02]  /*e640*/  F2FP.BF16.F32.PACK_AB R8, R97, R96 ;  /* 0x000000606108723e */ /* 0x000fe400000010ff */
[----:B------:R-:W-:Y:S02]  /*e650*/  F2FP.BF16.F32.PACK_AB R9, R99, R98 ;  /* 0x000000626309723e */ /* 0x000fe400000010ff */
[----:B------:R-:W-:Y:S02]  /*e660*/  F2FP.BF16.F32.PACK_AB R10, R101, R100 ;  /* 0x00000064650a723e */ /* 0x000fe400000010ff */
[----:B------:R-:W-:Y:S02]  /*e670*/  F2FP.BF16.F32.PACK_AB R11, R103, R102 ;  /* 0x00000066670b723e */ /* 0x000fe400000010ff */
[----:B------:R-:W-:Y:S01]  /*e680*/  MOV R32, R12 ;  /* 0x0000000c00207202 */ /* 0x000fe20000000f00 */
[----:B0-----:R-:W-:Y:S01]  /*e690*/  IMAD.U32 R28, RZ, RZ, UR8 ;  /* 0x00000008ff1c7e24 */ /* 0x001fe2000f8e00ff */
[----:B------:R-:W-:Y:S01]  /*e6a0*/  MOV R33, R14 ;  /* 0x0000000e00217202 */ /* 0x000fe20000000f00 */
[----:B------:R0:W-:Y:S01]  /*e6b0*/  STSM.16.M88.4 [R25], R8 ;  /* 0x0000000819007844 */ /* 0x0001e20000000200 */
[----:B------:R-:W-:Y:S01]  /*e6c0*/  F2FP.BF16.F32.PACK_AB R4, R105, R104 ;  /* 0x000000686904723e */ /* 0x000fe200000010ff */
[----:B------:R-:W-:Y:S01]  /*e6d0*/  ULDC.64 UR8, c[0x0][0xc08] ;  /* 0x0003020000087ab9 */ /* 0x000fe20000000a00 */
[----:B------:R-:W-:-:S02]  /*e6e0*/  F2FP.BF16.F32.PACK_AB R5, R107, R106 ;  /* 0x0000006a6b05723e */ /* 0x000fc400000010ff */
[----:B------:R-:W-:Y:S02]  /*e6f0*/  F2FP.BF16.F32.PACK_AB R6, R109, R108 ;  /* 0x0000006c6d06723e */ /* 0x000fe400000010ff */
[----:B------:R-:W-:Y:S02]  /*e700*/  F2FP.BF16.F32.PACK_AB R7, R111, R110 ;  /* 0x0000006e6f07723e */ /* 0x000fe400000010ff */
[----:B------:R-:W-:Y:S02]  /*e710*/  F2FP.BF16.F32.PACK_AB R12, R113, R112 ;  /* 0x00000070710c723e */ /* 0x000fe400000010ff */
[----:B------:R-:W-:Y:S01]  /*e720*/  F2FP.BF16.F32.PACK_AB R13, R115, R114 ;  /* 0x00000072730d723e */ /* 0x000fe200000010ff */
[----:B------:R2:W-:Y:S01]  /*e730*/  STSM.16.M88.4 [R33], R4 ;  /* 0x0000000421007844 */ /* 0x0005e20000000200 */
[----:B------:R-:W-:Y:S02]  /*e740*/  F2FP.BF16.F32.PACK_AB R14, R117, R116 ;  /* 0x00000074750e723e */ /* 0x000fe400000010ff */
[----:B------:R-:W-:-:S02]  /*e750*/  F2FP.BF16.F32.PACK_AB R15, R119, R118 ;  /* 0x00000076770f723e */ /* 0x000fc400000010ff */
[----:B------:R-:W-:Y:S02]  /*e760*/  F2FP.BF16.F32.PACK_AB R24, R121, R120 ;  /* 0x000000787918723e */ /* 0x000fe400000010ff */
[----:B0-----:R-:W-:Y:S01]  /*e770*/  F2FP.BF16.F32.PACK_AB R25, R123, R122 ;  /* 0x0000007a7b19723e */ /* 0x001fe200000010ff */
[----:B------:R-:W-:Y:S01]  /*e780*/  STSM.16.M88.4 [R32], R12 ;  /* 0x0000000c20007844 */ /* 0x000fe20000000200 */
[----:B------:R-:W-:Y:S02]  /*e790*/  F2FP.BF16.F32.PACK_AB R8, R129, R128 ;  /* 0x000000808108723e */ /* 0x000fe400000010ff */
[----:B------:R-:W-:Y:S01]  /*e7a0*/  F2FP.BF16.F32.PACK_AB R9, R131, R130 ;  /* 0x000000828309723e */ /* 0x000fe200000010ff */
[----:B------:R-:W-:Y:S01]  /*e7b0*/  STSM.16.M88.4 [R31], R24 ;  /* 0x000000181f007844 */ /* 0x000fe20000000200 */
[----:B------:R-:W-:Y:S02]  /*e7c0*/  F2FP.BF16.F32.PACK_AB R10, R133, R132 ;  /* 0x00000084850a723e */ /* 0x000fe400000010ff */
[----:B------:R-:W-:-:S02]  /*e7d0*/  F2FP.BF16.F32.PACK_AB R11, R135, R134 ;  /* 0x00000086870b723e */ /* 0x000fc400000010ff */
[----:B------:R-:W-:-:S03]  /*e7e0*/  PLOP3.LUT P0, PT, PT, PT, UP0, 0x80, 0x0 ;  /* 0x000000000000781c */ /* 0x000fc60003f0f008 */
[----:B------:R0:W-:Y:S01]  /*e7f0*/  STSM.16.M88.4 [R30], R8 ;  /* 0x000000081e007844 */ /* 0x0001e20000000200 */
[----:B------:R-:W-:Y:S09]  /*e800*/  BAR.SYNC.DEFER_BLOCKING 0x1, 0x180 ;  /* 0x0046000000007b1d */ /* 0x000ff20000010000 */
[----:B------:R-:W3:Y:S01]  /*e810*/  @P0 LDG.E R0, desc[UR54][R28.64] ;  /* 0x000000361c000981 */ /* 0x000ee2000c1e1900 */
[----:B------:R-:W-:Y:S01]  /*e820*/  UISETP.NE.U32.AND UP1, UPT, UR8, URZ, UPT ;  /* 0x0000003f0800728c */ /* 0x000fe2000bf25070 */
[----:B-1----:R-:W-:Y:S01]  /*e830*/  ISETP.NE.AND P1, PT, R41, 0x1, PT ;  /* 0x000000012900780c */ /* 0x002fe20003f25270 */
[----:B------:R-:W-:Y:S01]  /*e840*/  ULDC UR10, c[0x0][0xa88] ;  /* 0x0002a200000a7ab9 */ /* 0x000fe20000000800 */
[----:B------:R-:W-:Y:S01]  /*e850*/  UMOV UR4, URZ ;  /* 0x0000003f00047c82 */ /* 0x000fe20008000000 */
[----:B------:R-:W-:-:S06]  /*e860*/  UISETP.NE.AND.EX UP1, UPT, UR9, URZ, UPT, UP1 ;  /* 0x0000003f0900728c */ /* 0x000fcc000bf25310 */
[----:B------:R-:W-:-:S04]  /*e870*/  PLOP3.LUT P2, PT, PT, PT, UP1, 0x80, 0x0 ;  /* 0x000000000000781c */ /* 0x000fc80003f4f018 */
[----:B--2---:R-:W1:Y:S01]  /*e880*/  @P1 LDC R5, c[0x0][0xbec] ;  /* 0x0002fb00ff051b82 */ /* 0x004e620000000800 */
[----:B------:R-:W-:Y:S02]  /*e890*/  @UP1 ULDC.64 UR8, c[0x0][0xc08] ;  /* 0x0003020000081ab9 */ /* 0x000fe40000000a00 */
[----:B------:R-:W-:-:S05]  /*e8a0*/  @UP1 UIMAD.WIDE UR8, UR39, 0x4, UR8 ;  /* 0x00000004270818a5 */ /* 0x000fca000f8e0208 */
[----:B------:R-:W2:Y:S01]  /*e8b0*/  @P1 LDC R6, c[0x0][0xbf0] ;  /* 0x0002fc00ff061b82 */ /* 0x000ea20000000800 */
[----:B0-----:R-:W-:Y:S02]  /*e8c0*/  IMAD.U32 R8, RZ, RZ, UR8 ;  /* 0x00000008ff087e24 */ /* 0x001fe4000f8e00ff */
[----:B------:R-:W-:Y:S01]  /*e8d0*/  IMAD.U32 R9, RZ, RZ, UR9 ;  /* 0x00000009ff097e24 */ /* 0x000fe2000f8e00ff */
[----:B---3--:R-:W-:Y:S01]  /*e8e0*/  @P0 R2UR UR4, R0 ;  /* 0x00000000000402ca */ /* 0x008fe200000e0000 */
[----:B------:R-:W-:-:S06]  /*e8f0*/  IMAD.U32 R0, RZ, RZ, UR10 ;  /* 0x0000000aff007e24 */ /* 0x000fcc000f8e00ff */
[----:B------:R0:W5:Y:S01]  /*e900*/  @P2 LDG.E R0, desc[UR54][R8.64] ;  /* 0x0000003608002981 */ /* 0x000162000c1e1900 */
[----:B-12---:R-:W-:Y:S07]  /*e910*/  @P2 BRA `(.L_x_1150) ;  /* 0x0000000000102947 */ /* 0x006fee0003800000 */
[----:B------:R-:W-:Y:S05]  /*e920*/  @!P0 BRA `(.L_x_1150) ;  /* 0x00000000000c8947 */ /* 0x000fea0003800000 */
[----:B------:R-:W2:Y:S04]  /*e930*/  LDG.E R7, desc[UR54][R28.64] ;  /* 0x000000361c077981 */ /* 0x000ea8000c1e1900 */
[----:B-----5:R-:W2:Y:S02]  /*e940*/  LDG.E R0, desc[UR54][R28.64+0x4] ;  /* 0x000004361c007981 */ /* 0x020ea4000c1e1900 */
[----:B--2---:R-:W-:-:S07]  /*e950*/  IMAD.IADD R0, R0, 0x1, -R7 ;  /* 0x0000000100007824 */ /* 0x004fce00078e0a07 */
.L_x_1150:
[----:B0-----:R-:W-:Y:S01]  /*e960*/  VIADD R8, R137, UR38 ;  /* 0x0000002689087c36 */ /* 0x001fe20008000000 */
[----:B------:R-:W-:Y:S01]  /*e970*/  USHF.R.S32.HI UR9, URZ, 0x1f, UR4 ;  /* 0x0000001f3f097899 */ /* 0x000fe20008011404 */
[----:B-----5:R-:W-:Y:S01]  /*e980*/  IMAD R43, R0, R41, RZ ;  /* 0x00000029002b7224 */ /* 0x020fe200078e02ff */
[----:B------:R-:W-:Y:S01]  /*e990*/  USHF.R.S32.HI UR16, URZ, 0x1f, UR40 ;  /* 0x0000001f3f107899 */ /* 0x000fe20008011428 */
[----:B------:R-:W-:Y:S01]  /*e9a0*/  @P1 IMAD.HI.U32 R5, R8, R5, RZ ;  /* 0x0000000508051227 */ /* 0x000fe200078e00ff */
[----:B------:R-:W-:Y:S01]  /*e9b0*/  ULDC.64 UR14, c[0x0][0xb90] ;  /* 0x0002e400000e7ab9 */ /* 0x000fe20000000a00 */
[----:B------:R-:W-:Y:S01]  /*e9c0*/  UMOV UR8, UR4 ;  /* 0x0000000400087c82 */ /* 0x000fe20008000000 */
[----:B------:R-:W-:Y:S01]  /*e9d0*/  UIMAD UR12, UR16, UR14, URZ ;  /* 0x0000000e100c72a4 */ /* 0x000fe2000f8e023f */
[----:B------:R-:W-:Y:S01]  /*e9e0*/  IMAD.MOV.U32 R4, RZ, RZ, R8 ;  /* 0x000000ffff047224 */ /* 0x000fe200078e0008 */
[----:B------:R-:W-:Y:S01]  /*e9f0*/  UIMAD.WIDE.U32 UR10, UR40, UR14, UR8 ;  /* 0x0000000e280a72a5 */ /* 0x000fe2000f8e0008 */
[----:B------:R-:W-:Y:S01]  /*ea00*/  @P1 SHF.R.U32.HI R4, RZ, R6, R5 ;  /* 0x00000006ff041219 */ /* 0x000fe20000011605 */
[----:B------:R-:W-:Y:S01]  /*ea10*/  USHF.R.S32.HI UR8, URZ, 0x1f, UR39 ;  /* 0x0000001f3f087899 */ /* 0x000fe20008011427 */
[----:B------:R-:W-:Y:S01]  /*ea20*/  IMAD R5, R143, 0x20, R138 ;  /* 0x000000208f057824 */ /* 0x000fe200078e028a */
[----:B------:R-:W-:Y:S01]  /*ea30*/  UIMAD UR12, UR40, UR15, UR12 ;  /* 0x0000000f280c72a4 */ /* 0x000fe2000f8e020c */
[----:B------:R-:W0:Y:S01]  /*ea40*/  @P1 LDC R45, c[0x0][0xbec] ;  /* 0x0002fb00ff2d1b82 */ /* 0x000e220000000800 */
[----:B------:R-:W-:Y:S01]  /*ea50*/  USEL UR18, UR8, URZ, !UP0 ;  /* 0x0000003f08127287 */ /* 0x000fe2000c000000 */
[----:B------:R-:W-:Y:S01]  /*ea60*/  IMAD.MOV R6, RZ, RZ, -R4 ;  /* 0x000000ffff067224 */ /* 0x000fe200078e0a04 */
[----:B------:R-:W-:Y:S01]  /*ea70*/  ULDC.64 UR14, c[0x0][0xb98] ;  /* 0x0002e600000e7ab9 */ /* 0x000fe20000000a00 */
[----:B------:R-:W-:Y:S01]  /*ea80*/  USEL UR17, UR39, URZ, !UP0 ;  /* 0x0000003f27117287 */ /* 0x000fe2000c000000 */
[----:B------:R-:W-:Y:S01]  /*ea90*/  IMAD.WIDE R20, R5, 0x2, R20 ;  /* 0x0000000205147825 */ /* 0x000fe200078e0214 */
[----:B------:R-:W-:-:S02]  /*eaa0*/  UIMAD UR8, UR18, UR14, URZ ;  /* 0x0000000e120872a4 */ /* 0x000fc4000f8e023f */
[----:B------:R-:W-:Y:S01]  /*eab0*/  UIADD3 UR11, UR11, UR12, URZ ;  /* 0x0000000c0b0b7290 */ /* 0x000fe2000fffe03f */
[----:B------:R-:W-:Y:S01]  /*eac0*/  IMAD R7, R41, R6, R8 ;  /* 0x0000000629077224 */ /* 0x000fe200078e0208 */
[----:B------:R-:W-:Y:S01]  /*ead0*/  UIMAD UR8, UR17, UR15, UR8 ;  /* 0x0000000f110872a4 */ /* 0x000fe2000f8e0208 */
[----:B------:R-:W-:Y:S01]  /*eae0*/  IADD3 R9, P2, R20, 0x1800, RZ ;  /* 0x0000180014097810 */ /* 0x000fe20007f5e0ff */
[----:B------:R-:W-:Y:S01]  /*eaf0*/  UIMAD.WIDE.U32 UR10, UR17, UR14, UR10 ;  /* 0x0000000e110a72a5 */ /* 0x000fe2000f8e000a */
[----:B------:R-:W-:Y:S01]  /*eb00*/  SHF.R.S32.HI R6, RZ, 0x1f, R4 ;  /* 0x0000001fff067819 */ /* 0x000fe20000011404 */
[----:B------:R-:W-:Y:S01]  /*eb10*/  ULDC.64 UR12, c[0x0][0xb88] ;  /* 0x0002e200000c7ab9 */ /* 0x000fe20000000a00 */
[----:B------:R-:W-:Y:S01]  /*eb20*/  SHF.R.S32.HI R5, RZ, 0x1f, R7 ;  /* 0x0000001fff057819 */ /* 0x000fe20000011407 */
[----:B------:R-:W-:Y:S01]  /*eb30*/  IMAD.U32 R11, RZ, RZ, UR8 ;  /* 0x00000008ff0b7e24 */ /* 0x000fe2000f8e00ff */
[----:B------:R-:W-:Y:S02]  /*eb40*/  LOP3.LUT R8, R9, 0x180, RZ, 0xc0, !PT ;  /* 0x0000018009087812 */ /* 0x000fe400078ec0ff */
[----:B------:R-:W-:Y:S01]  /*eb50*/  IADD3 R4, P0, R4, UR10, RZ ;  /* 0x0000000a04047c10 */ /* 0x000fe2000ff1e0ff */
[----:B------:R-:W-:Y:S01]  /*eb60*/  IMAD R10, R5, UR12, RZ ;  /* 0x0000000c050a7c24 */ /* 0x000fe2000f8e02ff */
[----:B------:R-:W-:-:S02]  /*eb70*/  SHF.R.U64 R8, R8, 0x3, RZ ;  /* 0x0000000308087819 */ /* 0x000fc400000012ff */
[----:B------:R-:W-:Y:S01]  /*eb80*/  IADD3.X R5, R6, UR11, R11, P0, !PT ;  /* 0x0000000b06057c10 */ /* 0x000fe200087fe40b */
[----:B------:R-:W-:Y:S01]  /*eb90*/  ULDC.64 UR10, c[0x0][0xb50] ;  /* 0x0002d400000a7ab9 */ /* 0x000fe20000000a00 */
[----:B------:R-:W-:Y:S01]  /*eba0*/  LOP3.LUT R6, R8, R9, RZ, 0x3c, !PT ;  /* 0x0000000908067212 */ /* 0x000fe200078e3cff */
[C---:B------:R-:W-:Y:S01]  /*ebb0*/  IMAD R9, R7.reuse, UR13, R10 ;  /* 0x0000000d07097c24 */ /* 0x040fe2000f8e020a */
[C---:B------:R-:W-:Y:S01]  /*ebc0*/  IADD3 R25, P6, R20.reuse, 0x3000, RZ ;  /* 0x0000300014197810 */ /* 0x040fe20007fde0ff */
[----:B------:R-:W-:Y:S01]  /*ebd0*/  IMAD.WIDE.U32 R4, R7, UR12, R4 ;  /* 0x0000000c07047c25 */ /* 0x000fe2000f8e0004 */
[----:B------:R-:W-:Y:S01]  /*ebe0*/  ULDC.64 UR12, c[0x0][0xaa0] ;  /* 0x0002a800000c7ab9 */ /* 0x000fe20000000a00 */
[----:B------:R-:W-:Y:S02]  /*ebf0*/  IADD3 R13, P5, R20, 0x4800, RZ ;  /* 0x00004800140d7810 */ /* 0x000fe40007fbe0ff */
[----:B------:R-:W-:Y:S01]  /*ec00*/  IMAD.IADD R5, R5, 0x1, R9 ;  /* 0x0000000105057824 */ /* 0x000fe200078e0209 */
[----:B------:R-:W-:Y:S01]  /*ec10*/  LEA R8, P0, R4, UR10, 0x2 ;  /* 0x0000000a04087c11 */ /* 0x000fe2000f8010ff */
[----:B------:R-:W-:Y:S01]  /*ec20*/  VIADD R10, R146, UR38 ;  /* 0x00000026920a7c36 */ /* 0x000fe20008000000 */
[----:B------:R-:W-:Y:S01]  /*ec30*/  IADD3 R33, P4, R20, 0x6000, RZ ;  /* 0x0000600014217810 */ /* 0x000fe20007f9e0ff */
[----:B------:R-:W-:Y:S01]  /*ec40*/  IMAD.X R7, RZ, RZ, R21, P2 ;  /* 0x000000ffff077224 */ /* 0x000fe200010e0615 */
[----:B------:R-:W-:Y:S01]  /*ec50*/  LEA.HI.X R4, R4, UR11, R5, 0x2, P0 ;  /* 0x0000000b04047c11 */ /* 0x000fe200080f1405 */
[----:B------:R-:W-:Y:S01]  /*ec60*/  SHFL.IDX PT, R36, R8, RZ, 0x1c1f ;  /* 0x001c1fff08247589 */ /* 0x000fe200000e0000 */
[----:B------:R-:W-:Y:S01]  /*ec70*/  LOP3.LUT P0, RZ, R144, 0x3, RZ, 0xc0, !PT ;  /* 0x0000000390ff7812 */ /* 0x000fe2000780c0ff */
[----:B------:R-:W-:Y:S01]  /*ec80*/  VIADD R0, R10, 0x8 ;  /* 0x000000080a007836 */ /* 0x000fe20000000000 */
[----:B------:R-:W-:Y:S01]  /*ec90*/  IADD3 R5, P3, R20, 0x7800, RZ ;  /* 0x0000780014057810 */ /* 0x000fe20007f7e0ff */
[----:B------:R-:W1:Y:S01]  /*eca0*/  SHFL.IDX PT, R37, R4, RZ, 0x1c1f ;  /* 0x001c1fff04257589 */ /* 0x000e6200000e0000 */
[----:B------:R-:W-:-:S02]  /*ecb0*/  ISETP.GE.OR P2, PT, R10, R43, P0 ;  /* 0x0000002b0a00720c */ /* 0x000fc40000746670 */
[----:B------:R-:W-:Y:S01]  /*ecc0*/  ISETP.GE.OR P0, PT, R0, R43, P0 ;  /* 0x0000002b0000720c */ /* 0x000fe20000706670 */
[----:B------:R-:W-:Y:S01]  /*ecd0*/  SHFL.IDX PT, R38, R8, 0x1, 0x1c1f ;  /* 0x003c1f0008267f89 */ /* 0x000fe200000e0000 */
[----:B------:R-:W-:Y:S01]  /*ece0*/  LOP3.LUT R0, R5, 0x180, RZ, 0xc0, !PT ;  /* 0x0000018005007812 */ /* 0x000fe200078ec0ff */
[----:B------:R-:W-:Y:S01]  /*ecf0*/  UIMAD UR10, UR9, UR12, URZ ;  /* 0x0000000c090a72a4 */ /* 0x000fe2000f8e023f */
[----:B------:R-:W-:Y:S01]  /*ed00*/  LOP3.LUT R9, R20, 0x180, RZ, 0xc0, !PT ;  /* 0x0000018014097812 */ /* 0x000fe200078ec0ff */
[----:B------:R-:W2:Y:S01]  /*ed10*/  SHFL.IDX PT, R39, R4, 0x1, 0x1c1f ;  /* 0x003c1f0004277f89 */ /* 0x000ea200000e0000 */
[----:B------:R-:W-:Y:S01]  /*ed20*/  SHF.R.U64 R0, R0, 0x3, RZ ;  /* 0x0000000300007819 */ /* 0x000fe200000012ff */
[----:B------:R-:W-:Y:S01]  /*ed30*/  UIMAD.WIDE.U32 UR8, UR4, UR12, URZ ;  /* 0x0000000c040872a5 */ /* 0x000fe2000f8e003f */
[----:B------:R-:W-:Y:S01]  /*ed40*/  LOP3.LUT R24, R25, 0x180, RZ, 0xc0, !PT ;  /* 0x0000018019187812 */ /* 0x000fe200078ec0ff */
[----:B------:R-:W-:Y:S01]  /*ed50*/  IMAD.X R29, RZ, RZ, R21, P3 ;  /* 0x000000ffff1d7224 */ /* 0x000fe200018e0615 */
[----:B------:R-:W-:-:S02]  /*ed60*/  LOP3.LUT R28, R0, R5, RZ, 0x3c, !PT ;  /* 0x00000005001c7212 */ /* 0x000fc400078e3cff */
[----:B------:R-:W-:Y:S02]  /*ed70*/  LOP3.LUT R12, R13, 0x180, RZ, 0xc0, !PT ;  /* 0x000001800d0c7812 */ /* 0x000fe400078ec0ff */
[----:B------:R-:W-:Y:S01]  /*ed80*/  LOP3.LUT R32, R33, 0x180, RZ, 0xc0, !PT ;  /* 0x0000018021207812 */ /* 0x000fe200078ec0ff */
[----:B-1----:R1:W-:Y:S01]  /*ed90*/  @!P2 ST.E desc[UR54][R36.64], R3 ;  /* 0x000000032400a985 */ /* 0x0023e2000c101936 */
[----:B------:R-:W-:Y:S01]  /*eda0*/  IMAD R0, R142, 0x60, R143 ;  /* 0x000000608e007824 */ /* 0x000fe200078e028f */
[----:B------:R-:W-:Y:S01]  /*edb0*/  UIMAD UR10, UR4, UR13, UR10 ;  /* 0x0000000d040a72a4 */ /* 0x000fe2000f8e020a */
[----:B------:R-:W-:Y:S02]  /*edc0*/  SHF.R.U64 R9, R9, 0x3, RZ ;  /* 0x0000000309097819 */ /* 0x000fe400000012ff */
[----:B------:R-:W-:Y:S01]  /*edd0*/  ULDC.64 UR12, c[0x0][0xae8] ;  /* 0x0002ba00000c7ab9 */ /* 0x000fe20000000a00 */
[----:B------:R-:W-:Y:S02]  /*ede0*/  SHF.R.U64 R24, R24, 0x3, RZ ;  /* 0x0000000318187819 */ /* 0x000fe400000012ff */
[----:B------:R-:W-:-:S02]  /*edf0*/  SHF.R.U64 R12, R12, 0x3, RZ ;  /* 0x000000030c0c7819 */ /* 0x000fc400000012ff */
[----:B------:R-:W-:Y:S01]  /*ee00*/  SHF.R.U64 R32, R32, 0x3, RZ ;  /* 0x0000000320207819 */ /* 0x000fe200000012ff */
[----:B-1----:R-:W1:Y:S01]  /*ee10*/  @P1 LDC R3, c[0x0][0xbf0] ;  /* 0x0002fc00ff031b82 */ /* 0x002e620000000800 */
[----:B------:R-:W-:Y:S01]  /*ee20*/  VIADD R36, R0, UR38 ;  /* 0x0000002600247c36 */ /* 0x000fe20008000000 */
[----:B------:R-:W-:Y:S01]  /*ee30*/  UIADD3 UR9, UR9, UR10, URZ ;  /* 0x0000000a09097290 */ /* 0x000fe2000fffe03f */
[----:B------:R-:W-:Y:S01]  /*ee40*/  LOP3.LUT R20, R9, R20, RZ, 0x3c, !PT ;  /* 0x0000001409147212 */ /* 0x000fe200078e3cff */
[----:B------:R-:W-:Y:S01]  /*ee50*/  UIMAD UR4, UR16, UR12, URZ ;  /* 0x0000000c100472a4 */ /* 0x000fe2000f8e023f */
[----:B0-----:R-:W-:Y:S01]  /*ee60*/  @P1 IMAD.HI.U32 R0, R36, R45, RZ ;  /* 0x0000002d24001227 */ /* 0x001fe200078e00ff */
[----:B------:R-:W-:Y:S01]  /*ee70*/  UIMAD.WIDE.U32 UR8, UR40, UR12, UR8 ;  /* 0x0000000c280872a5 */ /* 0x000fe2000f8e0008 */
[----:B------:R-:W-:Y:S01]  /*ee80*/  LOP3.LUT R24, R24, R25, RZ, 0x3c, !PT ;  /* 0x0000001918187212 */ /* 0x000fe200078e3cff */
[----:B------:R-:W-:Y:S01]  /*ee90*/  UIMAD UR4, UR40, UR13, UR4 ;  /* 0x0000000d280472a4 */ /* 0x000fe2000f8e0204 */
[----:B------:R-:W-:Y:S01]  /*eea0*/  LOP3.LUT R12, R12, R13, RZ, 0x3c, !PT ;  /* 0x0000000d0c0c7212 */ /* 0x000fe200078e3cff */
[----:B--2---:R0:W-:Y:S01]  /*eeb0*/  @!P0 ST.E desc[UR54][R38.64], R2 ;  /* 0x0000000226008985 */ /* 0x0041e2000c101936 */
[----:B------:R-:W-:Y:S01]  /*eec0*/  LOP3.LUT R32, R32, R33, RZ, 0x3c, !PT ;  /* 0x0000002120207212 */ /* 0x000fe200078e3cff */
[--C-:B------:R-:W-:Y:S01]  /*eed0*/  IMAD.X R25, RZ, RZ, R21.reuse, P6 ;  /* 0x000000ffff197224 */ /* 0x100fe200030e0615 */
[----:B------:R-:W-:Y:S01]  /*eee0*/  ULDC.64 UR10, c[0x0][0xaf0] ;  /* 0x0002bc00000a7ab9 */ /* 0x000fe20000000a00 */
[--C-:B------:R-:W-:Y:S01]  /*eef0*/  IMAD.X R13, RZ, RZ, R21.reuse, P5 ;  /* 0x000000ffff0d7224 */ /* 0x100fe200028e0615 */
[----:B------:R2:W5:Y:S01]  /*ef00*/  LD.E.128 R8, desc[UR54][R20.64] ;  /* 0x0000003614087980 */ /* 0x000562000c101d00 */
[----:B------:R-:W-:Y:S01]  /*ef10*/  IMAD.X R33, RZ, RZ, R21, P4 ;  /* 0x000000ffff217224 */ /* 0x000fe200020e0615 */
[----:B------:R-:W-:-:S02]  /*ef20*/  UIADD3 UR9, UR9, UR4, URZ ;  /* 0x0000000409097290 */ /* 0x000fc4000fffe03f */
[----:B------:R-:W-:Y:S01]  /*ef30*/  UIMAD UR4, UR18, UR10, URZ ;  /* 0x0000000a120472a4 */ /* 0x000fe2000f8e023f */
[----:B------:R-:W5:Y:S04]  /*ef40*/  LD.E.128 R4, desc[UR54][R6.64] ;  /* 0x0000003606047980 */ /* 0x000f68000c101d00 */
[----:B------:R-:W5:Y:S01]  /*ef50*/  LD.E.128 R24, desc[UR54][R24.64] ;  /* 0x0000003618187980 */ /* 0x000f62000c101d00 */
[----:B--2---:R-:W-:Y:S01]  /*ef60*/  IMAD.MOV.U32 R21, RZ, RZ, R36 ;  /* 0x000000ffff157224 */ /* 0x004fe200078e0024 */
[----:B-1----:R-:W-:Y:S01]  /*ef70*/  @P1 SHF.R.U32.HI R21, RZ, R3, R0 ;  /* 0x00000003ff151219 */ /* 0x002fe20000011600 */
[----:B------:R-:W-:Y:S01]  /*ef80*/  UIMAD UR4, UR17, UR11, UR4 ;  /* 0x0000000b110472a4 */ /* 0x000fe2000f8e0204 */
[----:B------:R-:W5:Y:S01]  /*ef90*/  LD.E.128 R12, desc[UR54][R12.64] ;  /* 0x000000360c0c7980 */ /* 0x000f62000c101d00 */
[----:B------:R-:W-:Y:S01]  /*efa0*/  UIMAD.WIDE.U32 UR8, UR17, UR10, UR8 ;  /* 0x0000000a110872a5 */ /* 0x000fe2000f8e0008 */
[--C-:B------:R-:W-:Y:S01]  /*efb0*/  SHF.R.S32.HI R0, RZ, 0x1f, R21.reuse ;  /* 0x0000001fff007819 */ /* 0x100fe20000011415 */
[----:B------:R-:W-:Y:S01]  /*efc0*/  IMAD.MOV R20, RZ, RZ, -R21 ;  /* 0x000000ffff147224 */ /* 0x000fe200078e0a15 */
[----:B------:R-:W-:Y:S01]  /*efd0*/  ULDC.64 UR10, c[0x0][0xae0] ;  /* 0x0002b800000a7ab9 */ /* 0x000fe20000000a00 */
[----:B------:R-:W-:Y:S01]  /*efe0*/  UIADD3 UR4, UR9, UR4, URZ ;  /* 0x0000000409047290 */ /* 0x000fe2000fffe03f */
[----:B------:R-:W5:Y:S01]  /*eff0*/  LD.E.128 R32, desc[UR54][R32.64] ;  /* 0x0000003620207980 */ /* 0x000f62000c101d00 */
[----:B------:R-:W-:-:S02]  /*f000*/  IMAD R0, R0, UR10, RZ ;  /* 0x0000000a00007c24 */ /* 0x000fc4000f8e02ff */
[----:B------:R-:W-:Y:S01]  /*f010*/  IMAD R37, R41, R20, R36 ;  /* 0x0000001429257224 */ /* 0x000fe200078e0224 */
[----:B------:R-:W5:Y:S01]  /*f020*/  LD.E.128 R28, desc[UR54][R28.64] ;  /* 0x000000361c1c7980 */ /* 0x000f62000c101d00 */
[----:B0-----:R-:W-:Y:S02]  /*f030*/  IMAD R39, R21, UR11, R0 ;  /* 0x0000000b15277c24 */ /* 0x001fe4000f8e0200 */
[----:B------:R-:W-:Y:S01]  /*f040*/  IMAD.U32 R3, RZ, RZ, UR9 ;  /* 0x00000009ff037e24 */ /* 0x000fe2000f8e00ff */
[----:B------:R-:W-:Y:S01]  /*f050*/  SHF.R.S32.HI R0, RZ, 0x1f, R37 ;  /* 0x0000001fff007819 */ /* 0x000fe20000011425 */
[----:B------:R-:W-:Y:S01]  /*f060*/  IMAD.U32 R2, RZ, RZ, UR8 ;  /* 0x00000008ff027e24 */ /* 0x000fe2000f8e00ff */
[----:B------:R-:W-:Y:S01]  /*f070*/  ULDC.64 UR8, c[0x0][0xad8] ;  /* 0x0002b60000087ab9 */ /* 0x000fe20000000a00 */
[----:B------:R-:W-:Y:S01]  /*f080*/  IMAD.U32 R3, RZ, RZ, UR4 ;  /* 0x00000004ff037e24 */ /* 0x000fe2000f8e00ff */
[----:B------:R-:W-:Y:S01]  /*f090*/  @!PT LDS RZ, [RZ] ;  /* 0x00000000fffff984 */ /* 0x000fe20000000800 */
[----:B------:R-:W-:Y:S01]  /*f0a0*/  @!PT LDS RZ, [RZ] ;  /* 0x00000000fffff984 */ /* 0x000fe20000000800 */
[----:B------:R-:W-:Y:S01]  /*f0b0*/  @!PT LDS RZ, [RZ] ;  /* 0x00000000fffff984 */ /* 0x000fe20000000800 */
[----:B------:R-:W-:Y:S01]  /*f0c0*/  @!PT LDS RZ, [RZ] ;  /* 0x00000000fffff984 */ /* 0x000fe20000000800 */
[----:B------:R0:W-:Y:S06]  /*f0d0*/  MEMBAR.ALL.CTA ;  /* 0x0000000000007992 */ /* 0x0001ec0000008000 */
[----:B0-----:R-:W0:Y:S01]  /*f0e0*/  FENCE.VIEW.ASYNC.S ;  /* 0x00000000000073c6 */ /* 0x001e220000000000 */
[----:B------:R-:W-:-:S02]  /*f0f0*/  IMAD R0, R0, UR8, RZ ;  /* 0x0000000800007c24 */ /* 0x000fc4000f8e02ff */
[----:B------:R-:W-:-:S04]  /*f100*/  IMAD.WIDE.U32 R2, R21, UR10, R2 ;  /* 0x0000000a15027c25 */ /* 0x000fc8000f8e0002 */
[----:B------:R-:W-:Y:S02]  /*f110*/  IMAD.IADD R3, R3, 0x1, R39 ;  /* 0x0000000103037824 */ /* 0x000fe400078e0227 */
[----:B------:R-:W-:Y:S02]  /*f120*/  IMAD R21, R37, UR9, R0 ;  /* 0x0000000925157c24 */ /* 0x000fe4000f8e0200 */
[----:B------:R-:W-:Y:S01]  /*f130*/  VIADD R0, R143, UR38 ;  /* 0x000000268f007c36 */ /* 0x000fe20008000000 */
[----:B------:R-:W-:Y:S01]  /*f140*/  UIADD3 UR4, UR41, 0x2d820, URZ ;  /* 0x0002d82029047890 */ /* 0x000fe2000fffe03f */
[----:B------:R-:W-:Y:S01]  /*f150*/  IMAD.WIDE.U32 R2, R37, UR8, R2 ;  /* 0x0000000825027c25 */ /* 0x000fe2000f8e0002 */
[----:B------:R-:W-:Y:S02]  /*f160*/  ULDC.64 UR8, c[0x0][0xa80] ;  /* 0x0002a00000087ab9 */ /* 0x000fe40000000a00 */
[----:B------:R-:W-:Y:S01]  /*f170*/  ISETP.GE.AND P0, PT, R0, R43, PT ;  /* 0x0000002b0000720c */ /* 0x000fe20003f06270 */
[----:B------:R-:W-:Y:S01]  /*f180*/  IMAD.IADD R3, R3, 0x1, R21 ;  /* 0x0000000103037824 */ /* 0x000fe200078e0215 */
[----:B------:R-:W-:Y:S01]  /*f190*/  LEA R40, P1, R2, UR8, 0x1 ;  /* 0x0000000802287c11 */ /* 0x000fe2000f8208ff */
[----:B------:R-:W-:-:S03]  /*f1a0*/  UPRMT UR4, URZ, 0x654, UR4 ;  /* 0x000006543f047896 */ /* 0x000fc60008000004 */
[----:B------:R-:W-:Y:S01]  /*f1b0*/  LEA.HI.X R41, R2, UR9, R3, 0x1, P1 ;  /* 0x0000000902297c11 */ /* 0x000fe200088f0c03 */
[----:B0-----:R0:W1:Y:S01]  /*f1c0*/  SHFL.IDX PT, R20, R40, RZ, 0x1c1f ;  /* 0x001c1fff28147589 */ /* 0x00106200000e0000 */
[----:B------:R-:W-:Y:S03]  /*f1d0*/  BSSY B1, `(.L_x_1151) ;  /* 0x0000010000017945 */ /* 0x000fe60003800000 */
[----:B------:R0:W2:Y:S01]  /*f1e0*/  SHFL.IDX PT, R21, R41, RZ, 0x1c1f ;  /* 0x001c1fff29157589 */ /* 0x0000a200000e0000 */
[----:B------:R-:W-:Y:S01]  /*f1f0*/  SYNCS.ARRIVE.TRANS64.RED.A1T0 RZ, [UR4], RZ ;  /* 0x000000ffffff79a7 */ /* 0x000fe20008100404 */
        /* <DEDUP_REMOVED lines=13> */
.L_x_1152:
[----:B------:R-:W-:Y:S05]  /*f2d0*/  BSYNC B1 ;  /* 0x0000000000017941 */ /* 0x000fea0003800000 */
.L_x_1151:
        /* <DEDUP_REMOVED lines=19> */
.L_x_1149:
[----:B------:R-:W-:Y:S01]  /*f410*/  ULDC.64 UR8, c[0x0][0xc00] ;  /* 0x0003000000087ab9 */ /* 0x000fe20000000a00 */
[----:B------:R-:W-:Y:S01]  /*f420*/  ULDC UR4, c[0x0][0xa88] ;  /* 0x0002a20000047ab9 */ /* 0x000fe20000000800 */
[----:B------:R-:W-:Y:S01]  /*f430*/  UISETP.NE.U32.AND UP0, UPT, UR8, URZ, UPT ;  /* 0x0000003f0800728c */ /* 0x000fe2000bf05070 */
[----:B------:R-:W0:Y:S03]  /*f440*/  LDC R11, c[0x0][0xbe8] ;  /* 0x0002fa00ff0b7b82 */ /* 0x000e260000000800 */
[----:B------:R-:W-:-:S03]  /*f450*/  UISETP.NE.AND.EX UP0, UPT, UR9, URZ, UPT, UP0 ;  /* 0x0000003f0900728c */ /* 0x000fc6000bf05300 */
[----:B------:R-:W-:Y:S02]  /*f460*/  ULDC.64 UR8, c[0x0][0xc00] ;  /* 0x0003000000087ab9 */ /* 0x000fe40000000a00 */
[----:B------:R-:W-:Y:S01]  /*f470*/  UIMAD.WIDE UR8, UR39, 0x4, UR8 ;  /* 0x00000004270878a5 */ /* 0x000fe2000f8e0208 */
[----:B------:R-:W-:-:S05]  /*f480*/  PLOP3.LUT P2, PT, PT, PT, UP0, 0x80, 0x0 ;  /* 0x000000000000781c */ /* 0x000fca0003f4f008 */
[----:B------:R-:W-:Y:S02]  /*f490*/  IMAD.U32 R2, RZ, RZ, UR8 ;  /* 0x00000008ff027e24 */ /* 0x000fe4000f8e00ff */
[----:B------:R-:W-:Y:S01]  /*f4a0*/  IMAD.U32 R3, RZ, RZ, UR9 ;  /* 0x00000009ff037e24 */ /* 0x000fe2000f8e00ff */
[----:B------:R-:W-:Y:S02]  /*f4b0*/  ULDC.64 UR8, c[0x0][0xc08] ;  /* 0x0003020000087ab9 */ /* 0x000fe40000000a00 */
[----:B------:R-:W-:Y:S01]  /*f4c0*/  UISETP.NE.U32.AND UP1, UPT, UR8, URZ, UPT ;  /* 0x0000003f0800728c */ /* 0x000fe2000bf25070 */
[----:B------:R-:W-:Y:S02]  /*f4d0*/  IMAD.U32 R0, RZ, RZ, UR4 ;  /* 0x00000004ff007e24 */ /* 0x000fe4000f8e00ff */
[----:B------:R-:W2:Y:S01]  /*f4e0*/  @P2 LDG.E R6, desc[UR54][R2.64] ;  /* 0x0000003602062981 */ /* 0x000ea2000c1e1900 */
[----:B------:R-:W-:-:S06]  /*f4f0*/  UISETP.NE.AND.EX UP1, UPT, UR9, URZ, UPT, UP1 ;  /* 0x0000003f0900728c */ /* 0x000fcc000bf25310 */
[----:B------:R-:W-:-:S05]  /*f500*/  PLOP3.LUT P3, PT, PT, PT, UP1, 0x80, 0x0 ;  /* 0x000000000000781c */ /* 0x000fca0003f6f018 */
[----:B------:R-:W-:Y:S02]  /*f510*/  @UP1 ULDC.64 UR8, c[0x0][0xc08] ;  /* 0x0003020000081ab9 */ /* 0x000fe40000000a00 */
[----:B------:R-:W-:-:S06]  /*f520*/  @UP1 UIMAD.WIDE UR8, UR39, 0x4, UR8 ;  /* 0x00000004270818a5 */ /* 0x000fcc000f8e0208 */
[----:B------:R-:W-:Y:S02]  /*f530*/  IMAD.U32 R4, RZ, RZ, UR8 ;  /* 0x00000008ff047e24 */ /* 0x000fe4000f8e00ff */
[----:B------:R-:W-:-:S05]  /*f540*/  IMAD.U32 R5, RZ, RZ, UR9 ;  /* 0x00000009ff057e24 */ /* 0x000fca000f8e00ff */
[----:B------:R1:W5:Y:S01]  /*f550*/  @P3 LDG.E R0, desc[UR54][R4.64] ;  /* 0x0000003604003981 */ /* 0x000362000c1e1900 */
[----:B0-----:R-:W-:Y:S01]  /*f560*/  ISETP.NE.AND P0, PT, R11, 0x1, PT ;  /* 0x000000010b00780c */ /* 0x001fe20003f05270 */
[----:B------:R-:W-:Y:S01]  /*f570*/  UMOV UR4, URZ ;  /* 0x0000003f00047c82 */ /* 0x000fe20008000000 */
[----:B------:R-:W-:Y:S01]  /*f580*/  USHF.R.S32.HI UR13, URZ, 0x1f, UR40 ;  /* 0x0000001f3f0d7899 */ /* 0x000fe20008011428 */
[----:B------:R-:W-:-:S10]  /*f590*/  ISETP.GE.AND P1, PT, R150, 0xc0, PT ;  /* 0x000000c09600780c */ /* 0x000fd40003f26270 */
[----:B------:R-:W0:Y:S01]  /*f5a0*/  @P0 LDC R9, c[0x0][0xbec] ;  /* 0x0002fb00ff090b82 */ /* 0x000e220000000800 */
[----:B--2---:R-:W-:Y:S01]  /*f5b0*/  @P2 R2UR UR4, R6 ;  /* 0x00000000060422ca */ /* 0x004fe200000e0000 */
[----:B01----:R-:W-:-:S14]  /*f5c0*/  @P3 BRA `(.L_x_1154) ;  /* 0x0000000000103947 */ /* 0x003fdc0003800000 */
[----:B------:R-:W-:Y:S05]  /*f5d0*/  @!P2 BRA `(.L_x_1154) ;  /* 0x00000000000ca947 */ /* 0x000fea0003800000 */
[----:B------:R-:W2:Y:S04]  /*f5e0*/  LDG.E R5, desc[UR54][R2.64] ;  /* 0x0000003602057981 */ /* 0x000ea8000c1e1900 */
[----:B-----5:R-:W2:Y:S02]  /*f5f0*/  LDG.E R0, desc[UR54][R2.64+0x4] ;  /* 0x0000043602007981 */ /* 0x020ea4000c1e1900 */
[----:B--2---:R-:W-:-:S07]  /*f600*/  IMAD.IADD R0, R0, 0x1, -R5 ;  /* 0x0000000100007824 */ /* 0x004fce00078e0a05 */
.L_x_1154:
[----:B------:R-:W-:Y:S01]  /*f610*/  USHF.R.S32.HI UR9, URZ, 0x1f, UR39 ;  /* 0x0000001f3f097899 */ /* 0x000fe20008011427 */
[----:B------:R-:W-:Y:S01]  /*f620*/  BSSY B1, `(.L_x_1155) ;  /* 0x000002e000017945 */ /* 0x000fe20003800000 */
[----:B------:R-:W-:Y:S02]  /*f630*/  USHF.R.S32.HI UR12, URZ, 0x1f, UR4 ;  /* 0x0000001f3f0c7899 */ /* 0x000fe40008011404 */
[----:B------:R-:W-:Y:S02]  /*f640*/  USEL UR8, UR39, URZ, !UP0 ;  /* 0x0000003f27087287 */ /* 0x000fe4000c000000 */
[----:B------:R-:W-:Y:S01]  /*f650*/  USEL UR14, UR9, URZ, !UP0 ;  /* 0x0000003f090e7287 */ /* 0x000fe2000c000000 */
[----:B------:R-:W-:Y:S11]  /*f660*/  @P1 BRA `(.L_x_1156) ;  /* 0x0000000000a41947 */ /* 0x000ff60003800000 */
[----:B------:R-:W0:Y:S01]  /*f670*/  S2R R3, SR_TID.X ;  /* 0x0000000000037919 */ /* 0x000e220000002100 */
[----:B------:R-:W1:Y:S01]  /*f680*/  LDC R7, c[0x0][0xbe8] ;  /* 0x0002fa00ff077b82 */ /* 0x000e620000000800 */
[----:B------:R-:W-:Y:S02]  /*f690*/  IMAD.U32 R4, RZ, RZ, UR38 ;  /* 0x00000026ff047e24 */ /* 0x000fe4000f8e00ff */
[----:B-1---5:R-:W-:-:S03]  /*f6a0*/  IMAD R2, R0, R7, RZ ;  /* 0x0000000700027224 */ /* 0x022fc600078e02ff */
[----:B0-----:R-:W-:-:S04]  /*f6b0*/  IADD3 R4, R4, -0x80, R3 ;  /* 0xffffff8004047810 */ /* 0x001fc80007ffe003 */
[----:B------:R-:W-:-:S13]  /*f6c0*/  ISETP.GE.AND P1, PT, R4, R2, PT ;  /* 0x000000020400720c */ /* 0x000fda0003f26270 */
[----:B------:R-:W-:Y:S05]  /*f6d0*/  @P1 BRA `(.L_x_1156) ;  /* 0x0000000000881947 */ /* 0x000fea0003800000 */
[----:B------:R-:W-:Y:S01]  /*f6e0*/  ISETP.NE.AND P1, PT, R7, 0x1, PT ;  /* 0x000000010700780c */ /* 0x000fe20003f25270 */
[----:B------:R-:W-:Y:S01]  /*f6f0*/  ULDC.64 UR16, c[0x0][0xb90] ;  /* 0x0002e40000107ab9 */ /* 0x000fe20000000a00 */
[----:B------:R-:W-:Y:S01]  /*f700*/  UMOV UR10, UR4 ;  /* 0x00000004000a7c82 */ /* 0x000fe20008000000 */
[----:B------:R-:W-:Y:S01]  /*f710*/  UIMAD UR9, UR13, UR16, URZ ;  /* 0x000000100d0972a4 */ /* 0x000fe2000f8e023f */
[----:B------:R-:W-:Y:S01]  /*f720*/  IMAD.MOV.U32 R2, RZ, RZ, R4 ;  /* 0x000000ffff027224 */ /* 0x000fe200078e0004 */
[----:B------:R-:W-:Y:S02]  /*f730*/  UMOV UR11, UR12 ;  /* 0x0000000c000b7c82 */ /* 0x000fe40008000000 */
[----:B------:R-:W-:Y:S02]  /*f740*/  UIMAD.WIDE.U32 UR10, UR40, UR16, UR10 ;  /* 0x00000010280a72a5 */ /* 0x000fe4000f8e000a */
[----:B------:R-:W-:-:S03]  /*f750*/  UIMAD UR9, UR40, UR17, UR9 ;  /* 0x00000011280972a4 */ /* 0x000fc6000f8e0209 */
[----:B------:R-:W-:Y:S01]  /*f760*/  ULDC.64 UR16, c[0x0][0xb98] ;  /* 0x0002e60000107ab9 */ /* 0x000fe20000000a00 */
[----:B------:R-:W0:Y:S01]  /*f770*/  @P1 LDC R3, c[0x0][0xbec] ;  /* 0x0002fb00ff031b82 */ /* 0x000e220000000800 */
[----:B------:R-:W-:Y:S02]  /*f780*/  UIADD3 UR11, UR11, UR9, URZ ;  /* 0x000000090b0b7290 */ /* 0x000fe4000fffe03f */
[----:B------:R-:W-:Y:S02]  /*f790*/  UIMAD UR9, UR14, UR16, URZ ;  /* 0x000000100e0972a4 */ /* 0x000fe4000f8e023f */
[----:B------:R-:W-:Y:S02]  /*f7a0*/  UIMAD.WIDE.U32 UR10, UR8, UR16, UR10 ;  /* 0x00000010080a72a5 */ /* 0x000fe4000f8e000a */
[----:B------:R-:W-:Y:S01]  /*f7b0*/  UIMAD UR9, UR8, UR17, UR9 ;  /* 0x00000011080972a4 */ /* 0x000fe2000f8e0209 */
[----:B------:R-:W1:Y:S02]  /*f7c0*/  @P1 LDC R6, c[0x0][0xbf0] ;  /* 0x0002fc00ff061b82 */ /* 0x000e640000000800 */
[----:B------:R-:W-:Y:S01]  /*f7d0*/  ULDC.64 UR16, c[0x0][0xb88] ;  /* 0x0002e20000107ab9 */ /* 0x000fe20000000a00 */
[----:B0-----:R-:W-:-:S05]  /*f7e0*/  @P1 IMAD.HI.U32 R3, R4, R3, RZ ;  /* 0x0000000304031227 */ /* 0x001fca00078e00ff */
[----:B-1----:R-:W-:Y:S01]  /*f7f0*/  @P1 SHF.R.U32.HI R2, RZ, R6, R3 ;  /* 0x00000006ff021219 */ /* 0x002fe20000011603 */
[----:B------:R-:W-:-:S03]  /*f800*/  IMAD.U32 R6, RZ, RZ, UR9 ;  /* 0x00000009ff067e24 */ /* 0x000fc6000f8e00ff */
[--C-:B------:R-:W-:Y:S01]  /*f810*/  SHF.R.S32.HI R3, RZ, 0x1f, R2.reuse ;  /* 0x0000001fff037819 */ /* 0x100fe20000011402 */
[----:B------:R-:W-:Y:S01]  /*f820*/  IMAD.MOV R5, RZ, RZ, -R2 ;  /* 0x000000ffff057224 */ /* 0x000fe200078e0a02 */
[----:B------:R-:W-:-:S03]  /*f830*/  IADD3 R2, P1, R2, UR10, RZ ;  /* 0x0000000a02027c10 */ /* 0x000fc6000ff3e0ff */
[----:B------:R-:W-:Y:S01]  /*f840*/  IMAD R5, R7, R5, R4 ;  /* 0x0000000507057224 */ /* 0x000fe200078e0204 */
[----:B------:R-:W-:Y:S01]  /*f850*/  IADD3.X R3, R3, UR11, R6, P1, !PT ;  /* 0x0000000b03037c10 */ /* 0x000fe20008ffe406 */
[----:B------:R-:W-:-:S03]  /*f860*/  ULDC.64 UR10, c[0x0][0xb50] ;  /* 0x0002d400000a7ab9 */ /* 0x000fc60000000a00 */
[----:B------:R-:W-:Y:S01]  /*f870*/  SHF.R.S32.HI R4, RZ, 0x1f, R5 ;  /* 0x0000001fff047819 */ /* 0x000fe20000011405 */
[----:B------:R-:W-:-:S04]  /*f880*/  IMAD.WIDE.U32 R2, R5, UR16, R2 ;  /* 0x0000001005027c25 */ /* 0x000fc8000f8e0002 */
[----:B------:R-:W-:-:S04]  /*f890*/  IMAD R4, R4, UR16, RZ ;  /* 0x0000001004047c24 */ /* 0x000fc8000f8e02ff */
[----:B------:R-:W-:Y:S01]  /*f8a0*/  IMAD R7, R5, UR17, R4 ;  /* 0x0000001105077c24 */ /* 0x000fe2000f8e0204 */
[----:B------:R-:W-:-:S03]  /*f8b0*/  LEA R4, P1, R2, UR10, 0x2 ;  /* 0x0000000a02047c11 */ /* 0x000fc6000f8210ff */
[----:B------:R-:W-:-:S05]  /*f8c0*/  IMAD.IADD R3, R3, 0x1, R7 ;  /* 0x0000000103037824 */ /* 0x000fca00078e0207 */
[----:B------:R-:W-:Y:S01]  /*f8d0*/  LEA.HI.X R5, R2, UR11, R3, 0x2, P1 ;  /* 0x0000000b02057c11 */ /* 0x000fe200088f1403 */
[----:B------:R-:W-:-:S05]  /*f8e0*/  IMAD.MOV.U32 R3, RZ, RZ, -0x800000 ;  /* 0xff800000ff037424 */ /* 0x000fca00078e00ff */
[----:B------:R0:W-:Y:S02]  /*f8f0*/  STG.E desc[UR54][R4.64], R3 ;  /* 0x0000000304007986 */ /* 0x0001e4000c101936 */
.L_x_1156:
[----:B------:R-:W-:Y:S05]  /*f900*/  BSYNC B1 ;  /* 0x0000000000017941 */ /* 0x000fea0003800000 */
.L_x_1155:
[----:B0-----:R-:W0:Y:S01]  /*f910*/  @P0 LDC R3, c[0x0][0xbf0] ;  /* 0x0002fc00ff030b82 */ /* 0x001e220000000800 */
[----:B------:R-:W-:Y:S01]  /*f920*/  ULDC.64 UR16, c[0x0][0xaa0] ;  /* 0x0002a80000107ab9 */ /* 0x000fe20000000a00 */
[----:B------:R-:W-:Y:S01]  /*f930*/  IMAD R2, R142, 0x60, R143 ;  /* 0x000000608e027824 */ /* 0x000fe200078e028f */
[----:B------:R-:W-:Y:S01]  /*f940*/  UIMAD UR9, UR12, UR16, URZ ;  /* 0x000000100c0972a4 */ /* 0x000fe2000f8e023f */
[----:B------:R-:W-:Y:S01]  /*f950*/  BSSY B1, `(.L_x_1157) ;  /* 0x0000038000017945 */ /* 0x000fe20003800000 */
[----:B------:R-:W-:Y:S01]  /*f960*/  UIMAD.WIDE.U32 UR10, UR4, UR16, URZ ;  /* 0x00000010040a72a5 */ /* 0x000fe2000f8e003f */
[----:B------:R-:W-:Y:S01]  /*f970*/  VIADD R4, R2, UR38 ;  /* 0x0000002602047c36 */ /* 0x000fe20008000000 */
[----:B------:R-:W-:-:S03]  /*f980*/  UIMAD UR9, UR4, UR17, UR9 ;  /* 0x00000011040972a4 */ /* 0x000fc6000f8e0209 */
[----:B------:R-:W-:Y:S01]  /*f990*/  ULDC.64 UR16, c[0x0][0xae8] ;  /* 0x0002ba0000107ab9 */ /* 0x000fe20000000a00 */
[----:B------:R-:W-:Y:S01]  /*f9a0*/  UIADD3 UR11, UR11, UR9, URZ ;  /* 0x000000090b0b7290 */ /* 0x000fe2000fffe03f */
[----:B------:R-:W-:Y:S01]  /*f9b0*/  @P0 IMAD.HI.U32 R2, R4, R9, RZ ;  /* 0x0000000904020227 */ /* 0x000fe200078e00ff */
[----:B------:R-:W-:Y:S02]  /*f9c0*/  UIMAD UR4, UR13, UR16, URZ ;  /* 0x000000100d0472a4 */ /* 0x000fe4000f8e023f */
[----:B------:R-:W-:Y:S01]  /*f9d0*/  UIMAD.WIDE.U32 UR10, UR40, UR16, UR10 ;  /* 0x00000010280a72a5 */ /* 0x000fe2000f8e000a */
[----:B------:R-:W-:Y:S01]  /*f9e0*/  IMAD.MOV.U32 R5, RZ, RZ, R4 ;  /* 0x000000ffff057224 */ /* 0x000fe200078e0004 */
[----:B------:R-:W-:Y:S01]  /*f9f0*/  UIMAD UR4, UR40, UR17, UR4 ;  /* 0x00000011280472a4 */ /* 0x000fe2000f8e0204 */
[----:B------:R-:W-:-:S03]  /*fa00*/  ULDC.64 UR12, c[0x0][0xaf0] ;  /* 0x0002bc00000c7ab9 */ /* 0x000fc60000000a00 */
[----:B------:R-:W-:Y:S02]  /*fa10*/  UIADD3 UR11, UR11, UR4, URZ ;  /* 0x000000040b0b7290 */ /* 0x000fe4000fffe03f */
[----:B------:R-:W-:Y:S01]  /*fa20*/  UIMAD UR4, UR14, UR12, URZ ;  /* 0x0000000c0e0472a4 */ /* 0x000fe2000f8e023f */
[----:B0-----:R-:W-:-:S03]  /*fa30*/  @P0 SHF.R.U32.HI R5, RZ, R3, R2 ;  /* 0x00000003ff050219 */ /* 0x001fc60000011602 */
[----:B------:R-:W-:Y:S01]  /*fa40*/  UIMAD UR4, UR8, UR13, UR4 ;  /* 0x0000000d080472a4 */ /* 0x000fe2000f8e0204 */
[--C-:B------:R-:W-:Y:S01]  /*fa50*/  SHF.R.S32.HI R2, RZ, 0x1f, R5.reuse ;  /* 0x0000001fff027819 */ /* 0x100fe20000011405 */
[----:B------:R-:W-:Y:S01]  /*fa60*/  UIMAD.WIDE.U32 UR8, UR8, UR12, UR10 ;  /* 0x0000000c080872a5 */ /* 0x000fe2000f8e000a */
[----:B------:R-:W-:Y:S02]  /*fa70*/  IMAD.MOV R7, RZ, RZ, -R5 ;  /* 0x000000ffff077224 */ /* 0x000fe400078e0a05 */
[----:B------:R-:W-:Y:S01]  /*fa80*/  ULDC.64 UR10, c[0x0][0xae0] ;  /* 0x0002b800000a7ab9 */ /* 0x000fe20000000a00 */
[----:B------:R-:W-:Y:S01]  /*fa90*/  UIADD3 UR4, UR9, UR4, URZ ;  /* 0x0000000409047290 */ /* 0x000fe2000fffe03f */
[----:B------:R-:W-:Y:S02]  /*faa0*/  IMAD R7, R11, R7, R4 ;  /* 0x000000070b077224 */ /* 0x000fe400078e0204 */
[----:B------:R-:W-:Y:S02]  /*fab0*/  IMAD R6, R2, UR10, RZ ;  /* 0x0000000a02067c24 */ /* 0x000fe4000f8e02ff */
[----:B------:R-:W-:Y:S01]  /*fac0*/  IMAD.U32 R3, RZ, RZ, UR9 ;  /* 0x00000009ff037e24 */ /* 0x000fe2000f8e00ff */
[----:B------:R-:W-:Y:S01]  /*fad0*/  SHF.R.S32.HI R4, RZ, 0x1f, R7 ;  /* 0x0000001fff047819 */ /* 0x000fe20000011407 */
[----:B------:R-:W-:Y:S01]  /*fae0*/  IMAD.U32 R2, RZ, RZ, UR8 ;  /* 0x00000008ff027e24 */ /* 0x000fe2000f8e00ff */
[----:B------:R-:W-:Y:S01]  /*faf0*/  ULDC.64 UR8, c[0x0][0xad8] ;  /* 0x0002b60000087ab9 */ /* 0x000fe20000000a00 */
[----:B------:R-:W-:-:S02]  /*fb00*/  IMAD.U32 R3, RZ, RZ, UR4 ;  /* 0x00000004ff037e24 */ /* 0x000fc4000f8e00ff */
[C---:B------:R-:W-:Y:S02]  /*fb10*/  IMAD R9, R5.reuse, UR11, R6 ;  /* 0x0000000b05097c24 */ /* 0x040fe4000f8e0206 */
[----:B------:R-:W-:-:S04]  /*fb20*/  IMAD.WIDE.U32 R2, R5, UR10, R2 ;  /* 0x0000000a05027c25 */ /* 0x000fc8000f8e0002 */
[----:B------:R-:W-:Y:S02]  /*fb30*/  IMAD R4, R4, UR8, RZ ;  /* 0x0000000804047c24 */ /* 0x000fe4000f8e02ff */
[----:B------:R-:W-:Y:S02]  /*fb40*/  IMAD.IADD R3, R3, 0x1, R9 ;  /* 0x0000000103037824 */ /* 0x000fe400078e0209 */
[----:B-----5:R-:W-:Y:S02]  /*fb50*/  IMAD R11, R0, R11, RZ ;  /* 0x0000000b000b7224 */ /* 0x020fe400078e02ff */
[----:B------:R-:W-:Y:S02]  /*fb60*/  VIADD R0, R143, UR38 ;  /* 0x000000268f007c36 */ /* 0x000fe40008000000 */
[C---:B------:R-:W-:Y:S02]  /*fb70*/  IMAD R5, R7.reuse, UR9, R4 ;  /* 0x0000000907057c24 */ /* 0x040fe4000f8e0204 */
[----:B------:R-:W-:Y:S01]  /*fb80*/  IMAD.WIDE.U32 R2, R7, UR8, R2 ;  /* 0x0000000807027c25 */ /* 0x000fe2000f8e0002 */
[----:B------:R-:W-:Y:S01]  /*fb90*/  ISETP.GE.AND P0, PT, R0, R11, PT ;  /* 0x0000000b0000720c */ /* 0x000fe20003f06270 */
[----:B------:R-:W-:-:S02]  /*fba0*/  ULDC.64 UR8, c[0x0][0xa80] ;  /* 0x0002a00000087ab9 */ /* 0x000fc40000000a00 */
[----:B------:R-:W-:Y:S01]  /*fbb0*/  IMAD.IADD R3, R3, 0x1, R5 ;  /* 0x0000000103037824 */ /* 0x000fe200078e0205 */
[----:B------:R-:W-:-:S04]  /*fbc0*/  LEA R4, P1, R2, UR8, 0x1 ;  /* 0x0000000802047c11 */ /* 0x000fc8000f8208ff */
[----:B------:R-:W-:Y:S02]  /*fbd0*/  LEA.HI.X R5, R2, UR9, R3, 0x1, P1 ;  /* 0x0000000902057c11 */ /* 0x000fe400088f0c03 */
[----:B------:R0:W1:Y:S04]  /*fbe0*/  SHFL.IDX PT, R2, R4, RZ, 0x1c1f ;  /* 0x001c1fff04027589 */ /* 0x00006800000e0000 */
        /* <DEDUP_REMOVED lines=11> */
[----:B------:R3:W-:Y:S04]  /*fca0*/  @!P2 ST.E.128 desc[UR54][R6.64], RZ ;  /* 0x000000ff0600a985 */ /* 0x0007e8000c101d36 */
[----:B------:R3:W-:Y:S04]  /*fcb0*/  @!P3 ST.E.128 desc[UR54][R8.64], RZ ;  /* 0x000000ff0800b985 */ /* 0x0007e8000c101d36 */
[----:B------:R3:W-:Y:S02]  /*fcc0*/  @!P4 ST.E.128 desc[UR54][R12.64], RZ ;  /* 0x000000ff0c00c985 */ /* 0x0007e4000c101d36 */
.L_x_1158:
[----:B------:R-:W-:Y:S05]  /*fcd0*/  BSYNC B1 ;  /* 0x0000000000017941 */ /* 0x000fea0003800000 */
.L_x_1157:
        /* <DEDUP_REMOVED lines=9> */
[-C--:B-1-3--:R-:W-:Y:S02]  /*fd70*/  @!P3 LEA R6, P0, R140, R2.reuse, 0x1 ;  /* 0x000000028c06b211 */ /* 0x08afe400078008ff */
[C---:B------:R-:W-:Y:S02]  /*fd80*/  @!P4 LEA R8, P1, R141.reuse, R2, 0x1 ;  /* 0x000000028d08c211 */ /* 0x040fe400078208ff */
[----:B0---4-:R-:W-:Y:S01]  /*fd90*/  @!P2 IMAD.WIDE R4, R138, 0x2, R2 ;  /* 0x000000028a04a825 */ /* 0x011fe200078e0202 */
[-C--:B------:R-:W-:Y:S02]  /*fda0*/  @!P3 LEA.HI.X R7, R140, R3.reuse, R149, 0x1, P0 ;  /* 0x000000038c07b211 */ /* 0x080fe400000f0c95 */
[----:B------:R-:W-:Y:S02]  /*fdb0*/  @!P4 LEA.HI.X R9, R141, R3, R148, 0x1, P1 ;  /* 0x000000038d09c211 */ /* 0x000fe400008f0c94 */
[----:B------:R2:W-:Y:S04]  /*fdc0*/  @!P2 ST.E.128 desc[UR54][R4.64], RZ ;  /* 0x000000ff0400a985 */ /* 0x0005e8000c101d36 */
[----:B------:R2:W-:Y:S04]  /*fdd0*/  @!P3 ST.E.128 desc[UR54][R6.64], RZ ;  /* 0x000000ff0600b985 */ /* 0x0005e8000c101d36 */
[----:B------:R2:W-:Y:S02]  /*fde0*/  @!P4 ST.E.128 desc[UR54][R8.64], RZ ;  /* 0x000000ff0800c985 */ /* 0x0005e4000c101d36 */
.L_x_1153:
[----:B------:R-:W-:Y:S05]  /*fdf0*/  BSYNC B0 ;  /* 0x0000000000007941 */ /* 0x000fea0003800000 */
.L_x_1148:
[----:B------:R-:W-:Y:S02]  /*fe00*/  ULDC UR4, c[0x0][0xc3c] ;  /* 0x00030f0000047ab9 */ /* 0x000fe40000000800 */
[----:B------:R-:W-:-:S06]  /*fe10*/  UISETP.GE.AND UP0, UPT, UR6, UR4, UPT ;  /* 0x000000040600728c */ /* 0x000fcc000bf06270 */
[----:B------:R-:W-:-:S13]  /*fe20*/  PLOP3.LUT P0, PT, PT, PT, UP0, 0x80, 0x0 ;  /* 0x000000000000781c */ /* 0x000fda0003f0f008 */
[----:B------:R-:W-:Y:S05]  /*fe30*/  @!P0 BRA `(.L_x_1159) ;  /* 0xffffff1000148947 */ /* 0x000fea000383ffff */
[----:B------:R-:W-:Y:S05]  /*fe40*/  EXIT ;  /* 0x000000000000794d */ /* 0x000fea0003800000 */
.L_x_1058:
        /* <DEDUP_REMOVED lines=13> */
[----:B------:R-:W0:Y:S01]  /*ff20*/  LDS.128 R16, [UR4+0x2d8d0] ;  /* 0x02d8d004ff107984 */ /* 0x000e220008000c00 */
[----:B------:R-:W-:Y:S06]  /*ff30*/  BAR.ARV 0x4, 0x200 ;  /* 0x0108000000007b1d */ /* 0x000fec0000002000 */
[----:B------:R-:W-:Y:S05]  /*ff40*/  BRA `(.L_x_1161) ;  /* 0x00000008008c7947 */ /* 0x000fea0003800000 */
.L_x_1160:
        /* <DEDUP_REMOVED lines=40> */
.L_x_1166:
        /* <DEDUP_REMOVED lines=12> */
.L_x_1165:
[----:B------:R-:W-:Y:S05]  /*10290*/  BSYNC B0 ;  /* 0x0000000000007941 */ /* 0x000fea0003800000 */
.L_x_1164:
        /* <DEDUP_REMOVED lines=20> */
.L_x_1162:
[----:B------:R-:W-:-:S04]  /*103e0*/  IMAD.IADD R13, R4, 0x1, -R3 ;  /* 0x00000001040d7824 */ /* 0x000fc800078e0a03 */
[----:B------:R-:W-:-:S05]  /*103f0*/  IMAD R2, R6, UR5, R13 ;  /* 0x0000000506027c24 */ /* 0x000fca000f8e020d */
[----:B------:R-:W-:Y:S02]  /*10400*/  ISETP.GT.AND P0, PT, R2, UR6, PT ;  /* 0x0000000602007c0c */ /* 0x000fe4000bf04270 */
[----:B------:R-:W0:Y:S11]  /*10410*/  LDC.64 R2, c[0x0][0xc90] ;  /* 0x00032400ff027b82 */ /* 0x000e360000000a00 */
[----:B------:R-:W-:-:S04]  /*10420*/  VOTE.ANY R7, PT, !P0 ;  /* 0x0000000000077806 */ /* 0x000fc800040e0100 */
[----:B------:R-:W1:Y:S02]  /*10430*/  POPC R15, R7 ;  /* 0x00000007000f7309 */ /* 0x000e640000000000 */
[----:B-1----:R-:W-:-:S04]  /*10440*/  VIADD R19, R15, UR4 ;  /* 0x000000040f137c36 */ /* 0x002fc80008000000 */
[----:B0-----:R-:W-:-:S05]  /*10450*/  IMAD.WIDE R2, R19, 0x4, R2 ;  /* 0x0000000413027825 */ /* 0x001fca00078e0202 */
[----:B------:R-:W2:Y:S01]  /*10460*/  LDG.E R9, desc[UR54][R2.64] ;  /* 0x0000003602097981 */ /* 0x000ea2000c1e1900 */
[----:B------:R-:W-:-:S03]  /*10470*/  ISETP.NE.AND P0, PT, R7, RZ, PT ;  /* 0x000000ff0700720c */ /* 0x000fc60003f05270 */
[----:B------:R-:W2:Y:S02]  /*10480*/  SHFL.IDX PT, R0, R0, R15, 0x1f ;  /* 0x00001f0f00007589 */ /* 0x000ea400000e0000 */
[----:B--2---:R-:W-:-:S05]  /*10490*/  IMAD R4, R0, R9, RZ ;  /* 0x0000000900047224 */ /* 0x004fca00078e02ff */
[----:B------:R-:W-:-:S04]  /*104a0*/  IABS R8, R4 ;  /* 0x0000000400087213 */ /* 0x000fc80000000000 */
[----:B------:R-:W0:Y:S08]  /*104b0*/  I2F.RP R10, R8 ;  /* 0x00000008000a7306 */ /* 0x000e300000209400 */
[----:B0-----:R-:W0:Y:S02]  /*104c0*/  MUFU.RCP R10, R10 ;  /* 0x0000000a000a7308 */ /* 0x001e240000001000 */
[----:B0-----:R-:W-:-:S06]  /*104d0*/  VIADD R11, R10, 0xffffffe ;  /* 0x0ffffffe0a0b7836 */ /* 0x001fcc0000000000 */
[----:B------:R0:W1:Y:S01]  /*104e0*/  F2I.FTZ.U32.TRUNC.NTZ R3, R11 ;  /* 0x0000000b00037305 */ /* 0x000062000021f000 */
[----:B------:R-:W-:Y:S05]  /*104f0*/  @!P0 BRA `(.L_x_1167) ;  /* 0x0000000000088947 */ /* 0x000fea0003800000 */
[----:B------:R-:W-:-:S05]  /*10500*/  VIADD R7, R15, 0xffffffff ;  /* 0xffffffff0f077836 */ /* 0x000fca0000000000 */
[----:B------:R2:W3:Y:S02]  /*10510*/  SHFL.IDX PT, R16, R6, R7, 0x1f ;  /* 0x00001f0706107589 */ /* 0x0004e400000e0000 */
.L_x_1167:
[----:B---3--:R-:W-:Y:S01]  /*10520*/  IMAD R16, R16, UR5, R13 ;  /* 0x0000000510107c24 */ /* 0x008fe2000f8e020d */
[----:B------:R-:W-:Y:S01]  /*10530*/  IABS R2, R4 ;  /* 0x0000000400027213 */ /* 0x000fe20000000000 */
[----:B01----:R-:W-:-:S03]  /*10540*/  IMAD.MOV R11, RZ, RZ, -R3 ;  /* 0x000000ffff0b7224 */ /* 0x003fc600078e0a03 */
[----:B--2---:R-:W-:Y:S01]  /*10550*/  IADD3 R7, -R16, UR6, RZ ;  /* 0x0000000610077c10 */ /* 0x004fe2000fffe1ff */
        /* <DEDUP_REMOVED lines=19> */
[----:B------:R-:W-:Y:S02]  /*10690*/  IMAD R6, R9, R2, RZ ;  /* 0x0000000209067224 */ /* 0x000fe400078e02ff */
[----:B------:R-:W-:Y:S02]  /*106a0*/  IMAD.MOV R2, RZ, RZ, -R2 ;  /* 0x000000ffff027224 */ /* 0x000fe400078e0a02 */
[----:B------:R-:W-:Y:S02]  /*106b0*/  IMAD.MOV R8, RZ, RZ, -R6 ;  /* 0x000000ffff087224 */ /* 0x000fe400078e0a06 */
[----:B------:R-:W-:Y:S02]  /*106c0*/  IMAD R4, R4, R2, R7 ;  /* 0x0000000204047224 */ /* 0x000fe400078e0207 */
[----:B------:R-:W-:Y:S01]  /*106d0*/  IMAD.MOV.U32 R2, RZ, RZ, RZ ;  /* 0x000000ffff027224 */ /* 0x000fe200078e00ff */
[----:B------:R-:W-:-:S04]  /*106e0*/  VIADDMNMX R9, R8, UR5, R9, PT ;  /* 0x0000000508097c46 */ /* 0x000fc8000b800109 */
[-C--:B------:R-:W-:Y:S02]  /*106f0*/  IABS R8, R9.reuse ;  /* 0x0000000900087213 */ /* 0x080fe40000000000 */
[----:B------:R-:W-:Y:S02]  /*10700*/  IABS R12, R9 ;  /* 0x00000009000c7213 */ /* 0x000fe40000000000 */
[----:B------:R-:W0:Y:S08]  /*10710*/  I2F.RP R10, R8 ;  /* 0x00000008000a7306 */ /* 0x000e300000209400 */
[----:B0-----:R-:W0:Y:S02]  /*10720*/  MUFU.RCP R10, R10 ;  /* 0x0000000a000a7308 */ /* 0x001e240000001000 */
[----:B0-----:R-:W-:-:S06]  /*10730*/  VIADD R3, R10, 0xffffffe ;  /* 0x0ffffffe0a037836 */ /* 0x001fcc0000000000 */
[----:B------:R-:W0:Y:S02]  /*10740*/  F2I.FTZ.U32.TRUNC.NTZ R3, R3 ;  /* 0x0000000300037305 */ /* 0x000e24000021f000 */
[----:B0-----:R-:W-:-:S04]  /*10750*/  IMAD.MOV R11, RZ, RZ, -R3 ;  /* 0x000000ffff0b7224 */ /* 0x001fc800078e0a03 */
[----:B------:R-:W-:Y:S01]  /*10760*/  IMAD.MOV.U32 R7, RZ, RZ, R11 ;  /* 0x000000ffff077224 */ /* 0x000fe200078e000b */
[----:B------:R-:W-:-:S03]  /*10770*/  IABS R11, R4 ;  /* 0x00000004000b7213 */ /* 0x000fc60000000000 */
[----:B------:R-:W-:-:S04]  /*10780*/  IMAD R7, R7, R8, RZ ;  /* 0x0000000807077224 */ /* 0x000fc800078e02ff */
[----:B------:R-:W-:-:S04]  /*10790*/  IMAD.HI.U32 R2, R3, R7, R2 ;  /* 0x0000000703027227 */ /* 0x000fc800078e0002 */
        /* <DEDUP_REMOVED lines=9> */
[----:B------:R-:W-:Y:S01]  /*10830*/  ISETP.GE.AND P2, PT, R3, RZ, PT ;  /* 0x000000ff0300720c */ /* 0x000fe20003f46270 */
[----:B------:R-:W-:-:S06]  /*10840*/  IMAD.IADD R3, R4, 0x1, R6 ;  /* 0x0000000104037824 */ /* 0x000fcc00078e0206 */
[----:B------:R-:W-:-:S06]  /*10850*/  @P0 VIADD R2, R2, 0x1 ;  /* 0x0000000102020836 */ /* 0x000fcc0000000000 */
[----:B------:R-:W-:Y:S01]  /*10860*/  @!P2 IMAD.MOV R2, RZ, RZ, -R2 ;  /* 0x000000ffff02a224 */ /* 0x000fe200078e0a02 */
[----:B------:R-:W-:Y:S01]  /*10870*/  @!P1 LOP3.LUT R2, RZ, R9, RZ, 0x33, !PT ;  /* 0x00000009ff029212 */ /* 0x000fe200078e33ff */
[----:B------:R-:W-:-:S03]  /*10880*/  IMAD.MOV R9, RZ, RZ, -R9 ;  /* 0x000000ffff097224 */ /* 0x000fc600078e0a09 */
[----:B------:R-:W-:Y:S01]  /*10890*/  LOP3.LUT R17, RZ, R2, RZ, 0x33, !PT ;  /* 0x00000002ff117212 */ /* 0x000fe200078e33ff */
[----:B------:R-:W-:-:S04]  /*108a0*/  IMAD R18, R2, R9, R3 ;  /* 0x0000000902127224 */ /* 0x000fc800078e0203 */
[----:B------:R-:W-:Y:S01]  /*108b0*/  IMAD.IADD R17, R0, 0x1, R17 ;  /* 0x0000000100117824 */ /* 0x000fe200078e0211 */
[----:B------:R-:W-:Y:S06]  /*108c0*/  BRA `(.L_x_1168) ;  /* 0x0000000000147947 */ /* 0x000fec0003800000 */
.L_x_1163:
[----:B------:R-:W-:Y:S01]  /*108d0*/  ULDC UR4, c[0x0][0xc3c] ;  /* 0x00030f0000047ab9 */ /* 0x000fe20000000800 */
[----:B------:R-:W-:Y:S02]  /*108e0*/  IMAD.MOV.U32 R17, RZ, RZ, RZ ;  /* 0x000000ffff117224 */ /* 0x000fe400078e00ff */
[----:B------:R-:W-:Y:S02]  /*108f0*/  IMAD.U32 R16, RZ, RZ, UR6 ;  /* 0x00000006ff107e24 */ /* 0x000fe4000f8e00ff */
[----:B------:R-:W-:Y:S02]  /*10900*/  IMAD.MOV.U32 R18, RZ, RZ, RZ ;  /* 0x000000ffff127224 */ /* 0x000fe400078e00ff */
[----:B------:R-:W-:-:S07]  /*10910*/  IMAD.U32 R19, RZ, RZ, UR4 ;  /* 0x00000004ff137e24 */ /* 0x000fce000f8e00ff */
.L_x_1168:
[----:B------:R-:W-:-:S13]  /*10920*/  ISETP.NE.AND P0, PT, R5, RZ, PT ;  /* 0x000000ff0500720c */ /* 0x000fda0003f05270 */
[----:B------:R-:W0:Y:S01]  /*10930*/  @!P0 S2R R3, SR_CgaCtaId ;  /* 0x0000000000038919 */ /* 0x000e220000008800 */
[----:B------:R-:W-:-:S04]  /*10940*/  @!P0 MOV R0, 0x400 ;  /* 0x0000040000008802 */ /* 0x000fc80000000f00 */
[----:B0-----:R-:W-:-:S05]  /*10950*/  @!P0 LEA R0, R3, R0, 0x18 ;  /* 0x0000000003008211 */ /* 0x001fca00078ec0ff */
[----:B------:R1:W-:Y:S01]  /*10960*/  @!P0 STS.128 [R0+0x2d8d0], R16 ;  /* 0x02d8d01000008388 */ /* 0x0003e20000000c00 */
[----:B------:R-:W-:Y:S06]  /*10970*/  BAR.ARV 0x5, 0x200 ;  /* 0x0148000000007b1d */ /* 0x000fec0000002000 */
.L_x_1161:
[----:B------:R2:W-:Y:S01]  /*10980*/  STL [R1+0x2c], RZ ;  /* 0x00002cff01007387 */ /* 0x0005e20000100800 */
[----:B------:R-:W-:Y:S01]  /*10990*/  ULDC UR4, c[0x0][0xc3c] ;  /* 0x00030f0000047ab9 */ /* 0x000fe20000000800 */
[----:B------:R-:W-:Y:S01]  /*109a0*/  IMAD.MOV.U32 R29, RZ, RZ, 0x1 ;  /* 0x00000001ff1d7424 */ /* 0x000fe200078e00ff */
[----:B0-----:R-:W-:Y:S01]  /*109b0*/  ISETP.GE.AND P0, PT, R19, UR4, PT ;  /* 0x0000000413007c0c */ /* 0x001fe2000bf06270 */
[----:B------:R-:W-:-:S12]  /*109c0*/  IMAD.MOV.U32 R25, RZ, RZ, RZ ;  /* 0x000000ffff197224 */ /* 0x000fd800078e00ff */
[----:B--2---:R-:W-:Y:S05]  /*109d0*/  @P0 BRA `(.L_x_1169) ;  /* 0x0000004800dc0947 */ /* 0x004fea0003800000 */
[----:B------:R-:W0:Y:S01]  /*109e0*/  S2R R3, SR_TID.X ;  /* 0x0000000000037919 */ /* 0x000e220000002100 */
[----:B------:R-:W2:Y:S01]  /*109f0*/  S2UR UR5, SR_CgaCtaId ;  /* 0x00000000000579c3 */ /* 0x000ea20000008800 */
[----:B------:R-:W-:Y:S01]  /*10a00*/  UMOV UR4, 0x400 ;  /* 0x0000040000047882 */ /* 0x000fe20000000000 */
[----:B------:R-:W-:Y:S01]  /*10a10*/  BSSY B8, `(.L_x_1169) ;  /* 0x00004b3000087945 */ /* 0x000fe20003800000 */
[----:B------:R3:W-:Y:S01]  /*10a20*/  STL [R1+0x2c], RZ ;  /* 0x00002cff01007387 */ /* 0x0007e20000100800 */
[----:B------:R-:W-:Y:S01]  /*10a30*/  IMAD.MOV.U32 R29, RZ, RZ, 0x1 ;  /* 0x00000001ff1d7424 */ /* 0x000fe200078e00ff */
[----:B------:R-:W-:Y:S01]  /*10a40*/  ULOP3.LUT UR36, UR43, 0x2, URZ, 0xfc, !UPT ;  /* 0x000000022b247892 */ /* 0x000fe2000f8efc3f */
[----:B------:R-:W-:Y:S01]  /*10a50*/  IMAD.MOV.U32 R25, RZ, RZ, RZ ;  /* 0x000000ffff197224 */ /* 0x000fe200078e00ff */
[----:B------:R-:W-:Y:S01]  /*10a60*/  ULDC UR37, c[0x0][0xc] ;  /* 0x0000030000257ab9 */ /* 0x000fe20000000800 */
[----:B--2---:R-:W-:-:S06]  /*10a70*/  ULEA UR4, UR5, UR4, 0x18 ;  /* 0x0000000405047291 */ /* 0x004fcc000f8ec03f */
[----:B------:R-:W-:Y:S01]  /*10a80*/  IMAD.U32 R22, RZ, RZ, UR4 ;  /* 0x00000004ff167e24 */ /* 0x000fe2000f8e00ff */
[C---:B0-----:R-:W-:Y:S01]  /*10a90*/  LOP3.LUT R5, R3.reuse, 0x7f, RZ, 0xc0, !PT ;  /* 0x0000007f03057812 */ /* 0x041fe200078ec0ff */
[C---:B-1----:R-:W-:Y:S02]  /*10aa0*/  IMAD.SHL.U32 R0, R3.reuse, 0x8, RZ ;  /* 0x0000000803007824 */ /* 0x042fe400078e00ff */
[----:B------:R-:W-:Y:S01]  /*10ab0*/  IMAD.SHL.U32 R4, R3, 0x20, RZ ;  /* 0x0000002003047824 */ /* 0x000fe200078e00ff */
[----:B------:R-:W-:Y:S02]  /*10ac0*/  SHF.R.U32.HI R5, RZ, 0x2, R5 ;  /* 0x00000002ff057819 */ /* 0x000fe40000011605 */
[----:B------:R-:W-:Y:S02]  /*10ad0*/  LOP3.LUT R2, R0, 0xd8, RZ, 0xc0, !PT ;  /* 0x000000d800027812 */ /* 0x000fe400078ec0ff */
[----:B------:R-:W-:Y:S02]  /*10ae0*/  LOP3.LUT R6, R4, 0x60, RZ, 0xc0, !PT ;  /* 0x0000006004067812 */ /* 0x000fe400078ec0ff */
[----:B------:R-:W-:-:S02]  /*10af0*/  LOP3.LUT R3, R2, 0x18, R3, 0x78, !PT ;  /* 0x0000001802037812 */ /* 0x000fc400078e7803 */
[----:B------:R-:W-:Y:S02]  /*10b00*/  LOP3.LUT R4, R0, 0x18, RZ, 0xc0, !PT ;  /* 0x0000001800047812 */ /* 0x000fe400078ec0ff */
[----:B------:R-:W-:Y:S02]  /*10b10*/  LOP3.LUT R2, R3, 0x320, R0, 0xf8, !PT ;  /* 0x0000032003027812 */ /* 0x000fe400078ef800 */
[----:B------:R-:W-:Y:S02]  /*10b20*/  LOP3.LUT R0, R5, R6, RZ, 0xfc, !PT ;  /* 0x0000000605007212 */ /* 0x000fe400078efcff */
[----:B------:R-:W-:Y:S01]  /*10b30*/  LOP3.LUT R5, R4, 0x20, RZ, 0xfc, !PT ;  /* 0x0000002004057812 */ /* 0x000fe200078efcff */
[----:B------:R-:W-:Y:S01]  /*10b40*/  IMAD R0, R2, 0x2, R22 ;  /* 0x0000000202007824 */ /* 0x000fe200078e0216 */
[----:B------:R-:W-:-:S04]  /*10b50*/  LOP3.LUT R3, R4, 0x40, RZ, 0xfc, !PT ;  /* 0x0000004004037812 */ /* 0x000fc800078efcff */
[----:B------:R3:W-:Y:S03]  /*10b60*/  STL [R1+0x1c], R0 ;  /* 0x00001c0001007387 */ /* 0x0007e60000100800 */
.L_x_1238:
[----:B------:R-:W-:Y:S05]  /*10b70*/  YIELD ;  /* 0x0000000000007946 */ /* 0x000fea0003800000 */
[----:B------:R-:W-:Y:S01]  /*10b80*/  ULDC.64 UR4, c[0x0][0xa28] ;  /* 0x00028a0000047ab9 */ /* 0x000fe20000000a00 */
[----:B------:R-:W-:Y:S01]  /*10b90*/  IMAD.MOV.U32 R24, RZ, RZ, RZ ;  /* 0x000000ffff187224 */ /* 0x000fe200078e00ff */
[----:B------:R-:W-:-:S04]  /*10ba0*/  ISETP.NE.U32.AND P0, PT, RZ, UR4, PT ;  /* 0x00000004ff007c0c */ /* 0x000fc8000bf05070 */
[----:B------:R-:W-:Y:S01]  /*10bb0*/  ISETP.NE.AND.EX P0, PT, RZ, UR5, PT, P0 ;  /* 0x00000005ff007c0c */ /* 0x000fe2000bf05300 */
[----:B------:R-:W-:-:S12]  /*10bc0*/  ULDC.64 UR4, c[0x0][0xa18] ;  /* 0x0002860000047ab9 */ /* 0x000fd80000000a00 */
[----:B0-----:R-:W0:Y:S02]  /*10bd0*/  @P0 LDC.64 R2, c[0x0][0xa28] ;  /* 0x00028a00ff020b82 */ /* 0x001e240000000a00 */
[----:B0-----:R-:W-:-:S05]  /*10be0*/  @P0 IMAD.WIDE R2, R19, 0x4, R2 ;  /* 0x0000000413020825 */ /* 0x001fca00078e0202 */
[----:B------:R0:W2:Y:S01]  /*10bf0*/  @P0 LDG.E R24, desc[UR54][R2.64] ;  /* 0x0000003602180981 */ /* 0x0000a2000c1e1900 */
[----:B------:R-:W-:Y:S01]  /*10c00*/  ISETP.NE.U32.AND P0, PT, RZ, UR4, PT ;  /* 0x00000004ff007c0c */ /* 0x000fe2000bf05070 */
[----:B---3--:R-:W-:Y:S01]  /*10c10*/  IMAD.MOV.U32 R0, RZ, RZ, RZ ;  /* 0x000000ffff007224 */ /* 0x008fe200078e00ff */
[----:B------:R-:W-:Y:S02]  /*10c20*/  LOP3.LUT R23, R23, 0xffffffbf, RZ, 0xc0, !PT ;  /* 0xffffffbf17177812 */ /* 0x000fe400078ec0ff */
[----:B------:R-:W-:Y:S01]  /*10c30*/  ISETP.NE.AND.EX P1, PT, RZ, UR5, PT, P0 ;  /* 0x00000005ff007c0c */ /* 0x000fe2000bf25300 */
[----:B------:R-:W-:Y:S02]  /*10c40*/  ULDC.64 UR4, c[0x0][0xa00] ;  /* 0x0002800000047ab9 */ /* 0x000fe40000000a00 */
[----:B------:R-:W-:Y:S01]  /*10c50*/  ISETP.NE.U32.AND P0, PT, RZ, UR4, PT ;  /* 0x00000004ff007c0c */ /* 0x000fe2000bf05070 */
[----:B0-----:R-:W0:Y:S03]  /*10c60*/  LDC.64 R2, c[0x0][0xa00] ;  /* 0x00028000ff027b82 */ /* 0x001e260000000a00 */
[----:B------:R-:W-:Y:S01]  /*10c70*/  ISETP.NE.AND.EX P2, PT, RZ, UR5, PT, P0 ;  /* 0x00000005ff007c0c */ /* 0x000fe2000bf45300 */
[----:B------:R-:W-:-:S05]  /*10c80*/  ULDC.64 UR4, c[0x0][0x418] ;  /* 0x0001060000047ab9 */ /* 0x000fca0000000a00 */
[----:B-1----:R-:W1:Y:S07]  /*10c90*/  @P1 LDC.64 R4, c[0x0][0xa18] ;  /* 0x00028600ff041b82 */ /* 0x002e6e0000000a00 */
[----:B------:R-:W-:Y:S01]  /*10ca0*/  @P2 LOP3.LUT R23, R23, 0x40, RZ, 0xfc, !PT ;  /* 0x0000004017172812 */ /* 0x000fe200078efcff */
[----:B0-----:R-:W-:-:S05]  /*10cb0*/  IMAD.WIDE R2, R19, 0x4, R2 ;  /* 0x0000000413027825 */ /* 0x001fca00078e0202 */
[----:B------:R-:W3:Y:S01]  /*10cc0*/  @P2 LDG.E R0, desc[UR54][R2.64] ;  /* 0x0000003602002981 */ /* 0x000ee2000c1e1900 */
[----:B-1----:R-:W-:-:S05]  /*10cd0*/  @P1 IMAD.WIDE R4, R19, 0x4, R4 ;  /* 0x0000000413041825 */ /* 0x002fca00078e0204 */
[----:B------:R0:W5:Y:S01]  /*10ce0*/  @P1 LDG.E R28, desc[UR54][R4.64] ;  /* 0x00000036041c1981 */ /* 0x000162000c1e1900 */
        /* <DEDUP_REMOVED lines=8> */
[----:B-1----:R-:W-:Y:S01]  /*10d70*/  IMAD.U32 R0, RZ, RZ, UR4 ;  /* 0x00000004ff007e24 */ /* 0x002fe2000f8e00ff */
[----:B------:R-:W-:Y:S06]  /*10d80*/  @P1 BRA `(.L_x_1170) ;  /* 0x0000000000181947 */ /* 0x000fec0003800000 */
[----:B------:R-:W-:Y:S02]  /*10d90*/  ULDC UR4, c[0x0][0x288] ;  /* 0x0000a20000047ab9 */ /* 0x000fe40000000800 */
[----:B-----5:R-:W-:Y:S01]  /*10da0*/  IMAD.U32 R28, RZ, RZ, UR4 ;  /* 0x00000004ff1c7e24 */ /* 0x020fe2000f8e00ff */
[----:B------:R-:W-:Y:S06]  /*10db0*/  @!P2 BRA `(.L_x_1170) ;  /* 0x00000000000ca947 */ /* 0x000fec0003800000 */
[----:B0-----:R-:W2:Y:S04]  /*10dc0*/  LDG.E R5, desc[UR54][R2.64] ;  /* 0x0000003602057981 */ /* 0x001ea8000c1e1900 */
[----:B------:R-:W2:Y:S02]  /*10dd0*/  LDG.E R28, desc[UR54][R2.64+0x4] ;  /* 0x00000436021c7981 */ /* 0x000ea4000c1e1900 */
[----:B--2---:R-:W-:-:S07]  /*10de0*/  IMAD.IADD R28, R28, 0x1, -R5 ;  /* 0x000000011c1c7824 */ /* 0x004fce00078e0a05 */
.L_x_1170:
[----:B------:R-:W-:Y:S02]  /*10df0*/  ULDC.64 UR4, c[0x0][0xa20] ;  /* 0x0002880000047ab9 */ /* 0x000fe40000000a00 */
[----:B------:R-:W-:-:S04]  /*10e00*/  ISETP.NE.U32.AND P0, PT, RZ, UR4, PT ;  /* 0x00000004ff007c0c */ /* 0x000fc8000bf05070 */
[----:B------:R-:W-:-:S13]  /*10e10*/  ISETP.NE.AND.EX P0, PT, RZ, UR5, PT, P0 ;  /* 0x00000005ff007c0c */ /* 0x000fda000bf05300 */
[----:B------:R-:W-:Y:S05]  /*10e20*/  @!P0 BRA `(.L_x_1171) ;  /* 0x0000000000108947 */ /* 0x000fea0003800000 */
[----:B------:R-:W1:Y:S02]  /*10e30*/  LDC.64 R2, c[0x0][0xa20] ;  /* 0x00028800ff027b82 */ /* 0x000e640000000a00 */
[----:B-1----:R-:W-:-:S05]  /*10e40*/  IMAD.WIDE R2, R19, 0x4, R2 ;  /* 0x0000000413027825 */ /* 0x002fca00078e0202 */
[----:B------:R1:W5:Y:S01]  /*10e50*/  LDG.E R0, desc[UR54][R2.64] ;  /* 0x0000003602007981 */ /* 0x000362000c1e1900 */
[----:B------:R-:W-:Y:S05]  /*10e60*/  BRA `(.L_x_1172) ;  /* 0x0000000000247947 */ /* 0x000fea0003800000 */
.L_x_1171:
[----:B------:R-:W-:Y:S02]  /*10e70*/  ULDC.64 UR4, c[0x0][0xa08] ;  /* 0x0002820000047ab9 */ /* 0x000fe40000000a00 */
[----:B------:R-:W-:-:S04]  /*10e80*/  ISETP.NE.U32.AND P0, PT, RZ, UR4, PT ;  /* 0x00000004ff007c0c */ /* 0x000fc8000bf05070 */
[----:B------:R-:W-:-:S13]  /*10e90*/  ISETP.NE.AND.EX P0, PT, RZ, UR5, PT, P0 ;  /* 0x00000005ff007c0c */ /* 0x000fda000bf05300 */
[----:B------:R-:W-:Y:S05]  /*10ea0*/  @!P0 BRA `(.L_x_1172) ;  /* 0x0000000000148947 */ /* 0x000fea0003800000 */
[----:B------:R-:W1:Y:S02]  /*10eb0*/  LDC.64 R2, c[0x0][0xa08] ;  /* 0x00028200ff027b82 */ /* 0x000e640000000a00 */
[----:B-1----:R-:W-:-:S05]  /*10ec0*/  IMAD.WIDE R2, R19, 0x4, R2 ;  /* 0x0000000413027825 */ /* 0x002fca00078e0202 */
[----:B------:R-:W2:Y:S04]  /*10ed0*/  LDG.E R0, desc[UR54][R2.64] ;  /* 0x0000003602007981 */ /* 0x000ea8000c1e1900 */
[----:B0-----:R-:W2:Y:S02]  /*10ee0*/  LDG.E R5, desc[UR54][R2.64+0x4] ;  /* 0x0000043602057981 */ /* 0x001ea4000c1e1900 */
[----:B--2---:R-:W-:-:S07]  /*10ef0*/  IMAD.IADD R0, R5, 0x1, -R0 ;  /* 0x0000000105007824 */ /* 0x004fce00078e0a00 */
.L_x_1172:
[----:B-1----:R-:W1:Y:S01]  /*10f00*/  LDC R2, c[0x0][0x448] ;  /* 0x00011200ff027b82 */ /* 0x002e620000000800 */
[----:B------:R-:W-:Y:S01]  /*10f10*/  IMAD R27, R17, 0xc0, RZ ;  /* 0x000000c0111b7824 */ /* 0x000fe200078e02ff */
[----:B------:R-:W-:Y:S01]  /*10f20*/  LOP3.LUT R23, R23, 0xfffffff7, RZ, 0xc0, !PT ;  /* 0xfffffff717177812 */ /* 0x000fe200078ec0ff */
[----:B-----5:R-:W-:Y:S02]  /*10f30*/  IMAD.IADD R7, R0, 0x1, -R24 ;  /* 0x0000000100077824 */ /* 0x020fe400078e0a18 */
[----:B------:R-:W-:-:S03]  /*10f40*/  VIADD R3, R27, 0xbf ;  /* 0x000000bf1b037836 */ /* 0x000fc60000000000 */
[----:B------:R-:W-:Y:S01]  /*10f50*/  IADD3 R0, R7, 0x1, -R28 ;  /* 0x0000000107007810 */ /* 0x000fe20007ffe81c */
[----:B------:R2:W-:Y:S01]  /*10f60*/  STL [R1+0xc], R7 ;  /* 0x00000c0701007387 */ /* 0x0005e20000100800 */
[----:B-1----:R-:W-:-:S13]  /*10f70*/  ISETP.NE.AND P2, PT, R2, 0x1, PT ;  /* 0x000000010200780c */ /* 0x002fda0003f45270 */
[----:B0-----:R-:W0:Y:S01]  /*10f80*/  @P2 LDC R4, c[0x0][0x44c] ;  /* 0x00011300ff042b82 */ /* 0x001e220000000800 */
[----:B------:R-:W-:-:S07]  /*10f90*/  @P2 LOP3.LUT R23, R23, 0x8, RZ, 0xfc, !PT ;  /* 0x0000000817172812 */ /* 0x000fce00078efcff */
[----:B------:R-:W1:Y:S01]  /*10fa0*/  @P2 LDC R2, c[0x0][0x450] ;  /* 0x00011400ff022b82 */ /* 0x000e620000000800 */
[----:B0-----:R-:W-:-:S05]  /*10fb0*/  @P2 IMAD.HI.U32 R5, R3, R4, RZ ;  /* 0x0000000403052227 */ /* 0x001fca00078e00ff */
[----:B-1----:R-:W-:-:S05]  /*10fc0*/  @P2 SHF.R.U32.HI R3, RZ, R2, R5 ;  /* 0x00000002ff032219 */ /* 0x002fca0000011605 */
[----:B------:R-:W-:Y:S02]  /*10fd0*/  IMAD.IADD R0, R0, 0x1, R3 ;  /* 0x0000000100007824 */ /* 0x000fe400078e0203 */
[----:B------:R-:W0:Y:S02]  /*10fe0*/  LDC.64 R2, c[0x0][0x9e0] ;  /* 0x00027800ff027b82 */ /* 0x000e240000000a00 */
[----:B0-----:R-:W-:Y:S01]  /*10ff0*/  ISETP.GE.AND P1, PT, R3, 0x1, PT ;  /* 0x000000010300780c */ /* 0x001fe20003f26270 */
[----:B------:R-:W-:-:S12]  /*11000*/  IMAD.IADD R2, R0, 0x1, R2 ;  /* 0x0000000100027824 */ /* 0x000fd800078e0202 */
[----:B--2---:R-:W-:Y:S05]  /*11010*/  @!P1 BRA `(.L_x_1173) ;  /* 0x0000000000489947 */ /* 0x004fea0003800000 */
[C---:B------:R-:W-:Y:S01]  /*11020*/  ISETP.GT.AND P0, PT, R0.reuse, RZ, PT ;  /* 0x000000ff0000720c */ /* 0x040fe20003f04270 */
[----:B------:R-:W-:Y:S01]  /*11030*/  BSSY B0, `(.L_x_1174) ;  /* 0x000000e000007945 */ /* 0x000fe20003800000 */
[----:B------:R-:W-:-:S11]  /*11040*/  VIADD R6, R0, 0xffffffff ;  /* 0xffffffff00067836 */ /* 0x000fd60000000000 */
[----:B------:R-:W-:Y:S05]  /*11050*/  @P0 BRA `(.L_x_1175) ;  /* 0x00000000001c0947 */ /* 0x000fea0003800000 */
[----:B------:R-:W-:Y:S01]  /*11060*/  ISETP.NE.AND P0, PT, R3, 0x1, PT ;  /* 0x000000010300780c */ /* 0x000fe20003f05270 */
[----:B------:R-:W-:-:S12]  /*11070*/  IMAD.MOV R0, RZ, RZ, -R0 ;  /* 0x000000ffff007224 */ /* 0x000fd800078e0a00 */
[----:B------:R-:W0:Y:S02]  /*11080*/  @P0 LDC.64 R4, c[0x0][0x9e8] ;  /* 0x00027a00ff040b82 */ /* 0x000e240000000a00 */
[----:B0-----:R-:W-:-:S05]  /*11090*/  @P0 IMAD.HI.U32 R4, R0, R4, RZ ;  /* 0x0000000400040227 */ /* 0x001fca00078e00ff */
[----:B------:R-:W-:-:S04]  /*110a0*/  @P0 SHF.R.U32.HI R0, RZ, R5, R4 ;  /* 0x00000005ff000219 */ /* 0x000fc80000011604 */
[----:B------:R-:W-:Y:S01]  /*110b0*/  LOP3.LUT R6, RZ, R0, RZ, 0x33, !PT ;  /* 0x00000000ff067212 */ /* 0x000fe200078e33ff */
[----:B------:R-:W-:Y:S06]  /*110c0*/  BRA `(.L_x_1176) ;  /* 0x0000000000107947 */ /* 0x000fec0003800000 */
.L_x_1175:
[----:B------:R-:W-:-:S13]  /*110d0*/  ISETP.NE.AND P0, PT, R3, 0x1, PT ;  /* 0x000000010300780c */ /* 0x000fda0003f05270 */
[----:B------:R-:W0:Y:S02]  /*110e0*/  @P0 LDC.64 R4, c[0x0][0x9e8] ;  /* 0x00027a00ff040b82 */ /* 0x000e240000000a00 */
[----:B0-----:R-:W-:-:S05]  /*110f0*/  @P0 IMAD.HI.U32 R4, R6, R4, RZ ;  /* 0x0000000406040227 */ /* 0x001fca00078e00ff */
[----:B------:R-:W-:-:S07]  /*11100*/  @P0 SHF.R.U32.HI R6, RZ, R5, R4 ;  /* 0x00000005ff060219 */ /* 0x000fce0000011604 */
.L_x_1176:
[----:B------:R-:W-:Y:S05]  /*11110*/  BSYNC B0 ;  /* 0x0000000000007941 */ /* 0x000fea0003800000 */
.L_x_1174:
[----:B------:R-:W-:-:S05]  /*11120*/  IMAD R5, R6, R3, R3 ;  /* 0x0000000306057224 */ /* 0x000fca00078e0203 */
[----:B------:R-:W-:-:S07]  /*11130*/  VIMNMX R2, R2, R5, PT ;  /* 0x0000000502027248 */ /* 0x000fce0003fe0100 */
.L_x_1173:
[----:B------:R-:W0:Y:S01]  /*11140*/  @P2 LDC R0, c[0x0][0x44c] ;  /* 0x00011300ff002b82 */ /* 0x000e220000000800 */
[----:B------:R-:W-:Y:S01]  /*11150*/  VIADD R2, R2, 0x7f ;  /* 0x0000007f02027836 */ /* 0x000fe20000000000 */
[----:B------:R-:W-:-:S06]  /*11160*/  ULDC UR4, c[0x0][0x9dc] ;  /* 0x0002770000047ab9 */ /* 0x000fcc0000000800 */
[----:B------:R-:W1:Y:S01]  /*11170*/  @P2 LDC R4, c[0x0][0x450] ;  /* 0x00011400ff042b82 */ /* 0x000e620000000800 */
[----:B0-----:R-:W-:-:S04]  /*11180*/  @P2 IMAD.HI.U32 R5, R27, R0, RZ ;  /* 0x000000001b052227 */ /* 0x001fc800078e00ff */
[----:B------:R-:W-:Y:S01]  /*11190*/  IMAD.MOV.U32 R0, RZ, RZ, R27 ;  /* 0x000000ffff007224 */ /* 0x000fe200078e001b */
[----:B-1----:R-:W-:Y:S01]  /*111a0*/  @P2 SHF.R.U32.HI R0, RZ, R4, R5 ;  /* 0x00000004ff002219 */ /* 0x002fe20000011605 */
[----:B------:R-:W-:Y:S01]  /*111b0*/  VIADD R4, R7, 0x7f ;  /* 0x0000007f07047836 */ /* 0x000fe20000000000 */
[----:B------:R-:W-:-:S04]  /*111c0*/  SHF.R.S32.HI R5, RZ, 0x1f, R2 ;  /* 0x0000001fff057819 */ /* 0x000fc80000011402 */
[----:B------:R-:W-:Y:S02]  /*111d0*/  LEA.HI R2, R5, R2, RZ, 0x7 ;  /* 0x0000000205027211 */ /* 0x000fe400078f38ff */
[----:B------:R-:W-:Y:S02]  /*111e0*/  SHF.R.S32.HI R5, RZ, 0x1f, R4 ;  /* 0x0000001fff057819 */ /* 0x000fe40000011404 */
[----:B------:R-:W-:Y:S02]  /*111f0*/  SHF.R.S32.HI R2, RZ, 0x7, R2 ;  /* 0x00000007ff027819 */ /* 0x000fe40000011402 */
[----:B------:R-:W-:-:S04]  /*11200*/  LEA.HI R5, R5, R4, RZ, 0x7 ;  /* 0x0000000405057211 */ /* 0x000fc800078f38ff */
[----:B------:R-:W-:-:S04]  /*11210*/  SHF.R.S32.HI R5, RZ, 0x7, R5 ;  /* 0x00000007ff057819 */ /* 0x000fc80000011405 */
[----:B------:R-:W-:Y:S02]  /*11220*/  VIMNMX R26, R5, R2, PT ;  /* 0x00000002051a7248 */ /* 0x000fe40003fe0100 */
[----:B------:R-:W-:-:S03]  /*11230*/  IADD3 R2, R0, R7, -R28 ;  /* 0x0000000700027210 */ /* 0x000fc60007ffe81c */
[----:B------:R0:W-:Y:S02]  /*11240*/  STL [R1+0x28], R26 ;  /* 0x0000281a01007387 */ /* 0x0001e40000100800 */
[----:B------:R-:W-:Y:S01]  /*11250*/  VIADD R0, R2, -UR4 ;  /* 0x8000000402007c36 */ /* 0x000fe20008000000 */
[----:B------:R-:W-:Y:S06]  /*11260*/  @!P1 BRA `(.L_x_1177) ;  /* 0x0000000000449947 */ /* 0x000fec0003800000 */
[----:B------:R-:W-:Y:S01]  /*11270*/  ISETP.GT.AND P0, PT, R2, -0x1, PT ;  /* 0xffffffff0200780c */ /* 0x000fe20003f04270 */
[----:B------:R-:W-:-:S12]  /*11280*/  BSSY B0, `(.L_x_1178) ;  /* 0x000000d000007945 */ /* 0x000fd80003800000 */
[----:B------:R-:W-:Y:S05]  /*11290*/  @P0 BRA `(.L_x_1179) ;  /* 0x00000000001c0947 */ /* 0x000fea0003800000 */
[----:B------:R-:W-:Y:S02]  /*112a0*/  ISETP.NE.AND P0, PT, R3, 0x1, PT ;  /* 0x000000010300780c */ /* 0x000fe40003f05270 */
[----:B------:R-:W-:-:S11]  /*112b0*/  LOP3.LUT R2, RZ, R2, RZ, 0x33, !PT ;  /* 0x00000002ff027212 */ /* 0x000fd600078e33ff */
[----:B------:R-:W1:Y:S02]  /*112c0*/  @P0 LDC.64 R4, c[0x0][0x9e8] ;  /* 0x00027a00ff040b82 */ /* 0x000e640000000a00 */
[----:B-1----:R-:W-:-:S05]  /*112d0*/  @P0 IMAD.HI.U32 R4, R2, R4, RZ ;  /* 0x0000000402040227 */ /* 0x002fca00078e00ff */
[----:B------:R-:W-:-:S04]  /*112e0*/  @P0 SHF.R.U32.HI R2, RZ, R5, R4 ;  /* 0x00000005ff020219 */ /* 0x000fc80000011604 */
[----:B------:R-:W-:Y:S01]  /*112f0*/  LOP3.LUT R2, RZ, R2, RZ, 0x33, !PT ;  /* 0x00000002ff027212 */ /* 0x000fe200078e33ff */
[----:B------:R-:W-:Y:S06]  /*11300*/  BRA `(.L_x_1180) ;  /* 0x0000000000107947 */ /* 0x000fec0003800000 */
.L_x_1179:
[----:B------:R-:W-:-:S13]  /*11310*/  ISETP.NE.AND P0, PT, R3, 0x1, PT ;  /* 0x000000010300780c */ /* 0x000fda0003f05270 */
[----:B------:R-:W1:Y:S02]  /*11320*/  @P0 LDC.64 R4, c[0x0][0x9e8] ;  /* 0x00027a00ff040b82 */ /* 0x000e640000000a00 */
[----:B-1----:R-:W-:-:S05]  /*11330*/  @P0 IMAD.HI.U32 R4, R2, R4, RZ ;  /* 0x0000000402040227 */ /* 0x002fca00078e00ff */
[----:B------:R-:W-:-:S07]  /*11340*/  @P0 SHF.R.U32.HI R2, RZ, R5, R4 ;  /* 0x00000005ff020219 */ /* 0x000fce0000011604 */
.L_x_1180:
[----:B------:R-:W-:Y:S05]  /*11350*/  BSYNC B0 ;  /* 0x0000000000007941 */ /* 0x000fea0003800000 */
.L_x_1178:
[----:B------:R-:W-:-:S05]  /*11360*/  IMAD R3, R2, R3, RZ ;  /* 0x0000000302037224 */ /* 0x000fca00078e02ff */
[----:B------:R-:W-:-:S07]  /*11370*/  VIMNMX R0, R0, R3, !PT ;  /* 0x0000000300007248 */ /* 0x000fce0007fe0100 */
.L_x_1177:
[----:B------:R-:W-:Y:S01]  /*11380*/  SHF.R.S32.HI R3, RZ, 0x1f, R0 ;  /* 0x0000001fff037819 */ /* 0x000fe20000011400 */
[----:B------:R-:W-:Y:S03]  /*11390*/  BSSY B7, `(.L_x_1181) ;  /* 0x0000359000077945 */ /* 0x000fe60003800000 */
[----:B------:R-:W-:-:S04]  /*113a0*/  LEA.HI R3, R3, R0, RZ, 0x7 ;  /* 0x0000000003037211 */ /* 0x000fc800078f38ff */
[----:B------:R-:W-:-:S04]  /*113b0*/  SHF.R.S32.HI R3, RZ, 0x7, R3 ;  /* 0x00000007ff037819 */ /* 0x000fc80000011403 */
[----:B------:R-:W-:-:S04]  /*113c0*/  VIMNMX R2, RZ, R3, !PT ;  /* 0x00000003ff027248 */ /* 0x000fc80007fe0100 */
[----:B------:R-:W-:Y:S01]  /*113d0*/  ISETP.GT.AND P0, PT, R26, R2, PT ;  /* 0x000000021a00720c */ /* 0x000fe20003f04270 */
[----:B------:R1:W-:-:S12]  /*113e0*/  STL [R1+0x10], R2 ;  /* 0x0000100201007387 */ /* 0x0003d80000100800 */
[----:B-1----:R-:W-:Y:S05]  /*113f0*/  @P0 BRA `(.L_x_1182) ;  /* 0x0000000000440947 */ /* 0x002fea0003800000 */
[----:B------:R-:W1:Y:S02]  /*11400*/  S2R R2, SR_TID.X ;  /* 0x0000000000027919 */ /* 0x000e640000002100 */
[----:B-1----:R-:W-:-:S04]  /*11410*/  LOP3.LUT R2, R2, 0x7f, RZ, 0xc0, !PT ;  /* 0x0000007f02027812 */ /* 0x002fc800078ec0ff */
[----:B------:R-:W-:-:S13]  /*11420*/  ISETP.NE.AND P0, PT, R2, RZ, PT ;  /* 0x000000ff0200720c */ /* 0x000fda0003f05270 */
[----:B------:R-:W-:Y:S05]  /*11430*/  @P0 BRA `(.L_x_1183) ;  /* 0x0000003400380947 */ /* 0x000fea0003800000 */
[----:B------:R-:W1:Y:S01]  /*11440*/  S2R R5, SR_LANEID ;  /* 0x0000000000057919 */ /* 0x000e620000000000 */
[----:B------:R-:W-:Y:S01]  /*11450*/  VOTEU.ANY UR4, UPT, PT ;  /* 0x0000000000047886 */ /* 0x000fe200038e0100 */
[----:B------:R-:W2:Y:S01]  /*11460*/  LDC.64 R2, c[0x0][0xc60] ;  /* 0x00031800ff027b82 */ /* 0x000ea20000000a00 */
[----:B------:R-:W1:Y:S02]  /*11470*/  FLO.U32 R0, UR4 ;  /* 0x0000000400007d00 */ /* 0x000e6400080e0000 */
[----:B-1----:R-:W-:-:S06]  /*11480*/  ISETP.EQ.U32.AND P0, PT, R0, R5, PT ;  /* 0x000000050000720c */ /* 0x002fcc0003f02070 */
[----:B------:R-:W2:Y:S07]  /*11490*/  POPC R5, UR4 ;  /* 0x0000000400057d09 */ /* 0x000eae0008000000 */
[----:B--2---:R-:W2:Y:S01]  /*114a0*/  @P0 ATOMG.E.ADD.STRONG.GPU PT, R3, desc[UR54][R2.64], R5 ;  /* 0x00000005020309a8 */ /* 0x004ea200081ee1f6 */
[----:B------:R-:W1:Y:S02]  /*114b0*/  S2R R4, SR_LTMASK ;  /* 0x0000000000047919 */ /* 0x000e640000003900 */
[----:B-1----:R-:W-:-:S04]  /*114c0*/  LOP3.LUT R4, R4, UR4, RZ, 0xc0, !PT ;  /* 0x0000000404047c12 */ /* 0x002fc8000f8ec0ff */
[----:B------:R-:W1:Y:S01]  /*114d0*/  POPC R7, R4 ;  /* 0x0000000400077309 */ /* 0x000e620000000000 */
[----:B--2---:R-:W1:Y:S02]  /*114e0*/  SHFL.IDX PT, R0, R3, R0, 0x1f ;  /* 0x00001f0003007589 */ /* 0x004e6400000e0000 */
[----:B-1----:R-:W-:Y:S01]  /*114f0*/  IADD3 R16, R0, UR37, R7 ;  /* 0x0000002500107c10 */ /* 0x002fe2000fffe007 */
[----:B------:R-:W-:Y:S06]  /*11500*/  BRA `(.L_x_1183) ;  /* 0x0000003400047947 */ /* 0x000fec0003800000 */
.L_x_1182:
        /* <DEDUP_REMOVED lines=20> */
.L_x_1185:
[----:B------:R-:W-:Y:S05]  /*11650*/  BSYNC B6 ;  /* 0x0000000000067941 */ /* 0x000fea0003800000 */
.L_x_1184:
        /* <DEDUP_REMOVED lines=20> */
.L_x_1188:
        /* <DEDUP_REMOVED lines=15> */
.L_x_1187:
[----:B------:R-:W-:Y:S05]  /*11890*/  BSYNC B6 ;  /* 0x0000000000067941 */ /* 0x000fea0003800000 */
.L_x_1186:
[----:B------:R-:W-:Y:S01]  /*118a0*/  ULDC.64 UR4, c[0x0][0x9f8] ;  /* 0x00027e0000047ab9 */ /* 0x000fe20000000a00 */
[----:B------:R-:W2:Y:S01]  /*118b0*/  LDL R17, [R1+0xc] ;  /* 0x00000c0001117983 */ /* 0x000ea20000100800 */
[----:B------:R-:W-:Y:S01]  /*118c0*/  ISETP.NE.U32.AND P0, PT, RZ, UR4, PT ;  /* 0x00000004ff007c0c */ /* 0x000fe2000bf05070 */
[----:B------:R-:W-:Y:S01]  /*118d0*/  IMAD.MOV.U32 R7, RZ, RZ, R19 ;  /* 0x000000ffff077224 */ /* 0x000fe200078e0013 */
[----:B------:R-:W1:Y:S01]  /*118e0*/  LDC R9, c[0x0][0x430] ;  /* 0x00010c00ff097b82 */ /* 0x000e620000000800 */
[----:B------:R-:W3:Y:S01]  /*118f0*/  S2R R21, SR_TID.X ;  /* 0x0000000000157919 */ /* 0x000ee20000002100 */
[----:B------:R-:W-:Y:S01]  /*11900*/  ISETP.NE.AND.EX P0, PT, RZ, UR5, PT, P0 ;  /* 0x00000005ff007c0c */ /* 0x000fe2000bf05300 */
[----:B------:R-:W4:Y:S01]  /*11910*/  S2R R20, SR_TID.X ;  /* 0x0000000000147919 */ /* 0x000f220000002100 */
[----:B0-----:R-:W-:Y:S01]  /*11920*/  VIADD R26, R26, 0xffffffff ;  /* 0xffffffff1a1a7836 */ /* 0x001fe20000000000 */
[----:B------:R-:W-:Y:S01]  /*11930*/  LOP3.LUT R23, R23, 0xffffffdf, RZ, 0xc0, !PT ;  /* 0xffffffdf17177812 */ /* 0x000fe200078ec0ff */
[----:B------:R-:W-:-:S09]  /*11940*/  ULDC UR4, c[0x0][0x2f4] ;  /* 0x0000bd0000047ab9 */ /* 0x000fd20000000800 */
[----:B------:R-:W0:Y:S02]  /*11950*/  @P0 LDC.64 R2, c[0x0][0x9f8] ;  /* 0x00027e00ff020b82 */ /* 0x000e240000000a00 */
[----:B0-----:R-:W-:-:S05]  /*11960*/  @P0 IMAD.WIDE R2, R19, 0x4, R2 ;  /* 0x0000000413020825 */ /* 0x001fca00078e0202 */
[----:B------:R0:W2:Y:S01]  /*11970*/  @P0 LDG.E R7, desc[UR54][R2.64] ;  /* 0x0000003602070981 */ /* 0x0000a2000c1e1900 */
[----:B-1----:R-:W-:Y:S01]  /*11980*/  ISETP.NE.AND P1, PT, R9, 0x1, PT ;  /* 0x000000010900780c */ /* 0x002fe20003f25270 */
[----:B---3--:R-:W-:Y:S01]  /*11990*/  IMAD.SHL.U32 R21, R21, 0x20, RZ ;  /* 0x0000002015157824 */ /* 0x008fe200078e00ff */
[----:B----4-:R-:W-:Y:S01]  /*119a0*/  LOP3.LUT R20, R20, 0x7f, RZ, 0xc0, !PT ;  /* 0x0000007f14147812 */ /* 0x010fe200078ec0ff */
[----:B------:R-:W-:-:S03]  /*119b0*/  IMAD.SHL.U32 R8, R26, 0x80, RZ ;  /* 0x000000801a087824 */ /* 0x000fc600078e00ff */
[----:B------:R-:W-:Y:S02]  /*119c0*/  SHF.R.U32.HI R20, RZ, 0x2, R20 ;  /* 0x00000002ff147819 */ /* 0x000fe40000011614 */
[----:B------:R-:W-:-:S04]  /*119d0*/  LOP3.LUT R21, R21, 0x60, RZ, 0xc0, !PT ;  /* 0x0000006015157812 */ /* 0x000fc800078ec0ff */
[----:B------:R-:W-:Y:S01]  /*119e0*/  LOP3.LUT R5, R8, R20, R21, 0xfe, !PT ;  /* 0x0000001408057212 */ /* 0x000fe200078efe15 */
[----:B------:R-:W1:Y:S01]  /*119f0*/  @P1 LDC R6, c[0x0][0x434] ;  /* 0x00010d00ff061b82 */ /* 0x000e620000000800 */
[----:B------:R-:W-:-:S07]  /*11a00*/  @P1 LOP3.LUT R23, R23, 0x20, RZ, 0xfc, !PT ;  /* 0x0000002017171812 */ /* 0x000fce00078efcff */
[----:B------:R-:W3:Y:S01]  /*11a10*/  @P1 LDC R0, c[0x0][0x438] ;  /* 0x00010e00ff001b82 */ /* 0x000ee20000000800 */
[----:B------:R-:W-:Y:S01]  /*11a20*/  LOP3.LUT R23, R23, 0xfffffffb, RZ, 0xc0, !PT ;  /* 0xfffffffb17177812 */ /* 0x000fe200078ec0ff */
[----:B------:R-:W-:Y:S01]  /*11a30*/  UMOV UR5, 0xffffffff ;  /* 0xffffffff00057882 */ /* 0x000fe20000000000 */
[C---:B--2---:R-:W-:Y:S01]  /*11a40*/  ISETP.GE.AND P0, PT, R5.reuse, R17, PT ;  /* 0x000000110500720c */ /* 0x044fe20003f06270 */
[----:B------:R-:W-:-:S04]  /*11a50*/  IMAD.IADD R5, R5, 0x1, R24 ;  /* 0x0000000105057824 */ /* 0x000fc800078e0218 */
[----:B-1----:R-:W-:-:S04]  /*11a60*/  @P1 IMAD.HI.U32 R6, R5, R6, RZ ;  /* 0x0000000605061227 */ /* 0x002fc800078e00ff */
[----:B------:R-:W-:Y:S01]  /*11a70*/  IMAD.MOV.U32 R4, RZ, RZ, R5 ;  /* 0x000000ffff047224 */ /* 0x000fe200078e0005 */
[----:B---3--:R-:W-:-:S03]  /*11a80*/  @P1 SHF.R.U32.HI R4, RZ, R0, R6 ;  /* 0x00000000ff041219 */ /* 0x008fc60000011606 */
[----:B0-----:R-:W0:Y:S02]  /*11a90*/  @!P0 LDC.64 R2, c[0x0][0x428] ;  /* 0x00010a00ff028b82 */ /* 0x001e240000000a00 */
[----:B------:R-:W-:-:S04]  /*11aa0*/  IMAD.MOV R0, RZ, RZ, -R4 ;  /* 0x000000ffff007224 */ /* 0x000fc800078e0a04 */
[----:B------:R-:W-:Y:S01]  /*11ab0*/  IMAD R0, R9, R0, R5 ;  /* 0x0000000009007224 */ /* 0x000fe200078e0205 */
[--C-:B------:R-:W-:Y:S01]  /*11ac0*/  @!P0 SHF.R.S32.HI R5, RZ, 0x1f, R4.reuse ;  /* 0x0000001fff058819 */ /* 0x100fe20000011404 */
[----:B------:R-:W1:Y:S01]  /*11ad0*/  S2R R9, SR_TID.X ;  /* 0x0000000000097919 */ /* 0x000e620000002100 */
[----:B------:R-:W-:Y:S01]  /*11ae0*/  SHF.R.S32.HI R6, RZ, 0x1f, R7 ;  /* 0x0000001fff067819 */ /* 0x000fe20000011407 */
[----:B------:R-:W-:Y:S01]  /*11af0*/  STL [R1+0x8], R7 ;  /* 0x0000080701007387 */ /* 0x000fe20000100800 */
[----:B0-----:R-:W-:-:S03]  /*11b00*/  @!P0 IMAD.WIDE.U32 R4, R7, R2, R4 ;  /* 0x0000000207048225 */ /* 0x001fc600078e0004 */
[----:B------:R0:W-:Y:S01]  /*11b10*/  STL [R1+0x18], R6 ;  /* 0x0000180601007387 */ /* 0x0001e20000100800 */
[----:B-1----:R-:W-:-:S05]  /*11b20*/  IMAD.SHL.U32 R17, R9, 0x8, RZ ;  /* 0x0000000809117824 */ /* 0x002fca00078e00ff */
[----:B------:R-:W-:Y:S01]  /*11b30*/  LOP3.LUT R17, R17, 0x18, RZ, 0xc0, !PT ;  /* 0x0000001811117812 */ /* 0x000fe200078ec0ff */
[----:B0-----:R-:W-:-:S04]  /*11b40*/  @!P0 IMAD R6, R6, R2, RZ ;  /* 0x0000000206068224 */ /* 0x001fc800078e02ff */
[----:B------:R-:W-:Y:S02]  /*11b50*/  @!P0 IMAD R6, R7, R3, R6 ;  /* 0x0000000307068224 */ /* 0x000fe400078e0206 */
[----:B------:R-:W0:Y:S01]  /*11b60*/  @!P0 LDC.64 R2, c[0x0][0x418] ;  /* 0x00010600ff028b82 */ /* 0x000e220000000a00 */
[----:B------:R-:W-:Y:S01]  /*11b70*/  ISETP.GE.AND P2, PT, R17, UR4, PT ;  /* 0x0000000411007c0c */ /* 0x000fe2000bf46270 */
[----:B------:R-:W-:Y:S01]  /*11b80*/  @!P0 IMAD.IADD R5, R5, 0x1, R6 ;  /* 0x0000000105058824 */ /* 0x000fe200078e0206 */
[C---:B------:R-:W-:Y:S02]  /*11b90*/  LOP3.LUT R10, R17.reuse, 0x20, RZ, 0xfc, !PT ;  /* 0x00000020110a7812 */ /* 0x040fe400078efcff */
[----:B------:R-:W-:-:S09]  /*11ba0*/  LOP3.LUT R9, R17, 0x40, RZ, 0xfc, !PT ;  /* 0x0000004011097812 */ /* 0x000fd200078efcff */
[----:B------:R-:W-:Y:S02]  /*11bb0*/  @P2 LOP3.LUT R23, R23, 0x4, RZ, 0xfc, !PT ;  /* 0x0000000417172812 */ /* 0x000fe400078efcff */
[----:B0-----:R-:W-:-:S04]  /*11bc0*/  @!P0 LEA R6, P1, R4, R2, 0x2 ;  /* 0x0000000204068211 */ /* 0x001fc800078210ff */
[----:B------:R-:W-:Y:S01]  /*11bd0*/  @!P0 LEA.HI.X R7, R4, R3, R5, 0x2, P1 ;  /* 0x0000000304078211 */ /* 0x000fe200008f1405 */
[----:B------:R-:W-:Y:S01]  /*11be0*/  IMAD.MOV.U32 R3, RZ, RZ, RZ ;  /* 0x000000ffff037224 */ /* 0x000fe200078e00ff */
[----:B------:R-:W-:Y:S02]  /*11bf0*/  ISETP.GE.AND P1, PT, R10, UR4, PT ;  /* 0x000000040a007c0c */ /* 0x000fe4000bf26270 */
[----:B------:R-:W-:-:S03]  /*11c00*/  LOP3.LUT R23, R23, 0xfffffffd, RZ, 0xc0, !PT ;  /* 0xfffffffd17177812 */ /* 0x000fc600078ec0ff */
[----:B------:R0:W5:Y:S01]  /*11c10*/  @!P0 LDG.E R3, desc[UR54][R6.64] ;  /* 0x0000003606038981 */ /* 0x000162000c1e1900 */
[----:B------:R-:W-:Y:S01]  /*11c20*/  ISETP.GE.AND P0, PT, R9, UR4, PT ;  /* 0x0000000409007c0c */ /* 0x000fe2000bf06270 */
[----:B------:R-:W-:-:S06]  /*11c30*/  IMAD.U32 R2, RZ, RZ, UR36 ;  /* 0x00000024ff027e24 */ /* 0x000fcc000f8e00ff */
[----:B------:R-:W-:-:S04]  /*11c40*/  @P1 LOP3.LUT R23, R23, 0x2, RZ, 0xfc, !PT ;  /* 0x0000000217171812 */ /* 0x000fc800078efcff */
[----:B------:R-:W-:-:S04]  /*11c50*/  LOP3.LUT R23, R23, 0xfffffffe, RZ, 0xc0, !PT ;  /* 0xfffffffe17177812 */ /* 0x000fc800078ec0ff */
[----:B------:R-:W-:Y:S01]  /*11c60*/  @P0 LOP3.LUT R23, R23, 0x1, RZ, 0xfc, !PT ;  /* 0x0000000117170812 */ /* 0x000fe200078efcff */
[----:B0-----:R-:W-:Y:S06]  /*11c70*/  BRA.DIV UR5, `(.L_x_1189) ;  /* 0x0000003e05f07947 */ /* 0x001fec000b800000 */
.L_x_1255:
[----:B------:R-:W-:Y:S02]  /*11c80*/  SHF.R.S32.HI R9, RZ, 0x1f, R18 ;  /* 0x0000001fff097819 */ /* 0x000fe40000011412 */
[----:B------:R-:W-:Y:S02]  /*11c90*/  ISETP.NE.AND P0, PT, R2, 0x3, PT ;  /* 0x000000030200780c */ /* 0x000fe40003f05270 */
[----:B------:R-:W-:Y:S01]  /*11ca0*/  LOP3.LUT R23, R23, 0xffffffef, RZ, 0xc0, !PT ;  /* 0xffffffef17177812 */ /* 0x000fe200078ec0ff */
[----:B------:R0:W-:Y:S10]  /*11cb0*/  STL [R1+0x4], R9 ;  /* 0x0000040901007387 */ /* 0x0001f40000100800 */
[----:B------:R-:W-:Y:S01]  /*11cc0*/  @P0 LOP3.LUT R23, R23, 0x10, RZ, 0xfc, !PT ;  /* 0x0000001017170812 */ /* 0x000fe200078efcff */
[----:B0-----:R-:W-:Y:S06]  /*11cd0*/  @!P0 BRA `(.L_x_1190) ;  /* 0x0000000000048947 */ /* 0x001fec0003800000 */
[----:B------:R-:W-:Y:S01]  /*11ce0*/  BPT.TRAP 0x1 ;  /* 0x000000040000795c */ /* 0x000fe20000300000 */
.L_x_1190:
        /* <DEDUP_REMOVED lines=22> */
[----:B------:R-:W-:-:S04]  /*11e50*/  SHF.L.U32 R4, R29, 0x1f, RZ ;  /* 0x0000001f1d047819 */ /* 0x000fc800000006ff */
[----:B------:R-:W0:Y:S02]  /*11e60*/  SYNCS.PHASECHK.TRANS64.TRYWAIT P0, [R2+URZ+0x2d840], R4 ;  /* 0x02d84004020075a7 */ /* 0x000e24000800017f */
[----:B0-----:R-:W-:Y:S05]  /*11e70*/  @!P0 BRA `(.L_x_1192) ;  /* 0x0000003c00a48947 */ /* 0x001fea0003800000 */
.L_x_1256:
[----:B------:R-:W-:Y:S05]  /*11e80*/  BSYNC B0 ;  /* 0x0000000000007941 */ /* 0x000fea0003800000 */
.L_x_1191:
[----:B------:R-:W2:Y:S01]  /*11e90*/  LDL R9, [R1+0x4] ;  /* 0x0000040001097983 */ /* 0x000ea20000100800 */
[----:B------:R-:W-:-:S03]  /*11ea0*/  ULDC.64 UR4, c[0x0][0x300] ;  /* 0x0000c00000047ab9 */ /* 0x000fc60000000a00 */
[----:B------:R-:W3:Y:S01]  /*11eb0*/  LDL R13, [R1+0xc] ;  /* 0x00000c00010d7983 */ /* 0x000ee20000100800 */
[----:B------:R-:W-:Y:S01]  /*11ec0*/  IMAD R6, R6, UR4, RZ ;  /* 0x0000000406067c24 */ /* 0x000fe2000f8e02ff */
[C---:B------:R-:W-:Y:S01]  /*11ed0*/  LOP3.LUT P4, RZ, R23.reuse, 0x4, RZ, 0xc0, !PT ;  /* 0x0000000417ff7812 */ /* 0x040fe2000788c0ff */
[C---:B0-----:R-:W-:Y:S01]  /*11ee0*/  IMAD.WIDE.U32 R4, R0.reuse, UR4, RZ ;  /* 0x0000000400047c25 */ /* 0x041fe2000f8e00ff */
[----:B------:R-:W0:Y:S01]  /*11ef0*/  S2R R10, SR_TID.X ;  /* 0x00000000000a7919 */ /* 0x000e220000002100 */
[C---:B------:R-:W-:Y:S02]  /*11f00*/  LOP3.LUT P3, RZ, R23.reuse, 0x2, RZ, 0xc0, !PT ;  /* 0x0000000217ff7812 */ /* 0x040fe4000786c0ff */
[----:B------:R-:W-:Y:S01]  /*11f10*/  IMAD R6, R0, UR5, R6 ;  /* 0x0000000500067c24 */ /* 0x000fe2000f8e0206 */
[----:B------:R-:W-:Y:S01]  /*11f20*/  ULDC.64 UR4, c[0x0][0x310] ;  /* 0x0000c40000047ab9 */ /* 0x000fe20000000a00 */
[----:B------:R-:W-:Y:S01]  /*11f30*/  LOP3.LUT P2, RZ, R23, 0x1, RZ, 0xc0, !PT ;  /* 0x0000000117ff7812 */ /* 0x000fe2000784c0ff */
[----:B------:R-:W-:-:S02]  /*11f40*/  IMAD R7, R7, UR4, RZ ;  /* 0x0000000407077c24 */ /* 0x000fc4000f8e02ff */
[----:B------:R-:W-:Y:S02]  /*11f50*/  IMAD.IADD R5, R5, 0x1, R6 ;  /* 0x0000000105057824 */ /* 0x000fe400078e0206 */
[C---:B------:R-:W-:Y:S02]  /*11f60*/  IMAD R7, R3.reuse, UR5, R7 ;  /* 0x0000000503077c24 */ /* 0x040fe4000f8e0207 */
[----:B------:R-:W-:Y:S01]  /*11f70*/  IMAD.WIDE.U32 R4, R3, UR4, R4 ;  /* 0x0000000403047c25 */ /* 0x000fe2000f8e0004 */
[----:B------:R-:W-:-:S03]  /*11f80*/  ULDC.64 UR4, c[0x0][0x308] ;  /* 0x0000c20000047ab9 */ /* 0x000fc60000000a00 */
[----:B------:R-:W-:Y:S02]  /*11f90*/  IMAD.IADD R5, R5, 0x1, R7 ;  /* 0x0000000105057824 */ /* 0x000fe400078e0207 */
[----:B------:R-:W-:Y:S01]  /*11fa0*/  IMAD.WIDE.U32 R4, R18, UR4, R4 ;  /* 0x0000000412047c25 */ /* 0x000fe2000f8e0004 */
[----:B0-----:R-:W-:-:S04]  /*11fb0*/  LOP3.LUT R12, R10, 0x7f, RZ, 0xc0, !PT ;  /* 0x0000007f0a0c7812 */ /* 0x001fc800078ec0ff */
[----:B------:R-:W-:Y:S01]  /*11fc0*/  SHF.R.U32.HI R12, RZ, 0x2, R12 ;  /* 0x00000002ff0c7819 */ /* 0x000fe2000001160c */
[----:B--2---:R-:W-:Y:S02]  /*11fd0*/  IMAD R6, R9, UR4, RZ ;  /* 0x0000000409067c24 */ /* 0x004fe4000f8e02ff */
[----:B------:R-:W0:Y:S02]  /*11fe0*/  S2R R9, SR_TID.X ;  /* 0x0000000000097919 */ /* 0x000e240000002100 */
[----:B------:R-:W-:Y:S01]  /*11ff0*/  IMAD R6, R18, UR5, R6 ;  /* 0x0000000512067c24 */ /* 0x000fe2000f8e0206 */
[----:B------:R-:W-:Y:S01]  /*12000*/  ULDC.64 UR4, c[0x0][0x2e8] ;  /* 0x0000ba0000047ab9 */ /* 0x000fe20000000a00 */
[----:B---3--:R-:W-:Y:S02]  /*12010*/  IADD3 R3, -R12, R13, -R8 ;  /* 0x0000000d0c037210 */ /* 0x008fe40007ffe908 */
[----:B------:R-:W-:Y:S01]  /*12020*/  IMAD.IADD R6, R5, 0x1, R6 ;  /* 0x0000000105067824 */ /* 0x000fe200078e0206 */
[----:B------:R-:W-:Y:S01]  /*12030*/  LEA R0, P0, R4, UR4, 0x1 ;  /* 0x0000000404007c11 */ /* 0x000fe2000f8008ff */
[----:B------:R-:W-:-:S03]  /*12040*/  UMOV UR4, 0xffffffff ;  /* 0xffffffff00047882 */ /* 0x000fc60000000000 */
[----:B------:R-:W-:Y:S02]  /*12050*/  LEA.HI.X R6, R4, UR5, R6, 0x1, P0 ;  /* 0x0000000504067c11 */ /* 0x000fe400080f0c06 */
        /* <DEDUP_REMOVED lines=12> */
[----:B------:R-:W1:Y:S01]  /*12120*/  SHFL.IDX PT, R4, R6, RZ, 0x1c1f ;  /* 0x001c1fff06047589 */ /* 0x000e6200000e0000 */
[----:B0-----:R-:W-:-:S05]  /*12130*/  @P0 LEA R5, P1, R9, R5, 0x1 ;  /* 0x0000000509050211 */ /* 0x001fca00078208ff */
[----:B-1----:R-:W-:Y:S01]  /*12140*/  @P0 IMAD.X R4, RZ, RZ, R4, P1 ;  /* 0x000000ffff040224 */ /* 0x002fe200008e0604 */
[----:B------:R-:W-:-:S04]  /*12150*/  ISETP.GE.AND P1, PT, R3, 0x21, PT ;  /* 0x000000210300780c */ /* 0x000fc80003f26270 */
        /* <DEDUP_REMOVED lines=32> */
.L_x_1266:
        /* <DEDUP_REMOVED lines=12> */
.L_x_1194:
        /* <DEDUP_REMOVED lines=11> */
.L_x_1195:
[----:B------:R1:W5:Y:S01]  /*124d0*/  LDL.LU R3, [R1] ;  /* 0x0000000001037983 */ /* 0x0003620000300800 */
[----:B------:R1:W-:Y:S02]  /*124e0*/  SYNCS.ARRIVE.TRANS64.A1T0 RZ, [R2+URZ+0x2d830], RZ ;  /* 0x02d830ff02ff79a7 */ /* 0x0003e4000810003f */
[----:B------:R-:W-:Y:S05]  /*124f0*/  WARPSYNC.ALL ;  /* 0x0000000000007948 */ /* 0x000fea0003800000 */
[----:B------:R-:W-:Y:S01]  /*12500*/  ULDC.64 UR4, c[0x0][0x298] ;  /* 0x0000a60000047ab9 */ /* 0x000fe20000000a00 */
[----:B------:R-:W-:Y:S01]  /*12510*/  BSSY B6, `(.L_x_1196) ;  /* 0x000001c000067945 */ /* 0x000fe20003800000 */
[----:B-1----:R-:W-:Y:S01]  /*12520*/  VIADD R2, R22, 0xc400 ;  /* 0x0000c40016027836 */ /* 0x002fe20000000000 */
[----:B------:R-:W-:Y:S04]  /*12530*/  BAR.SYNC.DEFER_BLOCKING 0x8, 0x200 ;  /* 0x0208000000007b1d */ /* 0x000fe80000010000 */
[----:B------:R-:W-:-:S02]  /*12540*/  LOP3.LUT P0, RZ, R2, 0x1bf, RZ, 0xc0, !PT ;  /* 0x000001bf02ff7812 */ /* 0x000fc4000780c0ff */
[----:B-----5:R-:W-:Y:S01]  /*12550*/  SHF.R.S32.HI R0, RZ, 0x1f, R3 ;  /* 0x0000001fff007819 */ /* 0x020fe20000011403 */
[----:B0-----:R-:W-:-:S04]  /*12560*/  IMAD.WIDE.U32 R4, R3, UR4, RZ ;  /* 0x0000000403047c25 */ /* 0x001fc8000f8e00ff */
[----:B------:R-:W-:Y:S01]  /*12570*/  IMAD R0, R0, UR4, RZ ;  /* 0x0000000400007c24 */ /* 0x000fe2000f8e02ff */
[----:B------:R0:W-:Y:S03]  /*12580*/  STL.64 [R1+0x20], R4 ;  /* 0x0000200401007387 */ /* 0x0001e60000100a00 */
[----:B------:R-:W-:-:S04]  /*12590*/  IMAD R0, R3, UR5, R0 ;  /* 0x0000000503007c24 */ /* 0x000fc8000f8e0200 */
[----:B------:R-:W-:-:S05]  /*125a0*/  IMAD.IADD R0, R5, 0x1, R0 ;  /* 0x0000000105007824 */ /* 0x000fca00078e0200 */
[----:B------:R0:W-:Y:S01]  /*125b0*/  STL [R1], R0 ;  /* 0x0000000001007387 */ /* 0x0001e20000100800 */
[----:B------:R-:W-:Y:S05]  /*125c0*/  @!P0 BRA `(.L_x_1197) ;  /* 0x0000000000408947 */ /* 0x000fea0003800000 */
[----:B------:R-:W-:Y:S01]  /*125d0*/  MOV R2, 0x0 ;  /* 0x0000000000027802 */ /* 0x000fe20000000f00 */
[----:B------:R-:W-:Y:S01]  /*125e0*/  ULDC.64 UR6, c[0x4][0x88] ;  /* 0x0100220000067ab9 */ /* 0x000fe20000000a00 */
[----:B------:R-:W-:Y:S01]  /*125f0*/  ULDC.64 UR8, c[0x4][0x90] ;  /* 0x0100240000087ab9 */ /* 0x000fe20000000a00 */
[----:B------:R-:W-:Y:S01]  /*12600*/  ULDC.64 UR4, c[0x4][0x20] ;  /* 0x0100080000047ab9 */ /* 0x000fe20000000a00 */
[----:B0-----:R-:W-:Y:S02]  /*12610*/  IMAD.U32 R4, RZ, RZ, UR6 ;  /* 0x00000006ff047e24 */ /* 0x001fe4000f8e00ff */
        /* <DEDUP_REMOVED lines=11> */
.L_x_1197:
[----:B------:R-:W-:Y:S05]  /*126d0*/  BSYNC B6 ;  /* 0x0000000000067941 */ /* 0x000fea0003800000 */
.L_x_1196:
[----:B------:R-:W2:Y:S01]  /*126e0*/  LDL.LU R21, [R1] ;  /* 0x0000000001157983 */ /* 0x000ea20000300800 */
[----:B------:R-:W1:Y:S01]  /*126f0*/  LDC R6, c[0x0][0x448] ;  /* 0x00011200ff067b82 */ /* 0x000e620000000800 */
[----:B------:R-:W-:Y:S01]  /*12700*/  ULDC.64 UR4, c[0x0][0x2d8] ;  /* 0x0000b60000047ab9 */ /* 0x000fe20000000a00 */
[----:B------:R-:W-:Y:S01]  /*12710*/  LOP3.LUT P6, RZ, R23, 0x40, RZ, 0xc0, !PT ;  /* 0x0000004017ff7812 */ /* 0x000fe200078cc0ff */
[----:B------:R-:W2:Y:S01]  /*12720*/  LDL.LU.64 R2, [R1+0x20] ;  /* 0x0000200001027983 */ /* 0x000ea20000300a00 */
[----:B0-----:R-:W-:Y:S01]  /*12730*/  SHF.R.S32.HI R5, RZ, 0x1f, R19 ;  /* 0x0000001fff057819 */ /* 0x001fe20000011413 */
[----:B------:R-:W-:Y:S01]  /*12740*/  ULDC.64 UR6, c[0x0][0x2c8] ;  /* 0x0000b20000067ab9 */ /* 0x000fe20000000a00 */
[----:B------:R-:W-:Y:S01]  /*12750*/  ULDC.64 UR8, c[0x0][0x280] ;  /* 0x0000a00000087ab9 */ /* 0x000fe20000000a00 */
[----:B------:R-:W3:Y:S01]  /*12760*/  LDL R20, [R1+0x4] ;  /* 0x0000040001147983 */ /* 0x000ee20000100800 */
[----:B------:R-:W-:Y:S01]  /*12770*/  SEL R5, R5, RZ, !P6 ;  /* 0x000000ff05057207 */ /* 0x000fe20007000000 */
[----:B------:R-:W0:Y:S01]  /*12780*/  LDC R10, c[0x0][0x448] ;  /* 0x00011200ff0a7b82 */ /* 0x000e220000000800 */
[----:B------:R-:W-:Y:S01]  /*12790*/  SEL R0, R19, RZ, !P6 ;  /* 0x000000ff13007207 */ /* 0x000fe20007000000 */
[----:B------:R-:W4:Y:S01]  /*127a0*/  S2R R13, SR_TID.X ;  /* 0x00000000000d7919 */ /* 0x000f220000002100 */
[----:B-1----:R-:W-:Y:S01]  /*127b0*/  ISETP.NE.AND P6, PT, R6, 0x1, PT ;  /* 0x000000010600780c */ /* 0x002fe20003fc5270 */
[----:B----4-:R-:W-:-:S05]  /*127c0*/  IMAD.SHL.U32 R11, R13, 0x8, RZ ;  /* 0x000000080d0b7824 */ /* 0x010fca00078e00ff */
[----:B------:R-:W-:-:S04]  /*127d0*/  LOP3.LUT R11, R11, 0x18, RZ, 0xc0, !PT ;  /* 0x000000180b0b7812 */ /* 0x000fc800078ec0ff */
[C---:B------:R-:W-:Y:S02]  /*127e0*/  LOP3.LUT R12, R11.reuse, 0x20, RZ, 0xfc, !PT ;  /* 0x000000200b0c7812 */ /* 0x040fe400078efcff */
[----:B------:R-:W-:Y:S01]  /*127f0*/  LOP3.LUT R11, R11, 0x40, RZ, 0xfc, !PT ;  /* 0x000000400b0b7812 */ /* 0x000fe200078efcff */
[----:B--2---:R-:W-:Y:S02]  /*12800*/  IMAD.MOV.U32 R3, RZ, RZ, R21 ;  /* 0x000000ffff037224 */ /* 0x004fe400078e0015 */
[----:B------:R-:W1:Y:S01]  /*12810*/  S2R R21, SR_TID.X ;  /* 0x0000000000157919 */ /* 0x000e620000002100 */
[----:B---3--:R-:W-:Y:S02]  /*12820*/  IMAD R4, R20, UR4, RZ ;  /* 0x0000000414047c24 */ /* 0x008fe4000f8e02ff */
[----:B------:R-:W2:Y:S01]  /*12830*/  S2R R20, SR_TID.X ;  /* 0x0000000000147919 */ /* 0x000ea20000002100 */
[----:B------:R-:W-:-:S04]  /*12840*/  IMAD.WIDE.U32 R2, R18, UR4, R2 ;  /* 0x0000000412027c25 */ /* 0x000fc8000f8e0002 */
[----:B------:R-:W-:Y:S01]  /*12850*/  IMAD R4, R18, UR5, R4 ;  /* 0x0000000512047c24 */ /* 0x000fe2000f8e0204 */
[----:B------:R-:W-:Y:S02]  /*12860*/  ULDC.64 UR4, c[0x0][0x2e0] ;  /* 0x0000b80000047ab9 */ /* 0x000fe40000000a00 */
[----:B------:R-:W-:Y:S02]  /*12870*/  IMAD R5, R5, UR4, RZ ;  /* 0x0000000405057c24 */ /* 0x000fe4000f8e02ff */
[----:B------:R-:W-:Y:S02]  /*12880*/  IMAD.IADD R3, R3, 0x1, R4 ;  /* 0x0000000103037824 */ /* 0x000fe400078e0204 */
[----:B------:R-:W3:Y:S01]  /*12890*/  @P6 LDC R4, c[0x0][0x44c] ;  /* 0x00011300ff046b82 */ /* 0x000ee20000000800 */
[C---:B------:R-:W-:Y:S02]  /*128a0*/  IMAD R5, R0.reuse, UR5, R5 ;  /* 0x0000000500057c24 */ /* 0x040fe4000f8e0205 */
[----:B------:R-:W-:Y:S01]  /*128b0*/  IMAD.WIDE.U32 R2, R0, UR4, R2 ;  /* 0x0000000400027c25 */ /* 0x000fe2000f8e0002 */
[----:B------:R-:W-:-:S03]  /*128c0*/  ULDC.64 UR4, c[0x0][0x2d0] ;  /* 0x0000b40000047ab9 */ /* 0x000fc60000000a00 */
[----:B------:R-:W-:Y:S01]  /*128d0*/  IMAD.IADD R3, R3, 0x1, R5 ;  /* 0x0000000103037824 */ /* 0x000fe200078e0205 */
[----:B------:R-:W4:Y:S01]  /*128e0*/  @P6 LDC R0, c[0x0][0x450] ;  /* 0x00011400ff006b82 */ /* 0x000f220000000800 */
[----:B-1----:R-:W-:Y:S01]  /*128f0*/  IMAD.SHL.U32 R21, R21, 0x20, RZ ;  /* 0x0000002015157824 */ /* 0x002fe200078e00ff */
[----:B--2---:R-:W-:-:S04]  /*12900*/  LOP3.LUT R20, R20, 0x7f, RZ, 0xc0, !PT ;  /* 0x0000007f14147812 */ /* 0x004fc800078ec0ff */
[----:B------:R-:W-:Y:S02]  /*12910*/  LOP3.LUT R21, R21, 0x60, RZ, 0xc0, !PT ;  /* 0x0000006015157812 */ /* 0x000fe400078ec0ff */
[----:B------:R-:W-:-:S04]  /*12920*/  SHF.R.U32.HI R20, RZ, 0x2, R20 ;  /* 0x00000002ff147819 */ /* 0x000fc80000011614 */
[----:B------:R-:W-:Y:S02]  /*12930*/  LOP3.LUT R20, R20, R21, RZ, 0xfc, !PT ;  /* 0x0000001514147212 */ /* 0x000fe400078efcff */
[----:B------:R-:W-:-:S03]  /*12940*/  LOP3.LUT R21, R13, 0x7f, RZ, 0xc0, !PT ;  /* 0x0000007f0d157812 */ /* 0x000fc600078ec0ff */
[----:B------:R-:W-:Y:S01]  /*12950*/  IMAD.IADD R6, R20, 0x1, R27 ;  /* 0x0000000114067824 */ /* 0x000fe200078e021b */
[----:B------:R-:W-:Y:S01]  /*12960*/  SHF.R.U32.HI R21, RZ, 0x2, R21 ;  /* 0x00000002ff157819 */ /* 0x000fe20000011615 */
[----:B------:R-:W-:Y:S02]  /*12970*/  IMAD.SHL.U32 R20, R13, 0x8, RZ ;  /* 0x000000080d147824 */ /* 0x000fe400078e00ff */
[----:B---3--:R-:W-:-:S03]  /*12980*/  @P6 IMAD.HI.U32 R5, R6, R4, RZ ;  /* 0x0000000406056227 */ /* 0x008fc600078e00ff */
[----:B------:R-:W-:Y:S01]  /*12990*/  LOP3.LUT R20, R20, 0x18, RZ, 0xc0, !PT ;  /* 0x0000001814147812 */ /* 0x000fe200078ec0ff */
[----:B------:R-:W-:Y:S01]  /*129a0*/  IMAD.MOV.U32 R4, RZ, RZ, R6 ;  /* 0x000000ffff047224 */ /* 0x000fe200078e0006 */
[----:B----4-:R-:W-:-:S04]  /*129b0*/  @P6 SHF.R.U32.HI R4, RZ, R0, R5 ;  /* 0x00000000ff046219 */ /* 0x010fc80000011605 */
[--C-:B------:R-:W-:Y:S01]  /*129c0*/  SHF.R.S32.HI R0, RZ, 0x1f, R4.reuse ;  /* 0x0000001fff007819 */ /* 0x100fe20000011404 */
[----:B------:R-:W-:-:S04]  /*129d0*/  IMAD.MOV R7, RZ, RZ, -R4 ;  /* 0x000000ffff077224 */ /* 0x000fc800078e0a04 */
[----:B------:R-:W-:-:S04]  /*129e0*/  IMAD R0, R0, UR4, RZ ;  /* 0x0000000400007c24 */ /* 0x000fc8000f8e02ff */
[C---:B------:R-:W-:Y:S02]  /*129f0*/  IMAD R0, R4.reuse, UR5, R0 ;  /* 0x0000000504007c24 */ /* 0x040fe4000f8e0200 */
[----:B------:R-:W-:-:S04]  /*12a00*/  IMAD.WIDE.U32 R4, R4, UR4, R2 ;  /* 0x0000000404047c25 */ /* 0x000fc8000f8e0002 */
[----:B------:R-:W-:Y:S02]  /*12a10*/  IMAD.IADD R5, R5, 0x1, R0 ;  /* 0x0000000105057824 */ /* 0x000fe400078e0200 */
[----:B0-----:R-:W-:-:S04]  /*12a20*/  IMAD R0, R10, R7, R6 ;  /* 0x000000070a007224 */ /* 0x001fc800078e0206 */
        /* <DEDUP_REMOVED lines=12> */
[----:B-1----:R-:W-:-:S05]  /*12af0*/  @P6 SHF.R.U32.HI R6, RZ, R8, R7 ;  /* 0x00000008ff066219 */ /* 0x002fca0000011607 */
[----:B------:R-:W-:Y:S02]  /*12b00*/  IMAD.MOV R7, RZ, RZ, -R6 ;  /* 0x000000ffff077224 */ /* 0x000fe400078e0a06 */
        /* <DEDUP_REMOVED lines=19> */
[----:B------:R-:W2:Y:S01]  /*12c40*/  LDL R11, [R1+0x1c] ;  /* 0x00001c00010b7983 */ /* 0x000ea20000100800 */
[----:B------:R-:W-:Y:S02]  /*12c50*/  IMAD R3, R28, R10, RZ ;  /* 0x0000000a1c037224 */ /* 0x000fe400078e02ff */
[----:B------:R-:W-:Y:S01]  /*12c60*/  IMAD.IADD R2, R21, 0x1, R27 ;  /* 0x0000000115027824 */ /* 0x000fe200078e021b */
[----:B------:R-:W0:Y:S04]  /*12c70*/  SHFL.IDX PT, R5, R4, RZ, 0x1c1f ;  /* 0x001c1fff04057589 */ /* 0x000e2800000e0000 */
[----:B------:R-:W1:Y:S01]  /*12c80*/  SHFL.IDX PT, R6, R0, RZ, 0x1c1f ;  /* 0x001c1fff00067589 */ /* 0x000e6200000e0000 */
[----:B------:R-:W-:-:S13]  /*12c90*/  ISETP.GE.AND P3, PT, R2, R3, PT ;  /* 0x000000030200720c */ /* 0x000fda0003f66270 */
[----:B0-----:R-:W-:-:S05]  /*12ca0*/  @!P3 LEA R5, P4, R20, R5, 0x1 ;  /* 0x000000051405b211 */ /* 0x001fca00078808ff */
[----:B-1----:R-:W-:-:S04]  /*12cb0*/  @!P3 IMAD.X R6, RZ, RZ, R6, P4 ;  /* 0x000000ffff06b224 */ /* 0x002fc800020e0606 */
[----:B------:R-:W-:Y:S02]  /*12cc0*/  @!P3 IMAD.MOV.U32 R7, RZ, RZ, R6 ;  /* 0x000000ffff07b224 */ /* 0x000fe400078e0006 */
[----:B------:R-:W-:Y:S02]  /*12cd0*/  @!P3 IMAD.MOV.U32 R6, RZ, RZ, R5 ;  /* 0x000000ffff06b224 */ /* 0x000fe400078e0005 */
[----:B------:R-:W0:Y:S04]  /*12ce0*/  SHFL.IDX PT, R5, R4, 0x1, 0x1c1f ;  /* 0x003c1f0004057f89 */ /* 0x000e2800000e0000 */
[----:B--2---:R-:W-:Y:S04]  /*12cf0*/  @!P3 LDGSTS.E.BYPASS.LTC128B.128 [R11+0xc400], desc[UR54][R6.64], !P0 ;  /* 0x0c400000060bbfae */ /* 0x004fe8000c101d76 */
[----:B------:R-:W-:Y:S04]  /*12d00*/  @!P3 LDGSTS.E.BYPASS.LTC128B.128 [R11+0xf400], desc[UR54][R6.64+0x40], !P1 ;  /* 0x0f400040060bbfae */ /* 0x000fe8000c901d76 */
[----:B------:R1:W-:Y:S04]  /*12d10*/  @!P3 LDGSTS.E.BYPASS.LTC128B.128 [R11+0x12400], desc[UR54][R6.64+0x80], !P2 ;  /* 0x12400080060bbfae */ /* 0x0003e8000d101d76 */
[----:B-1----:R-:W1:Y:S01]  /*12d20*/  SHFL.IDX PT, R7, R0, 0x1, 0x1c1f ;  /* 0x003c1f0000077f89 */ /* 0x002e6200000e0000 */
[----:B------:R-:W-:-:S05]  /*12d30*/  VIADD R6, R2, 0x20 ;  /* 0x0000002002067836 */ /* 0x000fca0000000000 */
[----:B------:R-:W-:-:S13]  /*12d40*/  ISETP.GE.AND P3, PT, R6, R3, PT ;  /* 0x000000030600720c */ /* 0x000fda0003f66270 */
[----:B0-----:R-:W-:-:S05]  /*12d50*/  @!P3 LEA R5, P4, R20, R5, 0x1 ;  /* 0x000000051405b211 */ /* 0x001fca00078808ff */
[----:B-1----:R-:W-:Y:S02]  /*12d60*/  @!P3 IMAD.X R7, RZ, RZ, R7, P4 ;  /* 0x000000ffff07b224 */ /* 0x002fe400020e0607 */
[----:B------:R-:W-:Y:S02]  /*12d70*/  @!P3 IMAD.MOV.U32 R6, RZ, RZ, R5 ;  /* 0x000000ffff06b224 */ /* 0x000fe400078e0005 */
        /* <DEDUP_REMOVED lines=30> */
[----:B------:R-:W-:-:S04]  /*12f60*/  @!P3 IMAD.X R0, RZ, RZ, R0, P4 ;  /* 0x000000ffff00b224 */ /* 0x000fc800020e0600 */
[----:B------:R-:W-:-:S05]  /*12f70*/  @!P3 IMAD.MOV.U32 R5, RZ, RZ, R0 ;  /* 0x000000ffff05b224 */ /* 0x000fca00078e0000 */
[----:B------:R0:W-:Y:S04]  /*12f80*/  @!P3 LDGSTS.E.BYPASS.LTC128B.128 [R11+0xe400], desc[UR54][R4.64], !P0 ;  /* 0x0e400000040bbfae */ /* 0x0001e8000c101d76 */
[----:B------:R0:W-:Y:S04]  /*12f90*/  @!P3 LDGSTS.E.BYPASS.LTC128B.128 [R11+0x11400], desc[UR54][R4.64+0x40], !P1 ;  /* 0x11400040040bbfae */ /* 0x0001e8000c901d76 */
[----:B-1----:R0:W-:Y:S02]  /*12fa0*/  @!P3 LDGSTS.E.BYPASS.LTC128B.128 [R11+0x14400], desc[UR54][R4.64+0x80], !P2 ;  /* 0x14400080040bbfae */ /* 0x0021e4000d101d76 */
.L_x_1279:
        /* <DEDUP_REMOVED lines=13> */
.L_x_1199:
        /* <DEDUP_REMOVED lines=18> */
.L_x_1280:
[----:B------:R-:W-:Y:S05]  /*131a0*/  BSYNC B0 ;  /* 0x0000000000007941 */ /* 0x000fea0003800000 */
.L_x_1200:
[----:B------:R-:W1:Y:S04]  /*131b0*/  LDL.LU R3, [R1+0x28] ;  /* 0x0000280001037983 */ /* 0x000e680000300800 */
[----:B------:R-:W2:Y:S01]  /*131c0*/  LDL R2, [R1+0x10] ;  /* 0x0000100001027983 */ /* 0x000ea20000100800 */
[----:B------:R-:W-:Y:S01]  /*131d0*/  BSSY B0, `(.L_x_1202) ;  /* 0x0000100000007945 */ /* 0x000fe20003800000 */
[----:B-1----:R-:W-:-:S05]  /*131e0*/  VIADD R0, R3, 0xfffffffe ;  /* 0xfffffffe03007836 */ /* 0x002fca0000000000 */
[----:B--2---:R-:W-:-:S13]  /*131f0*/  ISETP.GE.AND P0, PT, R0, R2, PT ;  /* 0x000000020000720c */ /* 0x004fda0003f06270 */
[----:B------:R-:W-:Y:S05]  /*13200*/  @!P0 BRA `(.L_x_1203) ;  /* 0x0000000c00f08947 */ /* 0x000fea0003800000 */
[----:B------:R-:W0:Y:S01]  /*13210*/  S2R R2, SR_TID.X ;  /* 0x0000000000027919 */ /* 0x000e220000002100 */
[----:B------:R-:W-:Y:S01]  /*13220*/  ULDC UR4, c[0x0][0x2f4] ;  /* 0x0000bd0000047ab9 */ /* 0x000fe20000000800 */
[----:B------:R-:W-:Y:S01]  /*13230*/  IMAD.MOV.U32 R10, RZ, RZ, R25 ;  /* 0x000000ffff0a7224 */ /* 0x000fe200078e0019 */
[----:B------:R1:W-:Y:S01]  /*13240*/  STL [R1], R26 ;  /* 0x0000001a01007387 */ /* 0x0003e20000100800 */
[----:B------:R-:W-:Y:S02]  /*13250*/  IMAD.MOV.U32 R20, RZ, RZ, R29 ;  /* 0x000000ffff147224 */ /* 0x000fe400078e001d */
[----:B0-----:R-:W-:-:S05]  /*13260*/  IMAD.SHL.U32 R4, R2, 0x8, RZ ;  /* 0x0000000802047824 */ /* 0x001fca00078e00ff */
[----:B------:R-:W-:-:S04]  /*13270*/  LOP3.LUT R4, R4, 0x18, RZ, 0xc0, !PT ;  /* 0x0000001804047812 */ /* 0x000fc800078ec0ff */
[C---:B------:R-:W-:Y:S02]  /*13280*/  LOP3.LUT R3, R4.reuse, 0x20, RZ, 0xfc, !PT ;  /* 0x0000002004037812 */ /* 0x040fe400078efcff */
[C---:B------:R-:W-:Y:S02]  /*13290*/  LOP3.LUT R2, R4.reuse, 0x40, RZ, 0xfc, !PT ;  /* 0x0000004004027812 */ /* 0x040fe400078efcff */
[----:B------:R-:W-:Y:S02]  /*132a0*/  ISETP.GE.AND P3, PT, R4, UR4, PT ;  /* 0x0000000404007c0c */ /* 0x000fe4000bf66270 */
[----:B------:R-:W-:Y:S02]  /*132b0*/  ISETP.GE.AND P2, PT, R3, UR4, PT ;  /* 0x0000000403007c0c */ /* 0x000fe4000bf46270 */
[----:B-1----:R-:W-:-:S13]  /*132c0*/  ISETP.GE.AND P1, PT, R2, UR4, PT ;  /* 0x0000000402007c0c */ /* 0x002fda000bf26270 */
.L_x_1216:
[----:B------:R-:W2:Y:S01]  /*132d0*/  LDL R8, [R1+0x14] ;  /* 0x0000140001087983 */ /* 0x000ea20000100800 */
[----:B------:R-:W0:Y:S03]  /*132e0*/  LDC R4, c[0x0][0x430] ;  /* 0x00010c00ff047b82 */ /* 0x000e260000000800 */
[----:B------:R-:W3:Y:S04]  /*132f0*/  LDL R7, [R1+0x18] ;  /* 0x0000180001077983 */ /* 0x000ee80000100800 */
[----:B------:R-:W4:Y:S01]  /*13300*/  LDL R6, [R1+0x8] ;  /* 0x0000080001067983 */ /* 0x000f220000100800 */
[----:B------:R-:W1:Y:S01]  /*13310*/  S2R R2, SR_TID.X ;  /* 0x0000000000027919 */ /* 0x000e620000002100 */
[----:B0-----:R-:W-:-:S13]  /*13320*/  ISETP.NE.AND P0, PT, R4, 0x1, PT ;  /* 0x000000010400780c */ /* 0x001fda0003f05270 */
[----:B------:R-:W0:Y:S01]  /*13330*/  @P0 LDC R5, c[0x0][0x434] ;  /* 0x00010d00ff050b82 */ /* 0x000e220000000800 */
[----:B-1----:R-:W-:-:S04]  /*13340*/  LOP3.LUT R3, R2, 0x7f, RZ, 0xc0, !PT ;  /* 0x0000007f02037812 */ /* 0x002fc800078ec0ff */
[----:B------:R-:W-:-:S03]  /*13350*/  SHF.R.U32.HI R4, RZ, 0x2, R3 ;  /* 0x00000002ff047819 */ /* 0x000fc60000011603 */
[----:B------:R-:W1:Y:S01]  /*13360*/  @P0 LDC R3, c[0x0][0x438] ;  /* 0x00010e00ff030b82 */ /* 0x000e620000000800 */
[----:B------:R-:W-:Y:S02]  /*13370*/  IMAD.SHL.U32 R2, R2, 0x20, RZ ;  /* 0x0000002002027824 */ /* 0x000fe400078e00ff */
[----:B------:R-:W-:-:S03]  /*13380*/  IMAD R4, R0, 0x80, R4 ;  /* 0x0000008000047824 */ /* 0x000fc600078e0204 */
        /* <DEDUP_REMOVED lines=19> */
[----:B------:R-:W-:Y:S02]  /*134c0*/  IMAD.U32 R6, RZ, RZ, UR36 ;  /* 0x00000024ff067e24 */ /* 0x000fe4000f8e00ff */
[----:B------:R-:W-:-:S03]  /*134d0*/  VIADD R25, R10, 0x1 ;  /* 0x000000010a197836 */ /* 0x000fc60000000000 */
[----:B------:R-:W-:Y:S02]  /*134e0*/  ISETP.NE.AND P4, PT, R6, 0x3, PT ;  /* 0x000000030600780c */ /* 0x000fe40003f85270 */
        /* <DEDUP_REMOVED lines=8> */
.L_x_1204:
[----:B------:R-:W-:Y:S01]  /*13570*/  IMAD R5, R25, 0x8, R22 ;  /* 0x0000000819057824 */ /* 0x000fe200078e0216 */
[----:B------:R-:W-:Y:S01]  /*13580*/  SHF.L.U32 R0, R29, 0x1f, RZ ;  /* 0x0000001f1d007819 */ /* 0x000fe200000006ff */
[----:B------:R-:W-:Y:S03]  /*13590*/  BSSY B1, `(.L_x_1205) ;  /* 0x0000003000017945 */ /* 0x000fe60003800000 */
[----:B------:R-:W0:Y:S02]  /*135a0*/  SYNCS.PHASECHK.TRANS64.TRYWAIT P0, [R5+URZ+0x2d840], R0 ;  /* 0x02d84000050075a7 */ /* 0x000e24000800017f */
[----:B0-----:R-:W-:Y:S05]  /*135b0*/  @!P0 BRA `(.L_x_1206) ;  /* 0x0000003400608947 */ /* 0x001fea0003800000 */
.L_x_1281:
[----:B------:R-:W-:Y:S05]  /*135c0*/  BSYNC B1 ;  /* 0x0000000000017941 */ /* 0x000fea0003800000 */
.L_x_1205:
[----:B------:R-:W2:Y:S01]  /*135d0*/  LDL R4, [R1+0x4] ;  /* 0x0000040001047983 */ /* 0x000ea20000100800 */
[----:B------:R-:W-:Y:S01]  /*135e0*/  SHF.R.S32.HI R21, RZ, 0x1f, R9 ;  /* 0x0000001fff157819 */ /* 0x000fe20000011409 */
[----:B------:R-:W-:Y:S01]  /*135f0*/  ULDC.64 UR4, c[0x0][0x300] ;  /* 0x0000c00000047ab9 */ /* 0x000fe20000000a00 */
[----:B------:R-:W-:Y:S01]  /*13600*/  LOP3.LUT P5, RZ, R23, 0x2, RZ, 0xc0, !PT ;  /* 0x0000000217ff7812 */ /* 0x000fe200078ac0ff */
        /* <DEDUP_REMOVED lines=13> */
[----:B-1----:R-:W-:Y:S02]  /*136e0*/  IMAD.SHL.U32 R11, R6, 0x8, RZ ;  /* 0x00000008060b7824 */ /* 0x002fe400078e00ff */
        /* <DEDUP_REMOVED lines=42> */
.L_x_1291:
        /* <DEDUP_REMOVED lines=11> */
.L_x_1208:
        /* <DEDUP_REMOVED lines=11> */
.L_x_1209:
[----:B------:R1:W-:Y:S01]  /*13af0*/  SYNCS.ARRIVE.TRANS64.A1T0 RZ, [R5+URZ+0x2d830], RZ ;  /* 0x02d830ff05ff79a7 */ /* 0x0003e2000810003f */
[----:B------:R-:W-:Y:S05]  /*13b00*/  @!P5 BRA `(.L_x_1210) ;  /* 0x000000000004d947 */ /* 0x000fea0003800000 */
[----:B------:R-:W-:Y:S01]  /*13b10*/  BPT.TRAP 0x1 ;  /* 0x000000040000795c */ /* 0x000fe20000300000 */
.L_x_1210:
[----:B------:R-:W-:Y:S01]  /*13b20*/  SHF.L.U32 R2, R20, 0x1f, RZ ;  /* 0x0000001f14027819 */ /* 0x000fe200000006ff */
[----:B-1----:R-:W-:Y:S01]  /*13b30*/  IMAD R5, R10, 0x8, R22 ;  /* 0x000000080a057824 */ /* 0x002fe200078e0216 */
[----:B------:R-:W-:Y:S03]  /*13b40*/  BSSY B1, `(.L_x_1211) ;  /* 0x0000003000017945 */ /* 0x000fe60003800000 */
[----:B------:R-:W1:Y:S02]  /*13b50*/  SYNCS.PHASECHK.TRANS64.TRYWAIT P0, [R5+URZ+0x2d860], R2 ;  /* 0x02d86002050075a7 */ /* 0x000e64000800017f */
[----:B-1----:R-:W-:Y:S05]  /*13b60*/  @!P0 BRA `(.L_x_1212) ;  /* 0x00000034005c8947 */ /* 0x002fea0003800000 */
.L_x_1292:
[----:B------:R-:W-:Y:S05]  /*13b70*/  BSYNC B1 ;  /* 0x0000000000017941 */ /* 0x000fea0003800000 */
.L_x_1211:
        /* <DEDUP_REMOVED lines=49> */
.L_x_1302:
        /* <DEDUP_REMOVED lines=32> */
.L_x_1214:
        /* <DEDUP_REMOVED lines=12> */
.L_x_1215:
[----:B------:R-:W2:Y:S01]  /*14150*/  LDL R2, [R1+0x10] ;  /* 0x0000100001027983 */ /* 0x000ea20000100800 */
[----:B------:R1:W-:Y:S01]  /*14160*/  SYNCS.ARRIVE.TRANS64.A1T0 RZ, [R5+URZ+0x2d850], RZ ;  /* 0x02d850ff05ff79a7 */ /* 0x0003e2000810003f */
[C---:B------:R-:W-:Y:S02]  /*14170*/  VIADD R0, R26.reuse, 0xffffffff ;  /* 0xffffffff1a007836 */ /* 0x040fe40000000000 */
[----:B------:R1:W-:Y:S01]  /*14180*/  STL [R1], R26 ;  /* 0x0000001a01007387 */ /* 0x0003e20000100800 */
[----:B------:R-:W-:Y:S02]  /*14190*/  IMAD.MOV.U32 R10, RZ, RZ, R25 ;  /* 0x000000ffff0a7224 */ /* 0x000fe400078e0019 */
[----:B------:R-:W-:Y:S01]  /*141a0*/  IMAD.MOV.U32 R20, RZ, RZ, R29 ;  /* 0x000000ffff147224 */ /* 0x000fe200078e001d */
[----:B--2---:R-:W-:-:S13]  /*141b0*/  ISETP.GT.AND P0, PT, R26, R2, PT ;  /* 0x000000021a00720c */ /* 0x004fda0003f04270 */
[----:B-1----:R-:W-:Y:S05]  /*141c0*/  @P0 BRA `(.L_x_1216) ;  /* 0xfffffff000400947 */ /* 0x002fea000383ffff */
.L_x_1203:
[----:B------:R-:W-:Y:S05]  /*141d0*/  BSYNC B0 ;  /* 0x0000000000007941 */ /* 0x000fea0003800000 */
.L_x_1202:
[----:B------:R-:W1:Y:S01]  /*141e0*/  S2R R2, SR_TID.X ;  /* 0x0000000000027919 */ /* 0x000e620000002100 */
[----:B------:R-:W-:Y:S01]  /*141f0*/  BSSY B0, `(.L_x_1217) ;  /* 0x0000010000007945 */ /* 0x000fe20003800000 */
[----:B-1----:R-:W-:-:S04]  /*14200*/  LOP3.LUT R2, R2, 0x7f, RZ, 0xc0, !PT ;  /* 0x0000007f02027812 */ /* 0x002fc800078ec0ff */
[----:B------:R-:W-:-:S13]  /*14210*/  ISETP.NE.AND P0, PT, R2, RZ, PT ;  /* 0x000000ff0200720c */ /* 0x000fda0003f05270 */
[----:B------:R-:W-:Y:S05]  /*14220*/  @P0 BRA `(.L_x_1218) ;  /* 0x0000000000300947 */ /* 0x000fea0003800000 */
[----:B0-----:R-:W0:Y:S01]  /*14230*/  S2R R5, SR_LANEID ;  /* 0x0000000000057919 */ /* 0x001e220000000000 */
[----:B------:R-:W-:Y:S01]  /*14240*/  VOTEU.ANY UR4, UPT, PT ;  /* 0x0000000000047886 */ /* 0x000fe200038e0100 */
[----:B------:R-:W1:Y:S01]  /*14250*/  LDC.64 R2, c[0x0][0xc60] ;  /* 0x00031800ff027b82 */ /* 0x000e620000000a00 */
[----:B------:R-:W0:Y:S02]  /*14260*/  FLO.U32 R0, UR4 ;  /* 0x0000000400007d00 */ /* 0x000e2400080e0000 */
[----:B0-----:R-:W-:-:S06]  /*14270*/  ISETP.EQ.U32.AND P0, PT, R0, R5, PT ;  /* 0x000000050000720c */ /* 0x001fcc0003f02070 */
[----:B------:R-:W1:Y:S07]  /*14280*/  POPC R5, UR4 ;  /* 0x0000000400057d09 */ /* 0x000e6e0008000000 */
[----:B-1----:R-:W2:Y:S01]  /*14290*/  @P0 ATOMG.E.ADD.STRONG.GPU PT, R3, desc[UR54][R2.64], R5 ;  /* 0x00000005020309a8 */ /* 0x002ea200081ee1f6 */
[----:B------:R-:W0:Y:S02]  /*142a0*/  S2R R4, SR_LTMASK ;  /* 0x0000000000047919 */ /* 0x000e240000003900 */
[----:B0-----:R-:W-:-:S04]  /*142b0*/  LOP3.LUT R4, R4, UR4, RZ, 0xc0, !PT ;  /* 0x0000000404047c12 */ /* 0x001fc8000f8ec0ff */
[----:B------:R-:W0:Y:S01]  /*142c0*/  POPC R7, R4 ;  /* 0x0000000400077309 */ /* 0x000e220000000000 */
[----:B--2---:R-:W0:Y:S02]  /*142d0*/  SHFL.IDX PT, R0, R3, R0, 0x1f ;  /* 0x00001f0003007589 */ /* 0x004e2400000e0000 */
[----:B0-----:R-:W-:-:S07]  /*142e0*/  IADD3 R16, R0, UR37, R7 ;  /* 0x0000002500107c10 */ /* 0x001fce000fffe007 */
.L_x_1218:
[----:B------:R-:W-:Y:S05]  /*142f0*/  BSYNC B0 ;  /* 0x0000000000007941 */ /* 0x000fea0003800000 */
.L_x_1217:
[----:B------:R-:W-:-:S05]  /*14300*/  IMAD.U32 R0, RZ, RZ, UR36 ;  /* 0x00000024ff007e24 */ /* 0x000fca000f8e00ff */
[----:B------:R-:W-:-:S13]  /*14310*/  ISETP.NE.AND P0, PT, R0, 0x3, PT ;  /* 0x000000030000780c */ /* 0x000fda0003f05270 */
[----:B------:R-:W-:Y:S05]  /*14320*/  @!P0 BRA `(.L_x_1219) ;  /* 0x0000000000048947 */ /* 0x000fea0003800000 */
[----:B------:R-:W-:Y:S01]  /*14330*/  BPT.TRAP 0x1 ;  /* 0x000000040000795c */ /* 0x000fe20000300000 */
.L_x_1219:
[----:B------:R-:W2:Y:S01]  /*14340*/  LDL.LU R2, [R1+0xc] ;  /* 0x00000c0001027983 */ /* 0x000ea20000300800 */
[----:B------:R-:W-:Y:S01]  /*14350*/  IMAD R0, R25, 0x8, R22 ;  /* 0x0000000819007824 */ /* 0x000fe200078e0216 */
[----:B------:R-:W-:Y:S01]  /*14360*/  SHF.L.U32 R3, R29, 0x1f, RZ ;  /* 0x0000001f1d037819 */ /* 0x000fe200000006ff */
[----:B------:R-:W-:Y:S03]  /*14370*/  BSSY B0, `(.L_x_1220) ;  /* 0x0000004000007945 */ /* 0x000fe60003800000 */
[----:B------:R-:W1:Y:S01]  /*14380*/  SYNCS.PHASECHK.TRANS64.TRYWAIT P0, [R0+URZ+0x2d860], R3 ;  /* 0x02d86003000075a7 */ /* 0x000e62000800017f */
[----:B--2---:R-:W-:Y:S01]  /*14390*/  IMAD R6, R26, -0x80, R2 ;  /* 0xffffff801a067824 */ /* 0x004fe200078e0202 */
[----:B-1----:R-:W-:Y:S06]  /*143a0*/  @!P0 BRA `(.L_x_1221) ;  /* 0x0000003000c48947 */ /* 0x002fec0003800000 */
.L_x_1303:
[----:B------:R-:W-:Y:S05]  /*143b0*/  BSYNC B0 ;  /* 0x0000000000007941 */ /* 0x000fea0003800000 */
.L_x_1220:
[----:B------:R-:W0:Y:S01]  /*143c0*/  S2R R2, SR_TID.X ;  /* 0x0000000000027919 */ /* 0x000e220000002100 */
[----:B------:R-:W-:Y:S01]  /*143d0*/  UMOV UR4, 0xffffffff ;  /* 0xffffffff00047882 */ /* 0x000fe20000000000 */
[----:B------:R-:W2:Y:S01]  /*143e0*/  S2R R7, SR_TID.X ;  /* 0x0000000000077919 */ /* 0x000ea20000002100 */
[----:B0-----:R-:W-:Y:S01]  /*143f0*/  LOP3.LUT R5, R2, 0x7f, RZ, 0xc0, !PT ;  /* 0x0000007f02057812 */ /* 0x001fe200078ec0ff */
[----:B--2---:R-:W-:-:S03]  /*14400*/  IMAD.SHL.U32 R2, R7, 0x8, RZ ;  /* 0x0000000807027824 */ /* 0x004fc600078e00ff */
[----:B------:R-:W-:Y:S01]  /*14410*/  SHF.R.U32.HI R5, RZ, 0x2, R5 ;  /* 0x00000002ff057819 */ /* 0x000fe20000011605 */
[----:B------:R-:W-:Y:S01]  /*14420*/  IMAD.SHL.U32 R4, R7, 0x8, RZ ;  /* 0x0000000807047824 */ /* 0x000fe200078e00ff */
        /* <DEDUP_REMOVED lines=49> */
.L_x_1313:
        /* <DEDUP_REMOVED lines=13> */
.L_x_1223:
        /* <DEDUP_REMOVED lines=11> */
.L_x_1224:
[----:B------:R-:W-:Y:S01]  /*148c0*/  VIADD R25, R25, 0x1 ;  /* 0x0000000119197836 */ /* 0x000fe20000000000 */
[----:B------:R0:W-:Y:S04]  /*148d0*/  SYNCS.ARRIVE.TRANS64.A1T0 RZ, [R0+URZ+0x2d850], RZ ;  /* 0x02d850ff00ff79a7 */ /* 0x0001e8000810003f */
[----:B------:R-:W-:-:S04]  /*148e0*/  ISETP.NE.AND P0, PT, R25, 0x2, PT ;  /* 0x000000021900780c */ /* 0x000fc80003f05270 */
[----:B0-----:R-:W-:Y:S02]  /*148f0*/  SEL R0, RZ, 0x1, P0 ;  /* 0x00000001ff007807 */ /* 0x001fe40000000000 */
[----:B------:R-:W-:Y:S02]  /*14900*/  SEL R25, R25, RZ, P0 ;  /* 0x000000ff19197207 */ /* 0x000fe40000000000 */
[----:B------:R-:W-:-:S07]  /*14910*/  LOP3.LUT R29, R29, R0, RZ, 0x3c, !PT ;  /* 0x000000001d1d7212 */ /* 0x000fce00078e3cff */
.L_x_1183:
[----:B------:R-:W-:Y:S05]  /*14920*/  BSYNC B7 ;  /* 0x0000000000077941 */ /* 0x000fea0003800000 */
.L_x_1181:
        /* <DEDUP_REMOVED lines=11> */
.L_x_1225:
[----:B------:R-:W1:Y:S01]  /*149e0*/  S2R R0, SR_TID.X ;  /* 0x0000000000007919 */ /* 0x000e620000002100 */
[----:B------:R-:W-:Y:S01]  /*149f0*/  UMOV UR4, 0xffffffff ;  /* 0xffffffff00047882 */ /* 0x000fe20000000000 */
[----:B-1----:R-:W-:-:S04]  /*14a00*/  LOP3.LUT R7, R0, 0x1f, RZ, 0xc0, !PT ;  /* 0x0000001f00077812 */ /* 0x002fc800078ec0ff */
[----:B------:R-:W-:Y:S01]  /*14a10*/  ISETP.NE.AND P0, PT, R7, 0x1f, PT ;  /* 0x0000001f0700780c */ /* 0x000fe20003f05270 */
[----:B------:R-:W-:-:S12]  /*14a20*/  BRA.DIV UR4, `(.L_x_1227) ;  /* 0x0000003204a87947 */ /* 0x000fd8000b800000 */
[----:B------:R-:W-:Y:S01]  /*14a30*/  IMAD.IADD R5, R19, 0x1, R7 ;  /* 0x0000000113057824 */ /* 0x000fe200078e0207 */
[----:B------:R-:W-:-:S04]  /*14a40*/  ULDC UR4, c[0x0][0xc3c] ;  /* 0x00030f0000047ab9 */ /* 0x000fc80000000800 */
[----:B------:R-:W-:-:S13]  /*14a50*/  ISETP.GE.OR P1, PT, R5, UR4, !P0 ;  /* 0x0000000405007c0c */ /* 0x000fda000c726670 */
[----:B------:R-:W1:Y:S02]  /*14a60*/  @!P1 LDC.64 R2, c[0x0][0xc80] ;  /* 0x00032000ff029b82 */ /* 0x000e640000000a00 */
[----:B-1----:R-:W-:-:S06]  /*14a70*/  @!P1 IMAD.WIDE R2, R5, 0x4, R2 ;  /* 0x0000000405029825 */ /* 0x002fcc00078e0202 */
[----:B------:R1:W2:Y:S01]  /*14a80*/  @!P1 LDG.E R3, desc[UR54][R2.64] ;  /* 0x0000003602039981 */ /* 0x0002a2000c1e1900 */
[C---:B------:R-:W-:Y:S02]  /*14a90*/  ISETP.GE.U32.AND P2, PT, R7.reuse, 0x2, PT ;  /* 0x000000020700780c */ /* 0x040fe40003f46070 */
[C---:B------:R-:W-:Y:S01]  /*14aa0*/  ISETP.GE.U32.AND P3, PT, R7.reuse, 0x4, PT ;  /* 0x000000040700780c */ /* 0x040fe20003f66070 */
[----:B------:R-:W-:Y:S01]  /*14ab0*/  SHFL.IDX PT, R0, R16, RZ, 0x1f ;  /* 0x00001fff10007589 */ /* 0x000fe200000e0000 */
[C---:B------:R-:W-:Y:S02]  /*14ac0*/  ISETP.GE.U32.AND P4, PT, R7.reuse, 0x8, PT ;  /* 0x000000080700780c */ /* 0x040fe40003f86070 */
[C---:B------:R-:W-:Y:S01]  /*14ad0*/  ISETP.GE.U32.AND P5, PT, R7.reuse, 0x10, PT ;  /* 0x000000100700780c */ /* 0x040fe20003fa6070 */
[----:B------:R-:W-:Y:S01]  /*14ae0*/  SHFL.IDX PT, R16, R16, 0x1, 0x1f ;  /* 0x00201f0010107f89 */ /* 0x000fe200000e0000 */
[----:B-1----:R-:W-:Y:S02]  /*14af0*/  IMAD.MOV.U32 R2, RZ, RZ, RZ ;  /* 0x000000ffff027224 */ /* 0x002fe400078e00ff */
[----:B--2---:R-:W-:Y:S01]  /*14b00*/  @!P1 IMAD.MOV.U32 R2, RZ, RZ, R3 ;  /* 0x000000ffff029224 */ /* 0x004fe200078e0003 */
[----:B------:R-:W-:-:S04]  /*14b10*/  ISETP.NE.AND P1, PT, R7, RZ, PT ;  /* 0x000000ff0700720c */ /* 0x000fc80003f25270 */
[----:B------:R-:W1:Y:S02]  /*14b20*/  SHFL.UP PT, R14, R2, 0x1, RZ ;  /* 0x04200000020e7989 */ /* 0x000e6400000e00ff */
[----:B-1----:R-:W-:-:S05]  /*14b30*/  SEL R5, R14, RZ, P1 ;  /* 0x000000ff0e057207 */ /* 0x002fca0000800000 */
[----:B------:R-:W-:-:S05]  /*14b40*/  IMAD.IADD R4, R2, 0x1, R5 ;  /* 0x0000000102047824 */ /* 0x000fca00078e0205 */
        /* <DEDUP_REMOVED lines=12> */
[----:B------:R1:W2:Y:S02]  /*14c10*/  SHFL.IDX PT, R14, R3, 0x1f, 0x1f ;  /* 0x03e01f00030e7f89 */ /* 0x0002a400000e0000 */
.L_x_1323:
[----:B------:R-:W-:Y:S02]  /*14c20*/  ULDC UR4, c[0x0][0xc38] ;  /* 0x00030e0000047ab9 */ /* 0x000fe40000000800 */
[----:B------:R-:W-:-:S04]  /*14c30*/  IMAD.U32 R4, RZ, RZ, UR4 ;  /* 0x00000004ff047e24 */ /* 0x000fc8000f8e00ff */
[----:B--2---:R-:W-:-:S04]  /*14c40*/  IMAD R5, R14, R4, RZ ;  /* 0x000000040e057224 */ /* 0x004fc800078e02ff */
[----:B------:R-:W-:-:S05]  /*14c50*/  IMAD.IADD R16, R16, 0x1, R5 ;  /* 0x0000000110107824 */ /* 0x000fca00078e0205 */
[----:B------:R-:W-:-:S13]  /*14c60*/  ISETP.GT.AND P6, PT, R16, R0, PT ;  /* 0x000000001000720c */ /* 0x000fda0003fc4270 */
[----:B------:R-:W-:Y:S05]  /*14c70*/  @P6 BRA `(.L_x_1228) ;  /* 0x00000000009c6947 */ /* 0x000fea0003800000 */
.L_x_1233:
[----:B------:R-:W2:Y:S01]  /*14c80*/  LDC R4, c[0x0][0xc3c] ;  /* 0x00030f00ff047b82 */ /* 0x000ea20000000800 */
[----:B------:R-:W-:-:S05]  /*14c90*/  VIADD R19, R19, 0x1f ;  /* 0x0000001f13137836 */ /* 0x000fca0000000000 */
[----:B--2---:R-:W-:-:S13]  /*14ca0*/  ISETP.GE.AND P6, PT, R19, R4, PT ;  /* 0x000000041300720c */ /* 0x004fda0003fc6270 */
[----:B------:R-:W-:Y:S05]  /*14cb0*/  @P6 BRA `(.L_x_1229) ;  /* 0x0000000400d06947 */ /* 0x000fea0003800000 */
[----:B------:R-:W2:Y:S01]  /*14cc0*/  S2R R2, SR_TID.X ;  /* 0x0000000000027919 */ /* 0x000ea20000002100 */
[----:B------:R-:W-:Y:S01]  /*14cd0*/  BSSY B0, `(.L_x_1230) ;  /* 0x0000009000007945 */ /* 0x000fe20003800000 */
[----:B--2---:R-:W-:-:S05]  /*14ce0*/  LOP3.LUT R2, R2, 0x1f, RZ, 0xc0, !PT ;  /* 0x0000001f02027812 */ /* 0x004fca00078ec0ff */
[----:B------:R-:W-:Y:S02]  /*14cf0*/  IMAD.IADD R5, R19, 0x1, R2 ;  /* 0x0000000113057824 */ /* 0x000fe400078e0202 */
[----:B------:R-:W-:-:S03]  /*14d00*/  IMAD.MOV.U32 R2, RZ, RZ, RZ ;  /* 0x000000ffff027224 */ /* 0x000fc600078e00ff */
[----:B------:R-:W-:-:S13]  /*14d10*/  ISETP.GE.OR P6, PT, R5, R4, !P0 ;  /* 0x000000040500720c */ /* 0x000fda00047c6670 */
[----:B------:R-:W-:Y:S05]  /*14d20*/  @P6 BRA `(.L_x_1231) ;  /* 0x00000000000c6947 */ /* 0x000fea0003800000 */
[----:B-1----:R-:W1:Y:S02]  /*14d30*/  LDC.64 R2, c[0x0][0xc80] ;  /* 0x00032000ff027b82 */ /* 0x002e640000000a00 */
[----:B-1----:R-:W-:-:S06]  /*14d40*/  IMAD.WIDE R2, R5, 0x4, R2 ;  /* 0x0000000405027825 */ /* 0x002fcc00078e0202 */
[----:B------:R2:W5:Y:S02]  /*14d50*/  LDG.E R2, desc[UR54][R2.64] ;  /* 0x0000003602027981 */ /* 0x000564000c1e1900 */
.L_x_1231:
[----:B------:R-:W-:Y:S05]  /*14d60*/  BSYNC B0 ;  /* 0x0000000000007941 */ /* 0x000fea0003800000 */
.L_x_1230:
[----:B------:R-:W-:-:S03]  /*14d70*/  UMOV UR4, 0xffffffff ;  /* 0xffffffff00047882 */ /* 0x000fc60000000000 */
[----:B------:R-:W-:Y:S05]  /*14d80*/  BRA.DIV UR4, `(.L_x_1232) ;  /* 0x0000003204f47947 */ /* 0x000fea000b800000 */
[----:B-----5:R-:W3:Y:S02]  /*14d90*/  SHFL.UP PT, R14, R2, 0x1, RZ ;  /* 0x04200000020e7989 */ /* 0x020ee400000e00ff */
[----:B---3--:R-:W-:-:S05]  /*14da0*/  SEL R13, R14, RZ, P1 ;  /* 0x000000ff0e0d7207 */ /* 0x008fca0000800000 */
[----:B------:R-:W-:-:S05]  /*14db0*/  IMAD.IADD R13, R2, 0x1, R13 ;  /* 0x00000001020d7824 */ /* 0x000fca00078e020d */
[----:B------:R-:W3:Y:S02]  /*14dc0*/  SHFL.UP PT, R14, R13, 0x2, RZ ;  /* 0x044000000d0e7989 */ /* 0x000ee400000e00ff */
[----:B---3--:R-:W-:-:S05]  /*14dd0*/  SEL R14, R14, RZ, P2 ;  /* 0x000000ff0e0e7207 */ /* 0x008fca0001000000 */
[----:B-12---:R-:W-:-:S05]  /*14de0*/  IMAD.IADD R3, R13, 0x1, R14 ;  /* 0x000000010d037824 */ /* 0x006fca00078e020e */
        /* <DEDUP_REMOVED lines=10> */
.L_x_1331:
[----:B------:R-:W-:Y:S02]  /*14e90*/  ULDC UR4, c[0x0][0xc38] ;  /* 0x00030e0000047ab9 */ /* 0x000fe40000000800 */
[----:B------:R-:W-:-:S04]  /*14ea0*/  IMAD.U32 R4, RZ, RZ, UR4 ;  /* 0x00000004ff047e24 */ /* 0x000fc8000f8e00ff */
[----:B--2---:R-:W-:-:S04]  /*14eb0*/  IMAD R5, R14, R4, RZ ;  /* 0x000000040e057224 */ /* 0x004fc800078e02ff */
[----:B------:R-:W-:-:S05]  /*14ec0*/  IMAD.IADD R16, R5, 0x1, R16 ;  /* 0x0000000105107824 */ /* 0x000fca00078e0210 */
[----:B------:R-:W-:-:S13]  /*14ed0*/  ISETP.GT.AND P6, PT, R16, R0, PT ;  /* 0x000000001000720c */ /* 0x000fda0003fc4270 */
[----:B------:R-:W-:Y:S05]  /*14ee0*/  @!P6 BRA `(.L_x_1233) ;  /* 0xfffffffc0064e947 */ /* 0x000fea000383ffff */
.L_x_1228:
[----:B------:R-:W-:Y:S01]  /*14ef0*/  IMAD.IADD R16, R16, 0x1, -R5 ;  /* 0x0000000110107824 */ /* 0x000fe200078e0a05 */
[----:B------:R-:W-:-:S03]  /*14f00*/  UMOV UR4, 0xffffffff ;  /* 0xffffffff00047882 */ /* 0x000fc60000000000 */
[----:B------:R-:W-:-:S05]  /*14f10*/  IMAD R5, R3, R4, R16 ;  /* 0x0000000403057224 */ /* 0x000fca00078e0210 */
[----:B------:R-:W-:Y:S01]  /*14f20*/  ISETP.GT.AND P6, PT, R5, R0, PT ;  /* 0x000000000500720c */ /* 0x000fe20003fc4270 */
[----:B------:R-:W-:-:S12]  /*14f30*/  BRA.DIV UR4, `(.L_x_1234) ;  /* 0x0000003604447947 */ /* 0x000fd8000b800000 */
[----:B------:R-:W-:-:S04]  /*14f40*/  VOTE.ANY R6, PT, !P6 ;  /* 0x0000000000067806 */ /* 0x000fc800070e0100 */
[----:B------:R-:W2:Y:S02]  /*14f50*/  POPC R5, R6 ;  /* 0x0000000600057309 */ /* 0x000ea40000000000 */
[----:B--2---:R2:W3:Y:S02]  /*14f60*/  SHFL.IDX PT, R17, R2, R5, 0x1f ;  /* 0x00001f0502117589 */ /* 0x0044e400000e0000 */
.L_x_1335:
[----:B------:R-:W-:Y:S01]  /*14f70*/  ISETP.NE.AND P0, PT, R6, RZ, PT ;  /* 0x000000ff0600720c */ /* 0x000fe20003f05270 */
[----:B------:R-:W-:-:S12]  /*14f80*/  IMAD.MOV.U32 R6, RZ, RZ, RZ ;  /* 0x000000ffff067224 */ /* 0x000fd800078e00ff */
[----:B------:R-:W-:Y:S05]  /*14f90*/  @!P0 BRA `(.L_x_1235) ;  /* 0x0000000000108947 */ /* 0x000fea0003800000 */
[----:B------:R-:W-:Y:S01]  /*14fa0*/  UMOV UR4, 0xffffffff ;  /* 0xffffffff00047882 */ /* 0x000fe20000000000 */
[----:B------:R-:W-:Y:S02]  /*14fb0*/  VIADD R12, R5, 0xffffffff ;  /* 0xffffffff050c7836 */ /* 0x000fe40000000000 */
[----:B------:R-:W-:Y:S05]  /*14fc0*/  BRA.DIV UR4, `(.L_x_1236) ;  /* 0x0000003604687947 */ /* 0x000fea000b800000 */
[----:B------:R4:W0:Y:S02]  /*14fd0*/  SHFL.IDX PT, R6, R3, R12, 0x1f ;  /* 0x00001f0c03067589 */ /* 0x00082400000e0000 */
.L_x_1235:
[----:B-12-4-:R-:W1:Y:S01]  /*14fe0*/  LDC.64 R2, c[0x0][0xc90] ;  /* 0x00032400ff027b82 */ /* 0x016e620000000a00 */
[----:B------:R-:W-:-:S04]  /*14ff0*/  IMAD.IADD R19, R5, 0x1, R19 ;  /* 0x0000000105137824 */ /* 0x000fc800078e0213 */
[----:B-1----:R-:W-:-:S05]  /*15000*/  IMAD.WIDE R2, R19, 0x4, R2 ;  /* 0x0000000413027825 */ /* 0x002fca00078e0202 */
[----:B------:R1:W3:Y:S01]  /*15010*/  LDG.E R7, desc[UR54][R2.64] ;  /* 0x0000003602077981 */ /* 0x0002e2000c1e1900 */
[----:B0-----:R-:W-:-:S04]  /*15020*/  IMAD R16, R6, R4, R16 ;  /* 0x0000000406107224 */ /* 0x001fc800078e0210 */
[----:B------:R-:W-:Y:S02]  /*15030*/  IMAD.IADD R0, R0, 0x1, -R16 ;  /* 0x0000000100007824 */ /* 0x000fe400078e0a10 */
[----:B-1----:R-:W-:Y:S02]  /*15040*/  IMAD.MOV.U32 R2, RZ, RZ, RZ ;  /* 0x000000ffff027224 */ /* 0x002fe400078e00ff */
[----:B---3--:R-:W-:-:S05]  /*15050*/  IMAD R5, R17, R7, RZ ;  /* 0x0000000711057224 */ /* 0x008fca00078e02ff */
[-C--:B------:R-:W-:Y:S02]  /*15060*/  IABS R8, R5.reuse ;  /* 0x0000000500087213 */ /* 0x080fe40000000000 */
[----:B------:R-:W-:Y:S02]  /*15070*/  IABS R6, R5 ;  /* 0x0000000500067213 */ /* 0x000fe40000000000 */
[----:B------:R-:W0:Y:S03]  /*15080*/  I2F.RP R9, R8 ;  /* 0x0000000800097306 */ /* 0x000e260000209400 */
[----:B------:R-:W-:-:S05]  /*15090*/  IMAD.MOV R6, RZ, RZ, -R6 ;  /* 0x000000ffff067224 */ /* 0x000fca00078e0a06 */
[----:B0-----:R-:W0:Y:S02]  /*150a0*/  MUFU.RCP R9, R9 ;  /* 0x0000000900097308 */ /* 0x001e240000001000 */
[----:B0-----:R-:W-:-:S06]  /*150b0*/  VIADD R10, R9, 0xffffffe ;  /* 0x0ffffffe090a7836 */ /* 0x001fcc0000000000 */
[----:B------:R-:W0:Y:S02]  /*150c0*/  F2I.FTZ.U32.TRUNC.NTZ R3, R10 ;  /* 0x0000000a00037305 */ /* 0x000e24000021f000 */
[----:B0-----:R-:W-:-:S04]  /*150d0*/  IMAD.MOV R11, RZ, RZ, -R3 ;  /* 0x000000ffff0b7224 */ /* 0x001fc800078e0a03 */
[----:B------:R-:W-:-:S04]  /*150e0*/  IMAD R11, R11, R8, RZ ;  /* 0x000000080b0b7224 */ /* 0x000fc800078e02ff */
[----:B------:R-:W-:Y:S01]  /*150f0*/  IMAD.HI.U32 R2, R3, R11, R2 ;  /* 0x0000000b03027227 */ /* 0x000fe200078e0002 */
[----:B------:R-:W-:-:S05]  /*15100*/  IABS R3, R0 ;  /* 0x0000000000037213 */ /* 0x000fca0000000000 */
        /* <DEDUP_REMOVED lines=17> */
[----:B------:R-:W-:-:S04]  /*15220*/  VIADDMNMX R4, R3, R4, R7, PT ;  /* 0x0000000403047246 */ /* 0x000fc80003800107 */
[----:B------:R-:W-:-:S04]  /*15230*/  IABS R7, R4 ;  /* 0x0000000400077213 */ /* 0x000fc80000000000 */
[----:B------:R-:W0:Y:S08]  /*15240*/  I2F.RP R8, R7 ;  /* 0x0000000700087306 */ /* 0x000e300000209400 */
[----:B0-----:R-:W0:Y:S02]  /*15250*/  MUFU.RCP R8, R8 ;  /* 0x0000000800087308 */ /* 0x001e240000001000 */
[----:B0-----:R-:W-:-:S06]  /*15260*/  VIADD R3, R8, 0xffffffe ;  /* 0x0ffffffe08037836 */ /* 0x001fcc0000000000 */
[----:B------:R-:W0:Y:S02]  /*15270*/  F2I.FTZ.U32.TRUNC.NTZ R3, R3 ;  /* 0x0000000300037305 */ /* 0x000e24000021f000 */
[----:B0-----:R-:W-:-:S04]  /*15280*/  IMAD.MOV R0, RZ, RZ, -R3 ;  /* 0x000000ffff007224 */ /* 0x001fc800078e0a03 */
[----:B------:R-:W-:Y:S01]  /*15290*/  IMAD R9, R0, R7, RZ ;  /* 0x0000000700097224 */ /* 0x000fe200078e02ff */
[----:B------:R-:W-:-:S03]  /*152a0*/  IABS R0, R4 ;  /* 0x0000000400007213 */ /* 0x000fc60000000000 */
[----:B------:R-:W-:Y:S01]  /*152b0*/  IMAD.HI.U32 R2, R3, R9, R2 ;  /* 0x0000000903027227 */ /* 0x000fe200078e0002 */
        /* <DEDUP_REMOVED lines=9> */
[C---:B------:R-:W-:Y:S01]  /*15350*/  LOP3.LUT R0, R5.reuse, R4, RZ, 0x3c, !PT ;  /* 0x0000000405007212 */ /* 0x040fe200078e3cff */
[----:B------:R-:W-:-:S03]  /*15360*/  IMAD.IADD R5, R5, 0x1, R6 ;  /* 0x0000000105057824 */ /* 0x000fc600078e0206 */
[----:B------:R-:W-:-:S07]  /*15370*/  ISETP.GE.AND P2, PT, R0, RZ, PT ;  /* 0x000000ff0000720c */ /* 0x000fce0003f46270 */
[----:B------:R-:W-:-:S06]  /*15380*/  @P0 VIADD R2, R2, 0x1 ;  /* 0x0000000102020836 */ /* 0x000fcc0000000000 */
[----:B------:R-:W-:Y:S01]  /*15390*/  @!P2 IMAD.MOV R2, RZ, RZ, -R2 ;  /* 0x000000ffff02a224 */ /* 0x000fe200078e0a02 */
[----:B------:R-:W-:Y:S01]  /*153a0*/  @!P1 LOP3.LUT R2, RZ, R4, RZ, 0x33, !PT ;  /* 0x00000004ff029212 */ /* 0x000fe200078e33ff */
[----:B------:R-:W-:-:S04]  /*153b0*/  IMAD.MOV R4, RZ, RZ, -R4 ;  /* 0x000000ffff047224 */ /* 0x000fc800078e0a04 */
[----:B------:R-:W-:Y:S01]  /*153c0*/  IMAD R18, R2, R4, R5 ;  /* 0x0000000402127224 */ /* 0x000fe200078e0205 */
[----:B------:R-:W-:-:S05]  /*153d0*/  LOP3.LUT R2, RZ, R2, RZ, 0x33, !PT ;  /* 0x00000002ff027212 */ /* 0x000fca00078e33ff */
[----:B------:R-:W-:Y:S01]  /*153e0*/  IMAD.IADD R17, R17, 0x1, R2 ;  /* 0x0000000111117824 */ /* 0x000fe200078e0202 */
[----:B------:R-:W-:Y:S06]  /*153f0*/  BRA `(.L_x_1237) ;  /* 0x00000000001c7947 */ /* 0x000fec0003800000 */
.L_x_1229:
[----:B------:R-:W-:Y:S01]  /*15400*/  UMOV UR4, URZ ;  /* 0x0000003f00047c82 */ /* 0x000fe20008000000 */
[----:B------:R-:W-:Y:S01]  /*15410*/  UMOV UR5, URZ ;  /* 0x0000003f00057c82 */ /* 0x000fe20008000000 */
[----:B------:R-:W-:Y:S01]  /*15420*/  ULDC UR6, c[0x0][0xc3c] ;  /* 0x00030f0000067ab9 */ /* 0x000fe20000000800 */
[----:B------:R-:W-:Y:S02]  /*15430*/  IMAD.MOV.U32 R16, RZ, RZ, R0 ;  /* 0x000000ffff107224 */ /* 0x000fe400078e0000 */
[----:B------:R-:W-:Y:S02]  /*15440*/  IMAD.U32 R17, RZ, RZ, UR4 ;  /* 0x00000004ff117e24 */ /* 0x000fe4000f8e00ff */
[----:B------:R-:W-:Y:S02]  /*15450*/  IMAD.U32 R18, RZ, RZ, UR5 ;  /* 0x00000005ff127e24 */ /* 0x000fe4000f8e00ff */
[----:B------:R-:W-:-:S07]  /*15460*/  IMAD.U32 R19, RZ, RZ, UR6 ;  /* 0x00000006ff137e24 */ /* 0x000fce000f8e00ff */
.L_x_1237:
[----:B------:R-:W2:Y:S01]  /*15470*/  S2R R0, SR_TID.X ;  /* 0x0000000000007919 */ /* 0x000ea20000002100 */
[----:B------:R-:W-:Y:S05]  /*15480*/  WARPSYNC.ALL ;  /* 0x0000000000007948 */ /* 0x000fea0003800000 */
[----:B------:R-:W-:Y:S01]  /*15490*/  BAR.SYNC.DEFER_BLOCKING 0x4, 0x200 ;  /* 0x0108000000007b1d */ /* 0x000fe20000010000 */
[----:B--2---:R-:W-:-:S04]  /*154a0*/  LOP3.LUT R0, R0, 0x1f, RZ, 0xc0, !PT ;  /* 0x0000001f00007812 */ /* 0x004fc800078ec0ff */
[----:B------:R-:W-:-:S13]  /*154b0*/  ISETP.NE.AND P0, PT, R0, RZ, PT ;  /* 0x000000ff0000720c */ /* 0x000fda0003f05270 */
[----:B-1----:R-:W1:Y:S01]  /*154c0*/  @!P0 S2R R3, SR_CgaCtaId ;  /* 0x0000000000038919 */ /* 0x002e620000008800 */
[----:B------:R-:W-:-:S04]  /*154d0*/  @!P0 MOV R0, 0x400 ;  /* 0x0000040000008802 */ /* 0x000fc80000000f00 */
[----:B-1----:R-:W-:-:S05]  /*154e0*/  @!P0 LEA R22, R3, R0, 0x18 ;  /* 0x0000000003168211 */ /* 0x002fca00078ec0ff */
[----:B------:R3:W-:Y:S01]  /*154f0*/  @!P0 STS.128 [R22+0x2d8d0], R16 ;  /* 0x02d8d01016008388 */ /* 0x0007e20000000c00 */
[----:B------:R-:W-:Y:S06]  /*15500*/  BAR.ARV 0x5, 0x200 ;  /* 0x0148000000007b1d */ /* 0x000fec0000002000 */
.L_x_1226:
[----:B------:R-:W-:Y:S02]  /*15510*/  ULDC UR4, c[0x0][0xc3c] ;  /* 0x00030f0000047ab9 */ /* 0x000fe40000000800 */
[----:B--2---:R-:W-:-:S13]  /*15520*/  ISETP.GE.AND P0, PT, R19, UR4, PT ;  /* 0x0000000413007c0c */ /* 0x004fda000bf06270 */
[----:B------:R-:W-:Y:S05]  /*15530*/  @!P0 BRA `(.L_x_1238) ;  /* 0xffffffb4008c8947 */ /* 0x000fea000383ffff */
[----:B------:R-:W-:Y:S05]  /*15540*/  BSYNC B8 ;  /* 0x0000000000087941 */ /* 0x000fea0003800000 */
.L_x_1169:
[----:B-1----:R-:W2:Y:S01]  /*15550*/  LDL.LU R0, [R1+0x2c] ;  /* 0x00002c0001007983 */ /* 0x002ea20000300800 */
[----:B------:R-:W-:Y:S01]  /*15560*/  BSSY B0, `(.L_x_1239) ;  /* 0x000000b000007945 */ /* 0x000fe20003800000 */
[----:B------:R-:W1:Y:S01]  /*15570*/  S2R R5, SR_CgaCtaId ;  /* 0x0000000000057919 */ /* 0x000e620000008800 */
[----:B--2---:R-:W-:-:S05]  /*15580*/  VIADD R0, R0, 0x1 ;  /* 0x0000000100007836 */ /* 0x004fca0000000000 */
[----:B------:R-:W-:-:S04]  /*15590*/  LEA.HI R2, R0, R0, RZ, 0x1 ;  /* 0x0000000000027211 */ /* 0x000fc800078f08ff */
[----:B------:R-:W-:Y:S02]  /*155a0*/  LOP3.LUT R3, R2, 0xfffffffe, RZ, 0xc0, !PT ;  /* 0xfffffffe02037812 */ /* 0x000fe400078ec0ff */
[----:B------:R-:W-:-:S03]  /*155b0*/  MOV R2, 0x400 ;  /* 0x0000040000027802 */ /* 0x000fc60000000f00 */
[----:B------:R-:W-:Y:S01]  /*155c0*/  IMAD.IADD R0, R0, 0x1, -R3 ;  /* 0x0000000100007824 */ /* 0x000fe200078e0a03 */
[----:B-1----:R-:W-:-:S04]  /*155d0*/  LEA R5, R5, R2, 0x18 ;  /* 0x0000000205057211 */ /* 0x002fc800078ec0ff */
[----:B------:R-:W-:-:S04]  /*155e0*/  SHF.L.U32 R0, R0, 0x1f, RZ ;  /* 0x0000001f00007819 */ /* 0x000fc800000006ff */
[----:B------:R-:W1:Y:S02]  /*155f0*/  SYNCS.PHASECHK.TRANS64.TRYWAIT P0, [R5+URZ+0x2d820], R0 ;  /* 0x02d82000050075a7 */ /* 0x000e64000800017f */
[----:B-1----:R-:W-:Y:S05]  /*15600*/  @!P0 BRA `(.L_x_1240) ;  /* 0x0000003000008947 */ /* 0x002fea0003800000 */
.L_x_1338:
[----:B------:R-:W-:Y:S05]  /*15610*/  BSYNC B0 ;  /* 0x0000000000007941 */ /* 0x000fea0003800000 */
.L_x_1239:
[----:B------:R-:W-:-:S03]  /*15620*/  UMOV UR4, 0xffffffff ;  /* 0xffffffff00047882 */ /* 0x000fc60000000000 */
[----:B------:R-:W-:Y:S05]  /*15630*/  BRA.DIV UR4, `(.L_x_1241) ;  /* 0x0000003204087947 */ /* 0x000fea000b800000 */
[----:B-1----:R-:W1:Y:S02]  /*15640*/  S2R R0, SR_TID.X ;  /* 0x0000000000007919 */ /* 0x002e640000002100 */
[----:B-1----:R-:W-:-:S04]  /*15650*/  SHF.R.U32.HI R0, RZ, 0x5, R0 ;  /* 0x00000005ff007819 */ /* 0x002fc80000011600 */
[----:B------:R-:W-:-:S05]  /*15660*/  LOP3.LUT R0, R0, 0x3, RZ, 0xc0, !PT ;  /* 0x0000000300007812 */ /* 0x000fca00078ec0ff */
[----:B------:R1:W2:Y:S02]  /*15670*/  SHFL.IDX PT, R14, R0, RZ, 0x1f ;  /* 0x00001fff000e7589 */ /* 0x0002a400000e0000 */
.L_x_1341:
[----:B--2---:R-:W-:Y:S01]  /*15680*/  ISETP.NE.AND P0, PT, R14, RZ, PT ;  /* 0x000000ff0e00720c */ /* 0x004fe20003f05270 */
[----:B------:R-:W-:-:S12]  /*15690*/  BSSY B0, `(.L_x_1242) ;  /* 0x0000024000007945 */ /* 0x000fd80003800000 */
[----:B------:R-:W-:Y:S05]  /*156a0*/  @P0 BRA `(.L_x_1243) ;  /* 0x0000000000880947 */ /* 0x000fea0003800000 */
[----:B------:R-:W-:-:S03]  /*156b0*/  UMOV UR4, 0xffffffff ;  /* 0xffffffff00047882 */ /* 0x000fc60000000000 */
[----:B------:R-:W-:Y:S05]  /*156c0*/  BRA.DIV UR4, `(.L_x_1244) ;  /* 0x0000003204187947 */ /* 0x000fea000b800000 */
[----:B------:R-:W-:-:S13]  /*156d0*/  ELECT P6, URZ, PT ;  /* 0x00000000003f782f */ /* 0x000fda00038c0000 */
.L_x_1344:
[----:B------:R-:W-:Y:S05]  /*156e0*/  @!P6 BRA `(.L_x_1243) ;  /* 0x000000000078e947 */ /* 0x000fea0003800000 */
[----:B------:R-:W-:-:S06]  /*156f0*/  ULOP3.LUT UR4, UR43, 0x2, URZ, 0xfc, !UPT ;  /* 0x000000022b047892 */ /* 0x000fcc000f8efc3f */
[----:B-1----:R-:W-:-:S05]  /*15700*/  IMAD.U32 R0, RZ, RZ, UR4 ;  /* 0x00000004ff007e24 */ /* 0x002fca000f8e00ff */
[----:B------:R-:W-:-:S13]  /*15710*/  ISETP.NE.AND P0, PT, R0, 0x3, PT ;  /* 0x000000030000780c */ /* 0x000fda0003f05270 */
[----:B------:R-:W-:Y:S05]  /*15720*/  @!P0 BRA `(.L_x_1245) ;  /* 0x0000000000048947 */ /* 0x000fea0003800000 */
[----:B------:R-:W-:Y:S01]  /*15730*/  BPT.TRAP 0x1 ;  /* 0x000000040000795c */ /* 0x000fe20000300000 */
.L_x_1245:
[----:B------:R-:W-:Y:S01]  /*15740*/  IMAD R3, R25, 0x8, R5 ;  /* 0x0000000819037824 */ /* 0x000fe200078e0205 */
[----:B------:R-:W-:Y:S01]  /*15750*/  SHF.L.U32 R2, R29, 0x1f, RZ ;  /* 0x0000001f1d027819 */ /* 0x000fe200000006ff */
[----:B------:R-:W-:-:S03]  /*15760*/  VIADD R25, R25, 0x1 ;  /* 0x0000000119197836 */ /* 0x000fc60000000000 */
[----:B------:R-:W1:Y:S02]  /*15770*/  SYNCS.PHASECHK.TRANS64.TRYWAIT P1, [R3+URZ+0x2d840], R2 ;  /* 0x02d84002030075a7 */ /* 0x000e64000802017f */
[----:B------:R-:W-:-:S04]  /*15780*/  ISETP.NE.AND P2, PT, R25, 0x2, PT ;  /* 0x000000021900780c */ /* 0x000fc80003f45270 */
[----:B------:R-:W-:Y:S01]  /*15790*/  SEL R0, RZ, 0x1, P2 ;  /* 0x00000001ff007807 */ /* 0x000fe20001000000 */
[----:B-1----:R-:W-:Y:S08]  /*157a0*/  @!P1 BRA `(.L_x_1246) ;  /* 0x0000003000009947 */ /* 0x002ff00003800000 */
.L_x_1345:
[----:B------:R-:W-:Y:S02]  /*157b0*/  SEL R25, R25, RZ, P2 ;  /* 0x000000ff19197207 */ /* 0x000fe40001000000 */
[----:B------:R-:W-:Y:S01]  /*157c0*/  LOP3.LUT R0, R29, R0, RZ, 0x3c, !PT ;  /* 0x000000001d007212 */ /* 0x000fe200078e3cff */
[----:B------:R-:W-:Y:S06]  /*157d0*/  @!P0 BRA `(.L_x_1247) ;  /* 0x0000000000048947 */ /* 0x000fec0003800000 */
[----:B------:R-:W-:Y:S01]  /*157e0*/  BPT.TRAP 0x1 ;  /* 0x000000040000795c */ /* 0x000fe20000300000 */
.L_x_1247:
[----:B------:R-:W-:Y:S01]  /*157f0*/  IMAD R25, R25, 0x8, R5 ;  /* 0x0000000819197824 */ /* 0x000fe200078e0205 */
[----:B------:R-:W-:-:S04]  /*15800*/  SHF.L.U32 R0, R0, 0x1f, RZ ;  /* 0x0000001f00007819 */ /* 0x000fc800000006ff */
[----:B------:R-:W2:Y:S02]  /*15810*/  SYNCS.PHASECHK.TRANS64.TRYWAIT P1, [R25+URZ+0x2d840], R0 ;  /* 0x02d84000190075a7 */ /* 0x000ea4000802017f */
[----:B--2---:R-:W-:Y:S05]  /*15820*/  @!P1 BRA `(.L_x_1248) ;  /* 0x0000002c00f49947 */ /* 0x004fea0003800000 */
.L_x_1346:
[----:B------:R-:W-:Y:S05]  /*15830*/  @!P0 BRA `(.L_x_1249) ;  /* 0x0000000000048947 */ /* 0x000fea0003800000 */
[----:B------:R-:W-:Y:S01]  /*15840*/  BPT.TRAP 0x1 ;  /* 0x000000040000795c */ /* 0x000fe20000300000 */
.L_x_1249:
[----:B------:R-:W4:Y:S02]  /*15850*/  SYNCS.PHASECHK.TRANS64.TRYWAIT P1, [R3+URZ+0x2d860], R2 ;  /* 0x02d86002030075a7 */ /* 0x000f24000802017f */
[----:B----4-:R-:W-:Y:S05]  /*15860*/  @!P1 BRA `(.L_x_1250) ;  /* 0x0000002c00f89947 */ /* 0x010fea0003800000 */
.L_x_1347:
[----:B------:R-:W-:Y:S05]  /*15870*/  @!P0 BRA `(.L_x_1251) ;  /* 0x0000000000048947 */ /* 0x000fea0003800000 */
[----:B------:R-:W-:Y:S01]  /*15880*/  BPT.TRAP 0x1 ;  /* 0x000000040000795c */ /* 0x000fe20000300000 */
.L_x_1251:
[----:B------:R0:W0:Y:S02]  /*15890*/  SYNCS.PHASECHK.TRANS64.TRYWAIT P0, [R25+URZ+0x2d860], R0 ;  /* 0x02d86000190075a7 */ /* 0x000024000800017f */
[----:B0-----:R-:W-:Y:S05]  /*158a0*/  @!P0 NANOSLEEP.SYNCS 0x989680 ;  /* 0x009896800000895d */ /* 0x001fea0003900000 */
[----:B------:R-:W0:Y:S02]  /*158b0*/  @!P0 SYNCS.PHASECHK.TRANS64 P0, [R25+URZ+0x2d860], R0 ;  /* 0x02d86000190085a7 */ /* 0x000e24000800007f */
[----:B0-----:R-:W-:Y:S05]  /*158c0*/  @!P0 BRA `(.L_x_1251) ;  /* 0xfffffffc00f08947 */ /* 0x001fea000383ffff */
.L_x_1243:
[----:B------:R-:W-:Y:S05]  /*158d0*/  BSYNC B0 ;  /* 0x0000000000007941 */ /* 0x000fea0003800000 */
.L_x_1242:
[----:B------:R-:W-:Y:S05]  /*158e0*/  EXIT ;  /* 0x000000000000794d */ /* 0x000fea0003800000 */
.L_x_1071:
[----:B0-----:R-:W-:-:S04]  /*158f0*/  IMAD.U32 R3, RZ, RZ, UR41 ;  /* 0x00000029ff037e24 */ /* 0x001fc8000f8e00ff */
[----:B------:R0:W1:Y:S03]  /*15900*/  SYNCS.PHASECHK.TRANS64.TRYWAIT P1, [R3+URZ+0x2d800], R0 ;  /* 0x02d80000030075a7 */ /* 0x000066000802017f */
[----:B-1----:R-:W-:Y:S05]  /*15910*/  @!P1 NANOSLEEP.SYNCS 0x989680 ;  /* 0x009896800000995d */ /* 0x002fea0003900000 */
[----:B------:R-:W1:Y:S02]  /*15920*/  @!P1 SYNCS.PHASECHK.TRANS64 P1, [R3+URZ+0x2d800], R0 ;  /* 0x02d80000030095a7 */ /* 0x000e64000802007f */
[----:B-1----:R-:W-:Y:S05]  /*15930*/  @!P1 BRA `(.L_x_1071) ;  /* 0xfffffffc00ec9947 */ /* 0x002fea000383ffff */
[----:B------:R-:W-:Y:S05]  /*15940*/  BRA `(.L_x_1252) ;  /* 0xfffffec000bc7947 */ /* 0x000fea000383ffff */
.L_x_1075:
[----:B-1----:R1:W2:Y:S02]  /*15950*/  SYNCS.PHASECHK.TRANS64.TRYWAIT P1, [R3+URZ+0x2d830], R0 ;  /* 0x02d83000030075a7 */ /* 0x0022a4000802017f */
[----:B--2---:R-:W-:Y:S05]  /*15960*/  @!P1 NANOSLEEP.SYNCS 0x989680 ;  /* 0x009896800000995d */ /* 0x004fea0003900000 */
[----:B------:R-:W2:Y:S02]  /*15970*/  @!P1 SYNCS.PHASECHK.TRANS64 P1, [R3+URZ+0x2d830], R0 ;  /* 0x02d83000030095a7 */ /* 0x000ea4000802007f */
[----:B--2---:R-:W-:Y:S05]  /*15980*/  @!P1 BRA `(.L_x_1075) ;  /* 0xfffffffc00f09947 */ /* 0x004fea000383ffff */
[----:B------:R-:W-:Y:S05]  /*15990*/  BRA `(.L_x_1074) ;  /* 0xfffffec000d87947 */ /* 0x000fea000383ffff */
.L_x_1092:
[----:B-1----:R-:W-:-:S04]  /*159a0*/  IMAD.U32 R7, RZ, RZ, UR6 ;  /* 0x00000006ff077e24 */ /* 0x002fc8000f8e00ff */
[----:B------:R1:W3:Y:S03]  /*159b0*/  SYNCS.PHASECHK.TRANS64.TRYWAIT P1, [R7+URZ+0x2d830], R0 ;  /* 0x02d83000070075a7 */ /* 0x0002e6000802017f */
[----:B---3--:R-:W-:Y:S05]  /*159c0*/  @!P1 NANOSLEEP.SYNCS 0x989680 ;  /* 0x009896800000995d */ /* 0x008fea0003900000 */
[----:B------:R-:W3:Y:S02]  /*159d0*/  @!P1 SYNCS.PHASECHK.TRANS64 P1, [R7+URZ+0x2d830], R0 ;  /* 0x02d83000070095a7 */ /* 0x000ee4000802007f */
[----:B---3--:R-:W-:Y:S05]  /*159e0*/  @!P1 BRA `(.L_x_1092) ;  /* 0xfffffffc00ec9947 */ /* 0x008fea000383ffff */
[----:B------:R-:W-:Y:S05]  /*159f0*/  BRA `(.L_x_1089) ;  /* 0xfffffef400e87947 */ /* 0x000fea000383ffff */
.L_x_1096:
[----:B-1----:R-:W-:-:S04]  /*15a00*/  IMAD.U32 R7, RZ, RZ, UR6 ;  /* 0x00000006ff077e24 */ /* 0x002fc8000f8e00ff */
[----:B------:R1:W2:Y:S03]  /*15a10*/  SYNCS.PHASECHK.TRANS64.TRYWAIT P1, [R7+URZ+0x2d850], R0 ;  /* 0x02d85000070075a7 */ /* 0x0002a6000802017f */
[----:B--2---:R-:W-:Y:S05]  /*15a20*/  @!P1 NANOSLEEP.SYNCS 0x989680 ;  /* 0x009896800000995d */ /* 0x004fea0003900000 */
[----:B------:R-:W2:Y:S02]  /*15a30*/  @!P1 SYNCS.PHASECHK.TRANS64 P1, [R7+URZ+0x2d850], R0 ;  /* 0x02d85000070095a7 */ /* 0x000ea4000802007f */
[----:B--2---:R-:W-:Y:S05]  /*15a40*/  @!P1 BRA `(.L_x_1096) ;  /* 0xfffffffc00ec9947 */ /* 0x004fea000383ffff */
[----:B------:R-:W-:Y:S05]  /*15a50*/  BRA `(.L_x_1093) ;  /* 0xfffffef800947947 */ /* 0x000fea000383ffff */
.L_x_1115:
[----:B-1----:R-:W-:-:S04]  /*15a60*/  IMAD.U32 R7, RZ, RZ, UR6 ;  /* 0x00000006ff077e24 */ /* 0x002fc8000f8e00ff */
[----:B------:R1:W2:Y:S03]  /*15a70*/  SYNCS.PHASECHK.TRANS64.TRYWAIT P1, [R7+URZ+0x2d830], R0 ;  /* 0x02d83000070075a7 */ /* 0x0002a6000802017f */
[----:B--2---:R-:W-:Y:S05]  /*15a80*/  @!P1 NANOSLEEP.SYNCS 0x989680 ;  /* 0x009896800000995d */ /* 0x004fea0003900000 */
[----:B------:R-:W2:Y:S02]  /*15a90*/  @!P1 SYNCS.PHASECHK.TRANS64 P1, [R7+URZ+0x2d830], R0 ;  /* 0x02d83000070095a7 */ /* 0x000ea4000802007f */
[----:B--2---:R-:W-:Y:S05]  /*15aa0*/  @!P1 BRA `(.L_x_1115) ;  /* 0xfffffffc00ec9947 */ /* 0x004fea000383ffff */
[----:B------:R-:W-:Y:S05]  /*15ab0*/  BRA `(.L_x_1112) ;  /* 0xffffff2800ec7947 */ /* 0x000fea000383ffff */
.L_x_1119:
[----:B-1----:R-:W-:-:S04]  /*15ac0*/  IMAD.U32 R7, RZ, RZ, UR6 ;  /* 0x00000006ff077e24 */ /* 0x002fc8000f8e00ff */
[----:B------:R1:W2:Y:S03]  /*15ad0*/  SYNCS.PHASECHK.TRANS64.TRYWAIT P1, [R7+URZ+0x2d850], R0 ;  /* 0x02d85000070075a7 */ /* 0x0002a6000802017f */
[----:B--2---:R-:W-:Y:S05]  /*15ae0*/  @!P1 NANOSLEEP.SYNCS 0x989680 ;  /* 0x009896800000995d */ /* 0x004fea0003900000 */
[----:B------:R-:W2:Y:S02]  /*15af0*/  @!P1 SYNCS.PHASECHK.TRANS64 P1, [R7+URZ+0x2d850], R0 ;  /* 0x02d85000070095a7 */ /* 0x000ea4000802007f */
[----:B--2---:R-:W-:Y:S05]  /*15b00*/  @!P1 BRA `(.L_x_1119) ;  /* 0xfffffffc00ec9947 */ /* 0x004fea000383ffff */
[----:B------:R-:W-:Y:S05]  /*15b10*/  BRA `(.L_x_1116) ;  /* 0xffffff2c00987947 */ /* 0x000fea000383ffff */
.L_x_1127:
[----:B-1----:R-:W-:-:S04]  /*15b20*/  IMAD.U32 R7, RZ, RZ, UR6 ;  /* 0x00000006ff077e24 */ /* 0x002fc8000f8e00ff */
[----:B------:R1:W3:Y:S03]  /*15b30*/  SYNCS.PHASECHK.TRANS64.TRYWAIT P1, [R7+URZ+0x2d830], R0 ;  /* 0x02d83000070075a7 */ /* 0x0002e6000802017f */
[----:B---3--:R-:W-:Y:S05]  /*15b40*/  @!P1 NANOSLEEP.SYNCS 0x989680 ;  /* 0x009896800000995d */ /* 0x008fea0003900000 */
[----:B------:R-:W3:Y:S02]  /*15b50*/  @!P1 SYNCS.PHASECHK.TRANS64 P1, [R7+URZ+0x2d830], R0 ;  /* 0x02d83000070095a7 */ /* 0x000ee4000802007f */
[----:B---3--:R-:W-:Y:S05]  /*15b60*/  @!P1 BRA `(.L_x_1127) ;  /* 0xfffffffc00ec9947 */ /* 0x008fea000383ffff */
[----:B------:R-:W-:Y:S05]  /*15b70*/  BRA `(.L_x_1124) ;  /* 0xffffff4c00107947 */ /* 0x000fea000383ffff */
.L_x_1131:
[----:B-1----:R-:W-:-:S04]  /*15b80*/  IMAD.U32 R7, RZ, RZ, UR6 ;  /* 0x00000006ff077e24 */ /* 0x002fc8000f8e00ff */
[----:B------:R1:W2:Y:S03]  /*15b90*/  SYNCS.PHASECHK.TRANS64.TRYWAIT P1, [R7+URZ+0x2d850], R0 ;  /* 0x02d85000070075a7 */ /* 0x0002a6000802017f */
[----:B--2---:R-:W-:Y:S05]  /*15ba0*/  @!P1 NANOSLEEP.SYNCS 0x989680 ;  /* 0x009896800000995d */ /* 0x004fea0003900000 */
[----:B------:R-:W2:Y:S02]  /*15bb0*/  @!P1 SYNCS.PHASECHK.TRANS64 P1, [R7+URZ+0x2d850], R0 ;  /* 0x02d85000070095a7 */ /* 0x000ea4000802007f */
[----:B--2---:R-:W-:Y:S05]  /*15bc0*/  @!P1 BRA `(.L_x_1131) ;  /* 0xfffffffc00ec9947 */ /* 0x004fea000383ffff */
[----:B------:R-:W-:Y:S05]  /*15bd0*/  BRA `(.L_x_1128) ;  /* 0xffffff4c00bc7947 */ /* 0x000fea000383ffff */
.L_x_1146:
[----:B-1----:R-:W-:-:S04]  /*15be0*/  IMAD.U32 R5, RZ, RZ, UR8 ;  /* 0x00000008ff057e24 */ /* 0x002fc8000f8e00ff */
[----:B------:R1:W3:Y:S03]  /*15bf0*/  SYNCS.PHASECHK.TRANS64.TRYWAIT P1, [R5+URZ+0x2d850], R4 ;  /* 0x02d85004050075a7 */ /* 0x0002e6000802017f */
[----:B---3--:R-:W-:Y:S05]  /*15c00*/  @!P1 NANOSLEEP.SYNCS 0x989680 ;  /* 0x009896800000995d */ /* 0x008fea0003900000 */
[----:B------:R-:W3:Y:S02]  /*15c10*/  @!P1 SYNCS.PHASECHK.TRANS64 P1, [R5+URZ+0x2d850], R4 ;  /* 0x02d85004050095a7 */ /* 0x000ee4000802007f */
[----:B---3--:R-:W-:Y:S05]  /*15c20*/  @!P1 BRA `(.L_x_1146) ;  /* 0xfffffffc00ec9947 */ /* 0x008fea000383ffff */
[----:B------:R-:W-:Y:S05]  /*15c30*/  BRA `(.L_x_1145) ;  /* 0xffffff7c00307947 */ /* 0x000fea000383ffff */
.L_x_1189:
        /* <DEDUP_REMOVED lines=8> */
[----:B-----5:R-:W-:Y:S05]  /*15cc0*/  WARPSYNC.COLLECTIVE R15, `(.L_x_1254) ;  /* 0x000000000f087348 */ /* 0x020fea0003c00000 */
[----:B------:R0:W1:Y:S02]  /*15cd0*/  SHFL.IDX P6, R14, R13, R12, R11 ;  /* 0x0000000c0d0e7389 */ /* 0x00006400000c000b */
[----:B01---5:R-:W-:Y:S01]  /*15ce0*/  ENDCOLLECTIVE ;  /* 0x000000000000791b */ /* 0x023fe20003800000 */
.L_x_1254:
[----:B------:R-:W-:Y:S05]  /*15cf0*/  BSYNC B0 ;  /* 0x0000000000007941 */ /* 0x000fea0003800000 */
.L_x_1253:
[----:B------:R-:W-:Y:S05]  /*15d00*/  BRA `(.L_x_1255) ;  /* 0xffffffbc00dc7947 */ /* 0x000fea000383ffff */
.L_x_1192:
[----:B0-----:R0:W1:Y:S02]  /*15d10*/  SYNCS.PHASECHK.TRANS64.TRYWAIT P0, [R2+URZ+0x2d840], R4 ;  /* 0x02d84004020075a7 */ /* 0x001064000800017f */
[----:B-1----:R-:W-:Y:S05]  /*15d20*/  @!P0 NANOSLEEP.SYNCS 0x989680 ;  /* 0x009896800000895d */ /* 0x002fea0003900000 */
[----:B------:R-:W1:Y:S02]  /*15d30*/  @!P0 SYNCS.PHASECHK.TRANS64 P0, [R2+URZ+0x2d840], R4 ;  /* 0x02d84004020085a7 */ /* 0x000e64000800007f */
[----:B-1----:R-:W-:Y:S05]  /*15d40*/  @!P0 BRA `(.L_x_1192) ;  /* 0xfffffffc00f08947 */ /* 0x002fea000383ffff */
[----:B------:R-:W-:Y:S05]  /*15d50*/  BRA `(.L_x_1256) ;  /* 0xffffffc000487947 */ /* 0x000fea000383ffff */
.L_x_1193:
        /* <DEDUP_REMOVED lines=8> */
.L_x_1258:
[----:B------:R-:W-:Y:S05]  /*15de0*/  BSYNC B0 ;  /* 0x0000000000007941 */ /* 0x000fea0003800000 */
.L_x_1257:
        /* <DEDUP_REMOVED lines=9> */
.L_x_1259:
[----:B------:R-:W-:Y:S02]  /*15e80*/  IMAD.MOV.U32 R13, RZ, RZ, R6 ;  /* 0x000000ffff0d7224 */ /* 0x000fe400078e0006 */
[----:B------:R-:W-:Y:S02]  /*15e90*/  IMAD.MOV.U32 R12, RZ, RZ, 0x1 ;  /* 0x00000001ff0c7424 */ /* 0x000fe400078e00ff */
[----:B------:R-:W-:-:S07]  /*15ea0*/  IMAD.MOV.U32 R5, RZ, RZ, R14 ;  /* 0x000000ffff057224 */ /* 0x000fce00078e000e */
[----:B------:R-:W-:Y:S05]  /*15eb0*/  WARPSYNC.COLLECTIVE R15, `(.L_x_1260) ;  /* 0x000000000f087348 */ /* 0x000fea0003c00000 */
[----:B------:R0:W1:Y:S02]  /*15ec0*/  SHFL.IDX P6, R14, R13, R12, R11 ;  /* 0x0000000c0d0e7389 */ /* 0x00006400000c000b */
[----:B01----:R-:W-:Y:S01]  /*15ed0*/  ENDCOLLECTIVE ;  /* 0x000000000000791b */ /* 0x003fe20003800000 */
.L_x_1260:
        /* <DEDUP_REMOVED lines=17> */
.L_x_1261:
[----:B------:R-:W-:Y:S02]  /*15ff0*/  @P1 IMAD R8, R7, 0x2, R22 ;  /* 0x0000000207081824 */ /* 0x000fe400078e0216 */
[----:B------:R-:W-:Y:S02]  /*16000*/  IMAD.MOV.U32 R13, RZ, RZ, R6 ;  /* 0x000000ffff0d7224 */ /* 0x000fe400078e0006 */
[----:B------:R-:W-:Y:S02]  /*16010*/  IMAD.MOV.U32 R12, RZ, RZ, 0x2 ;  /* 0x00000002ff0c7424 */ /* 0x000fe400078e00ff */
[----:B------:R-:W-:-:S07]  /*16020*/  IMAD.MOV.U32 R5, RZ, RZ, R14 ;  /* 0x000000ffff057224 */ /* 0x000fce00078e000e */
[----:B------:R-:W-:Y:S05]  /*16030*/  WARPSYNC.COLLECTIVE R15, `(.L_x_1262) ;  /* 0x000000000f087348 */ /* 0x000fea0003c00000 */
[----:B------:R0:W1:Y:S02]  /*16040*/  SHFL.IDX P6, R14, R13, R12, R11 ;  /* 0x0000000c0d0e7389 */ /* 0x00006400000c000b */
[----:B01----:R-:W-:Y:S01]  /*16050*/  ENDCOLLECTIVE ;  /* 0x000000000000791b */ /* 0x003fe20003800000 */
.L_x_1262:
        /* <DEDUP_REMOVED lines=17> */
.L_x_1263:
[----:B------:R-:W-:Y:S02]  /*16170*/  @P1 IMAD R8, R7, 0x2, R22 ;  /* 0x0000000207081824 */ /* 0x000fe400078e0216 */
[----:B------:R-:W-:Y:S02]  /*16180*/  IMAD.MOV.U32 R13, RZ, RZ, R6 ;  /* 0x000000ffff0d7224 */ /* 0x000fe400078e0006 */
[----:B------:R-:W-:Y:S02]  /*16190*/  IMAD.MOV.U32 R12, RZ, RZ, 0x3 ;  /* 0x00000003ff0c7424 */ /* 0x000fe400078e00ff */
[----:B------:R-:W-:-:S07]  /*161a0*/  IMAD.MOV.U32 R5, RZ, RZ, R14 ;  /* 0x000000ffff057224 */ /* 0x000fce00078e000e */
[----:B------:R-:W-:Y:S05]  /*161b0*/  WARPSYNC.COLLECTIVE R15, `(.L_x_1264) ;  /* 0x000000000f087348 */ /* 0x000fea0003c00000 */
[----:B------:R0:W1:Y:S02]  /*161c0*/  SHFL.IDX P6, R14, R13, R12, R11 ;  /* 0x0000000c0d0e7389 */ /* 0x00006400000c000b */
[----:B01----:R-:W-:Y:S01]  /*161d0*/  ENDCOLLECTIVE ;  /* 0x000000000000791b */ /* 0x003fe20003800000 */
.L_x_1264:
        /* <DEDUP_REMOVED lines=10> */
.L_x_1265:
        /* <DEDUP_REMOVED lines=8> */
.L_x_1198:
[----:B------:R-:W-:Y:S02]  /*16300*/  IMAD.IADD R2, R21, 0x1, R27 ;  /* 0x0000000115027824 */ /* 0x000fe400078e021b */
[----:B------:R0:W5:Y:S01]  /*16310*/  LDL R27, [R1+0x1c] ;  /* 0x00001c00011b7983 */ /* 0x0001620000100800 */
[----:B------:R-:W-:Y:S02]  /*16320*/  IMAD.MOV.U32 R13, RZ, RZ, R0 ;  /* 0x000000ffff0d7224 */ /* 0x000fe400078e0000 */
[----:B------:R-:W-:Y:S02]  /*16330*/  IMAD.MOV.U32 R12, RZ, RZ, RZ ;  /* 0x000000ffff0c7224 */ /* 0x000fe400078e00ff */
[----:B------:R-:W-:Y:S02]  /*16340*/  IMAD.MOV.U32 R11, RZ, RZ, 0x1c1f ;  /* 0x00001c1fff0b7424 */ /* 0x000fe400078e00ff */
[----:B------:R-:W-:Y:S02]  /*16350*/  IMAD.MOV.U32 R15, RZ, RZ, -0x1 ;  /* 0xffffffffff0f7424 */ /* 0x000fe400078e00ff */
[----:B0-----:R-:W-:-:S07]  /*16360*/  IMAD R3, R28, R10, RZ ;  /* 0x0000000a1c037224 */ /* 0x001fce00078e02ff */
[----:B-----5:R-:W-:Y:S05]  /*16370*/  WARPSYNC.COLLECTIVE R15, `(.L_x_1267) ;  /* 0x000000000f087348 */ /* 0x020fea0003c00000 */
[----:B------:R0:W1:Y:S02]  /*16380*/  SHFL.IDX P6, R14, R13, R12, R11 ;  /* 0x0000000c0d0e7389 */ /* 0x00006400000c000b */
[----:B01---5:R-:W-:Y:S01]  /*16390*/  ENDCOLLECTIVE ;  /* 0x000000000000791b */ /* 0x023fe20003800000 */
.L_x_1267:
[----:B------:R-:W-:Y:S02]  /*163a0*/  IMAD.MOV.U32 R13, RZ, RZ, R4 ;  /* 0x000000ffff0d7224 */ /* 0x000fe400078e0004 */
[----:B------:R-:W-:-:S07]  /*163b0*/  IMAD.MOV.U32 R6, RZ, RZ, R14 ;  /* 0x000000ffff067224 */ /* 0x000fce00078e000e */
[----:B------:R-:W-:Y:S05]  /*163c0*/  WARPSYNC.COLLECTIVE R15, `(.L_x_1268) ;  /* 0x000000000f087348 */ /* 0x000fea0003c00000 */
[----:B------:R0:W1:Y:S02]  /*163d0*/  SHFL.IDX P6, R14, R13, R12, R11 ;  /* 0x0000000c0d0e7389 */ /* 0x00006400000c000b */
[----:B01----:R-:W-:Y:S01]  /*163e0*/  ENDCOLLECTIVE ;  /* 0x000000000000791b */ /* 0x003fe20003800000 */
.L_x_1268:
[----:B------:R-:W-:Y:S01]  /*163f0*/  ISETP.GE.AND P3, PT, R2, R3, PT ;  /* 0x000000030200720c */ /* 0x000fe20003f66270 */
[----:B------:R-:W-:Y:S02]  /*16400*/  IMAD.MOV.U32 R13, RZ, RZ, R0 ;  /* 0x000000ffff0d7224 */ /* 0x000fe400078e0000 */
[----:B------:R-:W-:Y:S02]  /*16410*/  IMAD.MOV.U32 R12, RZ, RZ, 0x1 ;  /* 0x00000001ff0c7424 */ /* 0x000fe400078e00ff */
[----:B------:R-:W-:-:S08]  /*16420*/  IMAD.MOV.U32 R5, RZ, RZ, R14 ;  /* 0x000000ffff057224 */ /* 0x000fd000078e000e */
[----:B------:R-:W-:Y:S05]  /*16430*/  WARPSYNC.COLLECTIVE R15, `(.L_x_1269) ;  /* 0x000000000f087348 */ /* 0x000fea0003c00000 */
[----:B------:R0:W1:Y:S02]  /*16440*/  SHFL.IDX P6, R14, R13, R12, R11 ;  /* 0x0000000c0d0e7389 */ /* 0x00006400000c000b */
[----:B01----:R-:W-:Y:S01]  /*16450*/  ENDCOLLECTIVE ;  /* 0x000000000000791b */ /* 0x003fe20003800000 */
.L_x_1269:
[----:B------:R-:W-:-:S05]  /*16460*/  @!P3 LEA R5, P4, R20, R5, 0x1 ;  /* 0x000000051405b211 */ /* 0x000fca00078808ff */
[----:B------:R-:W-:-:S04]  /*16470*/  @!P3 IMAD.X R6, RZ, RZ, R6, P4 ;  /* 0x000000ffff06b224 */ /* 0x000fc800020e0606 */
[----:B------:R-:W-:Y:S02]  /*16480*/  @!P3 IMAD.MOV.U32 R7, RZ, RZ, R6 ;  /* 0x000000ffff07b224 */ /* 0x000fe400078e0006 */
[----:B------:R-:W-:Y:S02]  /*16490*/  @!P3 IMAD.MOV.U32 R6, RZ, RZ, R5 ;  /* 0x000000ffff06b224 */ /* 0x000fe400078e0005 */
[----:B------:R-:W-:Y:S02]  /*164a0*/  IMAD.MOV.U32 R13, RZ, RZ, R4 ;  /* 0x000000ffff0d7224 */ /* 0x000fe400078e0004 */
[----:B------:R-:W-:Y:S01]  /*164b0*/  VIADD R10, R2, 0x20 ;  /* 0x00000020020a7836 */ /* 0x000fe20000000000 */
        /* <DEDUP_REMOVED lines=10> */
.L_x_1270:
[----:B------:R-:W-:Y:S01]  /*16560*/  ISETP.GE.AND P3, PT, R10, R3, PT ;  /* 0x000000030a00720c */ /* 0x000fe20003f66270 */
[----:B------:R-:W-:Y:S02]  /*16570*/  IMAD.MOV.U32 R13, RZ, RZ, R0 ;  /* 0x000000ffff0d7224 */ /* 0x000fe400078e0000 */
[----:B------:R-:W-:Y:S02]  /*16580*/  IMAD.MOV.U32 R12, RZ, RZ, 0x2 ;  /* 0x00000002ff0c7424 */ /* 0x000fe400078e00ff */
[----:B------:R-:W-:-:S08]  /*16590*/  IMAD.MOV.U32 R5, RZ, RZ, R14 ;  /* 0x000000ffff057224 */ /* 0x000fd000078e000e */
[----:B------:R-:W-:Y:S05]  /*165a0*/  WARPSYNC.COLLECTIVE R15, `(.L_x_1271) ;  /* 0x000000000f087348 */ /* 0x000fea0003c00000 */
[----:B------:R0:W1:Y:S02]  /*165b0*/  SHFL.IDX P6, R14, R13, R12, R11 ;  /* 0x0000000c0d0e7389 */ /* 0x00006400000c000b */
[----:B01----:R-:W-:Y:S01]  /*165c0*/  ENDCOLLECTIVE ;  /* 0x000000000000791b */ /* 0x003fe20003800000 */
.L_x_1271:
[----:B------:R-:W-:-:S05]  /*165d0*/  @!P3 LEA R5, P4, R20, R5, 0x1 ;  /* 0x000000051405b211 */ /* 0x000fca00078808ff */
[----:B------:R-:W-:Y:S02]  /*165e0*/  @!P3 IMAD.X R7, RZ, RZ, R7, P4 ;  /* 0x000000ffff07b224 */ /* 0x000fe400020e0607 */
        /* <DEDUP_REMOVED lines=12> */
.L_x_1272:
        /* <DEDUP_REMOVED lines=8> */
.L_x_1273:
[----:B------:R-:W-:Y:S01]  /*16730*/  @!P3 LEA R5, P4, R20, R5, 0x1 ;  /* 0x000000051405b211 */ /* 0x000fe200078808ff */
[----:B------:R-:W-:Y:S02]  /*16740*/  IMAD.MOV.U32 R13, RZ, RZ, R4 ;  /* 0x000000ffff0d7224 */ /* 0x000fe400078e0004 */
[----:B------:R-:W-:-:S10]  /*16750*/  IMAD.MOV.U32 R0, RZ, RZ, R14 ;  /* 0x000000ffff007224 */ /* 0x000fd400078e000e */
[----:B------:R-:W-:Y:S05]  /*16760*/  WARPSYNC.COLLECTIVE R15, `(.L_x_1274) ;  /* 0x000000000f087348 */ /* 0x000fea0003c00000 */
[----:B------:R0:W1:Y:S02]  /*16770*/  SHFL.IDX P6, R14, R13, R12, R11 ;  /* 0x0000000c0d0e7389 */ /* 0x00006400000c000b */
[----:B01----:R-:W-:Y:S01]  /*16780*/  ENDCOLLECTIVE ;  /* 0x000000000000791b */ /* 0x003fe20003800000 */
.L_x_1274:
[----:B------:R-:W-:Y:S02]  /*16790*/  @!P3 IMAD.X R7, RZ, RZ, R7, P4 ;  /* 0x000000ffff07b224 */ /* 0x000fe400020e0607 */
[----:B------:R-:W-:Y:S02]  /*167a0*/  @!P3 IMAD.MOV.U32 R6, RZ, RZ, R5 ;  /* 0x000000ffff06b224 */ /* 0x000fe400078e0005 */
[----:B------:R-:W-:-:S03]  /*167b0*/  VIADD R5, R2, 0x60 ;  /* 0x0000006002057836 */ /* 0x000fc60000000000 */
        /* <DEDUP_REMOVED lines=13> */
.L_x_1275:
        /* <DEDUP_REMOVED lines=16> */
.L_x_1276:
[----:B------:R-:W-:Y:S02]  /*16990*/  IMAD.MOV.U32 R13, RZ, RZ, R8 ;  /* 0x000000ffff0d7224 */ /* 0x000fe400078e0008 */
[----:B------:R-:W-:Y:S02]  /*169a0*/  IMAD.MOV.U32 R12, RZ, RZ, 0x1 ;  /* 0x00000001ff0c7424 */ /* 0x000fe400078e00ff */
[----:B------:R-:W-:-:S07]  /*169b0*/  IMAD.MOV.U32 R4, RZ, RZ, R14 ;  /* 0x000000ffff047224 */ /* 0x000fce00078e000e */
[----:B------:R-:W-:Y:S05]  /*169c0*/  WARPSYNC.COLLECTIVE R15, `(.L_x_1277) ;  /* 0x000000000f087348 */ /* 0x000fea0003c00000 */
[----:B------:R0:W1:Y:S02]  /*169d0*/  SHFL.IDX P6, R14, R13, R12, R11 ;  /* 0x0000000c0d0e7389 */ /* 0x00006400000c000b */
[----:B01----:R-:W-:Y:S01]  /*169e0*/  ENDCOLLECTIVE ;  /* 0x000000000000791b */ /* 0x003fe20003800000 */
.L_x_1277:
[----:B------:R-:W-:-:S05]  /*169f0*/  @!P3 LEA R4, P4, R20, R4, 0x1 ;  /* 0x000000041404b211 */ /* 0x000fca00078808ff */
[----:B------:R-:W-:-:S04]  /*16a00*/  @!P3 IMAD.X R0, RZ, RZ, R0, P4 ;  /* 0x000000ffff00b224 */ /* 0x000fc800020e0600 */
        /* <DEDUP_REMOVED lines=12> */
.L_x_1278:
[----:B------:R-:W-:Y:S01]  /*16ad0*/  IMAD.MOV.U32 R9, RZ, RZ, R14 ;  /* 0x000000ffff097224 */ /* 0x000fe200078e000e */
[----:B------:R-:W-:Y:S06]  /*16ae0*/  BRA `(.L_x_1279) ;  /* 0xffffffc400307947 */ /* 0x000fec000383ffff */
.L_x_1201:
[----:B-1----:R1:W2:Y:S02]  /*16af0*/  SYNCS.PHASECHK.TRANS64.TRYWAIT P0, [R22+URZ+0x2d820], R0 ;  /* 0x02d82000160075a7 */ /* 0x0022a4000800017f */
[----:B--2---:R-:W-:Y:S05]  /*16b00*/  @!P0 NANOSLEEP.SYNCS 0x989680 ;  /* 0x009896800000895d */ /* 0x004fea0003900000 */
[----:B------:R-:W2:Y:S02]  /*16b10*/  @!P0 SYNCS.PHASECHK.TRANS64 P0, [R22+URZ+0x2d820], R0 ;  /* 0x02d82000160085a7 */ /* 0x000ea4000800007f */
[----:B--2---:R-:W-:Y:S05]  /*16b20*/  @!P0 BRA `(.L_x_1201) ;  /* 0xfffffffc00f08947 */ /* 0x004fea000383ffff */
[----:B------:R-:W-:Y:S05]  /*16b30*/  BRA `(.L_x_1280) ;  /* 0xffffffc400987947 */ /* 0x000fea000383ffff */
.L_x_1206:
[----:B0-----:R0:W1:Y:S02]  /*16b40*/  SYNCS.PHASECHK.TRANS64.TRYWAIT P0, [R5+URZ+0x2d840], R0 ;  /* 0x02d84000050075a7 */ /* 0x001064000800017f */
[----:B-1----:R-:W-:Y:S05]  /*16b50*/  @!P0 NANOSLEEP.SYNCS 0x989680 ;  /* 0x009896800000895d */ /* 0x002fea0003900000 */
[----:B------:R-:W1:Y:S02]  /*16b60*/  @!P0 SYNCS.PHASECHK.TRANS64 P0, [R5+URZ+0x2d840], R0 ;  /* 0x02d84000050085a7 */ /* 0x000e64000800007f */
[----:B-1----:R-:W-:Y:S05]  /*16b70*/  @!P0 BRA `(.L_x_1206) ;  /* 0xfffffffc00f08947 */ /* 0x002fea000383ffff */
[----:B------:R-:W-:Y:S05]  /*16b80*/  BRA `(.L_x_1281) ;  /* 0xffffffc8008c7947 */ /* 0x000fea000383ffff */
.L_x_1207:
        /* <DEDUP_REMOVED lines=8> */
.L_x_1283:
[----:B------:R-:W-:Y:S05]  /*16c10*/  BSYNC B1 ;  /* 0x0000000000017941 */ /* 0x000fea0003800000 */
.L_x_1282:
        /* <DEDUP_REMOVED lines=13> */
.L_x_1284:
        /* <DEDUP_REMOVED lines=8> */
.L_x_1285:
        /* <DEDUP_REMOVED lines=14> */
.L_x_1286:
[----:B------:R-:W-:Y:S02]  /*16e50*/  IMAD.MOV.U32 R13, RZ, RZ, R7 ;  /* 0x000000ffff0d7224 */ /* 0x000fe400078e0007 */
[----:B------:R-:W-:Y:S02]  /*16e60*/  IMAD.MOV.U32 R12, RZ, RZ, 0x2 ;  /* 0x00000002ff0c7424 */ /* 0x000fe400078e00ff */
[----:B------:R-:W-:-:S07]  /*16e70*/  IMAD.MOV.U32 R2, RZ, RZ, R14 ;  /* 0x000000ffff027224 */ /* 0x000fce00078e000e */
[----:B------:R-:W-:Y:S05]  /*16e80*/  WARPSYNC.COLLECTIVE R15, `(.L_x_1287) ;  /* 0x000000000f087348 */ /* 0x000fea0003c00000 */
[----:B------:R0:W1:Y:S02]  /*16e90*/  SHFL.IDX P6, R14, R13, R12, R11 ;  /* 0x0000000c0d0e7389 */ /* 0x00006400000c000b */
[----:B01----:R-:W-:Y:S01]  /*16ea0*/  ENDCOLLECTIVE ;  /* 0x000000000000791b */ /* 0x003fe20003800000 */
.L_x_1287:
        /* <DEDUP_REMOVED lines=13> */
.L_x_1288:
[----:B------:R-:W-:Y:S02]  /*16f80*/  IMAD.MOV.U32 R13, RZ, RZ, R7 ;  /* 0x000000ffff0d7224 */ /* 0x000fe400078e0007 */
[----:B------:R-:W-:Y:S02]  /*16f90*/  IMAD.MOV.U32 R12, RZ, RZ, 0x3 ;  /* 0x00000003ff0c7424 */ /* 0x000fe400078e00ff */
[----:B------:R-:W-:-:S07]  /*16fa0*/  IMAD.MOV.U32 R2, RZ, RZ, R14 ;  /* 0x000000ffff027224 */ /* 0x000fce00078e000e */
[----:B------:R-:W-:Y:S05]  /*16fb0*/  WARPSYNC.COLLECTIVE R15, `(.L_x_1289) ;  /* 0x000000000f087348 */ /* 0x000fea0003c00000 */
[----:B------:R0:W1:Y:S02]  /*16fc0*/  SHFL.IDX P6, R14, R13, R12, R11 ;  /* 0x0000000c0d0e7389 */ /* 0x00006400000c000b */
[----:B01----:R-:W-:Y:S01]  /*16fd0*/  ENDCOLLECTIVE ;  /* 0x000000000000791b */ /* 0x003fe20003800000 */
.L_x_1289:
        /* <DEDUP_REMOVED lines=14> */
.L_x_1290:
[----:B------:R-:W-:Y:S01]  /*170c0*/  IMAD.MOV.U32 R2, RZ, RZ, R14 ;  /* 0x000000ffff027224 */ /* 0x000fe200078e000e */
[----:B------:R-:W-:Y:S06]  /*170d0*/  BRA `(.L_x_1291) ;  /* 0xffffffc8002c7947 */ /* 0x000fec000383ffff */
.L_x_1212:
[----:B-1----:R1:W2:Y:S02]  /*170e0*/  SYNCS.PHASECHK.TRANS64.TRYWAIT P0, [R5+URZ+0x2d860], R2 ;  /* 0x02d86002050075a7 */ /* 0x0022a4000800017f */
[----:B--2---:R-:W-:Y:S05]  /*170f0*/  @!P0 NANOSLEEP.SYNCS 0x989680 ;  /* 0x009896800000895d */ /* 0x004fea0003900000 */
[----:B------:R-:W2:Y:S02]  /*17100*/  @!P0 SYNCS.PHASECHK.TRANS64 P0, [R5+URZ+0x2d860], R2 ;  /* 0x02d86002050085a7 */ /* 0x000ea4000800007f */
[----:B--2---:R-:W-:Y:S05]  /*17110*/  @!P0 BRA `(.L_x_1212) ;  /* 0xfffffffc00f08947 */ /* 0x004fea000383ffff */
[----:B------:R-:W-:Y:S05]  /*17120*/  BRA `(.L_x_1292) ;  /* 0xffffffc800907947 */ /* 0x000fea000383ffff */
.L_x_1213:
        /* <DEDUP_REMOVED lines=8> */
.L_x_1294:
[----:B------:R-:W-:Y:S05]  /*171b0*/  BSYNC B1 ;  /* 0x0000000000017941 */ /* 0x000fea0003800000 */
.L_x_1293:
        /* <DEDUP_REMOVED lines=9> */
.L_x_1295:
[----:B------:R-:W-:Y:S02]  /*17250*/  IMAD.MOV.U32 R13, RZ, RZ, R24 ;  /* 0x000000ffff0d7224 */ /* 0x000fe400078e0018 */
[----:B------:R-:W-:Y:S02]  /*17260*/  IMAD.MOV.U32 R12, RZ, RZ, 0x1 ;  /* 0x00000001ff0c7424 */ /* 0x000fe400078e00ff */
[----:B------:R-:W-:-:S07]  /*17270*/  IMAD.MOV.U32 R2, RZ, RZ, R14 ;  /* 0x000000ffff027224 */ /* 0x000fce00078e000e */
[----:B------:R-:W-:Y:S05]  /*17280*/  WARPSYNC.COLLECTIVE R15, `(.L_x_1296) ;  /* 0x000000000f087348 */ /* 0x000fea0003c00000 */
[----:B------:R0:W1:Y:S02]  /*17290*/  SHFL.IDX P6, R14, R13, R12, R11 ;  /* 0x0000000c0d0e7389 */ /* 0x00006400000c000b */
[----:B01----:R-:W-:Y:S01]  /*172a0*/  ENDCOLLECTIVE ;  /* 0x000000000000791b */ /* 0x003fe20003800000 */
.L_x_1296:
        /* <DEDUP_REMOVED lines=16> */
.L_x_1297:
[----:B------:R-:W-:Y:S02]  /*173b0*/  IMAD.MOV.U32 R13, RZ, RZ, R24 ;  /* 0x000000ffff0d7224 */ /* 0x000fe400078e0018 */
[----:B------:R-:W-:Y:S02]  /*173c0*/  IMAD.MOV.U32 R12, RZ, RZ, 0x2 ;  /* 0x00000002ff0c7424 */ /* 0x000fe400078e00ff */
[----:B------:R-:W-:-:S07]  /*173d0*/  IMAD.MOV.U32 R2, RZ, RZ, R14 ;  /* 0x000000ffff027224 */ /* 0x000fce00078e000e */
[----:B------:R-:W-:Y:S05]  /*173e0*/  WARPSYNC.COLLECTIVE R15, `(.L_x_1298) ;  /* 0x000000000f087348 */ /* 0x000fea0003c00000 */
[----:B------:R0:W1:Y:S02]  /*173f0*/  SHFL.IDX P6, R14, R13, R12, R11 ;  /* 0x0000000c0d0e7389 */ /* 0x00006400000c000b */
[----:B01----:R-:W-:Y:S01]  /*17400*/  ENDCOLLECTIVE ;  /* 0x000000000000791b */ /* 0x003fe20003800000 */
.L_x_1298:
        /* <DEDUP_REMOVED lines=16> */
.L_x_1299:
[----:B------:R-:W-:Y:S02]  /*17510*/  IMAD.MOV.U32 R13, RZ, RZ, R24 ;  /* 0x000000ffff0d7224 */ /* 0x000fe400078e0018 */
[----:B------:R-:W-:Y:S02]  /*17520*/  IMAD.MOV.U32 R12, RZ, RZ, 0x3 ;  /* 0x00000003ff0c7424 */ /* 0x000fe400078e00ff */
[----:B------:R-:W-:-:S07]  /*17530*/  IMAD.MOV.U32 R2, RZ, RZ, R14 ;  /* 0x000000ffff027224 */ /* 0x000fce00078e000e */
[----:B------:R-:W-:Y:S05]  /*17540*/  WARPSYNC.COLLECTIVE R15, `(.L_x_1300) ;  /* 0x000000000f087348 */ /* 0x000fea0003c00000 */
[----:B------:R0:W1:Y:S02]  /*17550*/  SHFL.IDX P6, R14, R13, R12, R11 ;  /* 0x0000000c0d0e7389 */ /* 0x00006400000c000b */
[----:B01----:R-:W-:Y:S01]  /*17560*/  ENDCOLLECTIVE ;  /* 0x000000000000791b */ /* 0x003fe20003800000 */
.L_x_1300:
        /* <DEDUP_REMOVED lines=13> */
.L_x_1301:
        /* <DEDUP_REMOVED lines=8> */
.L_x_1221:
[----:B-1----:R1:W2:Y:S02]  /*176c0*/  SYNCS.PHASECHK.TRANS64.TRYWAIT P0, [R0+URZ+0x2d860], R3 ;  /* 0x02d86003000075a7 */ /* 0x0022a4000800017f */
[----:B--2---:R-:W-:Y:S05]  /*176d0*/  @!P0 NANOSLEEP.SYNCS 0x989680 ;  /* 0x009896800000895d */ /* 0x004fea0003900000 */
[----:B------:R-:W2:Y:S02]  /*176e0*/  @!P0 SYNCS.PHASECHK.TRANS64 P0, [R0+URZ+0x2d860], R3 ;  /* 0x02d86003000085a7 */ /* 0x000ea4000800007f */
[----:B--2---:R-:W-:Y:S05]  /*176f0*/  @!P0 BRA `(.L_x_1221) ;  /* 0xfffffffc00f08947 */ /* 0x004fea000383ffff */
[----:B------:R-:W-:Y:S05]  /*17700*/  BRA `(.L_x_1303) ;  /* 0xffffffcc00287947 */ /* 0x000fea000383ffff */
.L_x_1222:
        /* <DEDUP_REMOVED lines=8> */
.L_x_1305:
[----:B------:R-:W-:Y:S05]  /*17790*/  BSYNC B0 ;  /* 0x0000000000007941 */ /* 0x000fea0003800000 */
.L_x_1304:
        /* <DEDUP_REMOVED lines=10> */
.L_x_1306:
        /* <DEDUP_REMOVED lines=17> */
.L_x_1307:
        /* <DEDUP_REMOVED lines=14> */
.L_x_1308:
[----:B------:R-:W-:Y:S02]  /*17a30*/  IMAD.MOV.U32 R13, RZ, RZ, R24 ;  /* 0x000000ffff0d7224 */ /* 0x000fe400078e0018 */
[----:B------:R-:W-:Y:S01]  /*17a40*/  IMAD.MOV.U32 R12, RZ, RZ, 0x2 ;  /* 0x00000002ff0c7424 */ /* 0x000fe200078e00ff */
[----:B------:R-:W-:-:S13]  /*17a50*/  IADD3 R2, P4, R14, R5, RZ ;  /* 0x000000050e027210 */ /* 0x000fda0007f9e0ff */
[----:B------:R-:W-:Y:S05]  /*17a60*/  WARPSYNC.COLLECTIVE R15, `(.L_x_1309) ;  /* 0x000000000f087348 */ /* 0x000fea0003c00000 */
[----:B------:R0:W1:Y:S02]  /*17a70*/  SHFL.IDX P6, R14, R13, R12, R11 ;  /* 0x0000000c0d0e7389 */ /* 0x00006400000c000b */
[----:B01----:R-:W-:Y:S01]  /*17a80*/  ENDCOLLECTIVE ;  /* 0x000000000000791b */ /* 0x003fe20003800000 */
.L_x_1309:
        /* <DEDUP_REMOVED lines=15> */
.L_x_1310:
[----:B------:R-:W-:Y:S02]  /*17b80*/  IMAD.MOV.U32 R13, RZ, RZ, R24 ;  /* 0x000000ffff0d7224 */ /* 0x000fe400078e0018 */
[----:B------:R-:W-:Y:S01]  /*17b90*/  IMAD.MOV.U32 R12, RZ, RZ, 0x3 ;  /* 0x00000003ff0c7424 */ /* 0x000fe200078e00ff */
[----:B------:R-:W-:-:S13]  /*17ba0*/  IADD3 R2, P4, R14, R5, RZ ;  /* 0x000000050e027210 */ /* 0x000fda0007f9e0ff */
[----:B------:R-:W-:Y:S05]  /*17bb0*/  WARPSYNC.COLLECTIVE R15, `(.L_x_1311) ;  /* 0x000000000f087348 */ /* 0x000fea0003c00000 */
[----:B------:R0:W1:Y:S02]  /*17bc0*/  SHFL.IDX P6, R14, R13, R12, R11 ;  /* 0x0000000c0d0e7389 */ /* 0x00006400000c000b */
[----:B01----:R-:W-:Y:S01]  /*17bd0*/  ENDCOLLECTIVE ;  /* 0x000000000000791b */ /* 0x003fe20003800000 */
.L_x_1311:
        /* <DEDUP_REMOVED lines=14> */
.L_x_1312:
[----:B------:R-:W-:Y:S05]  /*17cc0*/  BRA `(.L_x_1313) ;  /* 0xffffffc8009c7947 */ /* 0x000fea000383ffff */
.L_x_1227:
        /* <DEDUP_REMOVED lines=8> */
.L_x_1315:
[----:B------:R-:W-:Y:S05]  /*17d50*/  BSYNC B0 ;  /* 0x0000000000007941 */ /* 0x000fea0003800000 */
.L_x_1314:
        /* <DEDUP_REMOVED lines=9> */
.L_x_1316:
        /* <DEDUP_REMOVED lines=18> */
.L_x_1317:
[----:B------:R-:W-:Y:S01]  /*17f10*/  IMAD.MOV.U32 R12, RZ, RZ, 0x2 ;  /* 0x00000002ff0c7424 */ /* 0x000fe200078e00ff */
[----:B------:R-:W-:-:S05]  /*17f20*/  SEL R5, R14, RZ, P1 ;  /* 0x000000ff0e057207 */ /* 0x000fca0000800000 */
[----:B------:R-:W-:-:S04]  /*17f30*/  IMAD.IADD R4, R2, 0x1, R5 ;  /* 0x0000000102047824 */ /* 0x000fc800078e0205 */
[----:B------:R-:W-:-:S07]  /*17f40*/  IMAD.MOV.U32 R13, RZ, RZ, R4 ;  /* 0x000000ffff0d7224 */ /* 0x000fce00078e0004 */
[----:B------:R-:W-:Y:S05]  /*17f50*/  WARPSYNC.COLLECTIVE R15, `(.L_x_1318) ;  /* 0x000000000f087348 */ /* 0x000fea0003c00000 */
[----:B------:R0:W1:Y:S02]  /*17f60*/  SHFL.UP P6, R14, R13, R12, R11 ;  /* 0x0400000c0d0e7389 */ /* 0x00006400000c000b */
[----:B01----:R-:W-:Y:S01]  /*17f70*/  ENDCOLLECTIVE ;  /* 0x000000000000791b */ /* 0x003fe20003800000 */
.L_x_1318:
[----:B------:R-:W-:Y:S01]  /*17f80*/  IMAD.MOV.U32 R12, RZ, RZ, 0x4 ;  /* 0x00000004ff0c7424 */ /* 0x000fe200078e00ff */
[----:B------:R-:W-:-:S05]  /*17f90*/  SEL R5, R14, RZ, P2 ;  /* 0x000000ff0e057207 */ /* 0x000fca0001000000 */
[----:B------:R-:W-:-:S04]  /*17fa0*/  IMAD.IADD R5, R4, 0x1, R5 ;  /* 0x0000000104057824 */ /* 0x000fc800078e0205 */
[----:B------:R-:W-:-:S07]  /*17fb0*/  IMAD.MOV.U32 R13, RZ, RZ, R5 ;  /* 0x000000ffff0d7224 */ /* 0x000fce00078e0005 */
[----:B------:R-:W-:Y:S05]  /*17fc0*/  WARPSYNC.COLLECTIVE R15, `(.L_x_1319) ;  /* 0x000000000f087348 */ /* 0x000fea0003c00000 */
[----:B------:R0:W1:Y:S02]  /*17fd0*/  SHFL.UP P6, R14, R13, R12, R11 ;  /* 0x0400000c0d0e7389 */ /* 0x00006400000c000b */
[----:B01----:R-:W-:Y:S01]  /*17fe0*/  ENDCOLLECTIVE ;  /* 0x000000000000791b */ /* 0x003fe20003800000 */
.L_x_1319:
[----:B------:R-:W-:Y:S01]  /*17ff0*/  IMAD.MOV.U32 R12, RZ, RZ, 0x8 ;  /* 0x00000008ff0c7424 */ /* 0x000fe200078e00ff */
[----:B------:R-:W-:-:S05]  /*18000*/  SEL R6, R14, RZ, P3 ;  /* 0x000000ff0e067207 */ /* 0x000fca0001800000 */
[----:B------:R-:W-:-:S04]  /*18010*/  IMAD.IADD R6, R5, 0x1, R6 ;  /* 0x0000000105067824 */ /* 0x000fc800078e0206 */
[----:B------:R-:W-:-:S07]  /*18020*/  IMAD.MOV.U32 R13, RZ, RZ, R6 ;  /* 0x000000ffff0d7224 */ /* 0x000fce00078e0006 */
[----:B------:R-:W-:Y:S05]  /*18030*/  WARPSYNC.COLLECTIVE R15, `(.L_x_1320) ;  /* 0x000000000f087348 */ /* 0x000fea0003c00000 */
[----:B------:R0:W1:Y:S02]  /*18040*/  SHFL.UP P6, R14, R13, R12, R11 ;  /* 0x0400000c0d0e7389 */ /* 0x00006400000c000b */
[----:B01----:R-:W-:Y:S01]  /*18050*/  ENDCOLLECTIVE ;  /* 0x000000000000791b */ /* 0x003fe20003800000 */
.L_x_1320:
[----:B------:R-:W-:Y:S01]  /*18060*/  IMAD.MOV.U32 R12, RZ, RZ, 0x10 ;  /* 0x00000010ff0c7424 */ /* 0x000fe200078e00ff */
[----:B------:R-:W-:-:S05]  /*18070*/  SEL R3, R14, RZ, P4 ;  /* 0x000000ff0e037207 */ /* 0x000fca0002000000 */
[----:B------:R-:W-:-:S04]  /*18080*/  IMAD.IADD R4, R6, 0x1, R3 ;  /* 0x0000000106047824 */ /* 0x000fc800078e0203 */
[----:B------:R-:W-:-:S07]  /*18090*/  IMAD.MOV.U32 R13, RZ, RZ, R4 ;  /* 0x000000ffff0d7224 */ /* 0x000fce00078e0004 */
[----:B------:R-:W-:Y:S05]  /*180a0*/  WARPSYNC.COLLECTIVE R15, `(.L_x_1321) ;  /* 0x000000000f087348 */ /* 0x000fea0003c00000 */
[----:B------:R0:W1:Y:S02]  /*180b0*/  SHFL.UP P6, R14, R13, R12, R11 ;  /* 0x0400000c0d0e7389 */ /* 0x00006400000c000b */
[----:B01----:R-:W-:Y:S01]  /*180c0*/  ENDCOLLECTIVE ;  /* 0x000000000000791b */ /* 0x003fe20003800000 */
.L_x_1321:
        /* <DEDUP_REMOVED lines=8> */
.L_x_1322:
[----:B------:R-:W-:Y:S05]  /*18150*/  BRA `(.L_x_1323) ;  /* 0xffffffc800b07947 */ /* 0x000fea000383ffff */
.L_x_1232:
[----:B------:R-:W-:Y:S01]  /*18160*/  BSSY B0, `(.L_x_1324) ;  /* 0x0000008000007945 */ /* 0x000fe20003800000 */
[----:B-----5:R-:W-:Y:S02]  /*18170*/  IMAD.MOV.U32 R13, RZ, RZ, R2 ;  /* 0x000000ffff0d7224 */ /* 0x020fe400078e0002 */
[----:B------:R-:W-:Y:S02]  /*18180*/  IMAD.MOV.U32 R12, RZ, RZ, 0x1 ;  /* 0x00000001ff0c7424 */ /* 0x000fe400078e00ff */
[----:B------:R-:W-:Y:S02]  /*18190*/  IMAD.MOV.U32 R11, RZ, RZ, RZ ;  /* 0x000000ffff0b7224 */ /* 0x000fe400078e00ff */
[----:B------:R-:W-:-:S07]  /*181a0*/  IMAD.MOV.U32 R15, RZ, RZ, -0x1 ;  /* 0xffffffffff0f7424 */ /* 0x000fce00078e00ff */
[----:B012---:R-:W-:Y:S05]  /*181b0*/  WARPSYNC.COLLECTIVE R15, `(.L_x_1325) ;  /* 0x000000000f087348 */ /* 0x007fea0003c00000 */
[----:B------:R3:W4:Y:S02]  /*181c0*/  SHFL.UP P6, R14, R13, R12, R11 ;  /* 0x0400000c0d0e7389 */ /* 0x00072400000c000b */
[----:B01234-:R-:W-:Y:S01]  /*181d0*/  ENDCOLLECTIVE ;  /* 0x000000000000791b */ /* 0x01ffe20003800000 */
.L_x_1325:
[----:B------:R-:W-:Y:S05]  /*181e0*/  BSYNC B0 ;  /* 0x0000000000007941 */ /* 0x000fea0003800000 */
.L_x_1324:
        /* <DEDUP_REMOVED lines=8> */
.L_x_1326:
[----:B------:R-:W-:Y:S01]  /*18270*/  IMAD.MOV.U32 R12, RZ, RZ, 0x4 ;  /* 0x00000004ff0c7424 */ /* 0x000fe200078e00ff */
[----:B------:R-:W-:-:S05]  /*18280*/  SEL R14, R14, RZ, P2 ;  /* 0x000000ff0e0e7207 */ /* 0x000fca0001000000 */
[----:B------:R-:W-:-:S04]  /*18290*/  IMAD.IADD R3, R13, 0x1, R14 ;  /* 0x000000010d037824 */ /* 0x000fc800078e020e */
[----:B------:R-:W-:-:S07]  /*182a0*/  IMAD.MOV.U32 R13, RZ, RZ, R3 ;  /* 0x000000ffff0d7224 */ /* 0x000fce00078e0003 */
[----:B------:R-:W-:Y:S05]  /*182b0*/  WARPSYNC.COLLECTIVE R15, `(.L_x_1327) ;  /* 0x000000000f087348 */ /* 0x000fea0003c00000 */
[----:B------:R0:W1:Y:S02]  /*182c0*/  SHFL.UP P6, R14, R13, R12, R11 ;  /* 0x0400000c0d0e7389 */ /* 0x00006400000c000b */
[----:B01----:R-:W-:Y:S01]  /*182d0*/  ENDCOLLECTIVE ;  /* 0x000000000000791b */ /* 0x003fe20003800000 */
.L_x_1327:
[----:B------:R-:W-:Y:S01]  /*182e0*/  IMAD.MOV.U32 R12, RZ, RZ, 0x8 ;  /* 0x00000008ff0c7424 */ /* 0x000fe200078e00ff */
[----:B------:R-:W-:-:S05]  /*182f0*/  SEL R4, R14, RZ, P3 ;  /* 0x000000ff0e047207 */ /* 0x000fca0001800000 */
[----:B------:R-:W-:-:S04]  /*18300*/  IMAD.IADD R4, R3, 0x1, R4 ;  /* 0x0000000103047824 */ /* 0x000fc800078e0204 */
[----:B------:R-:W-:-:S07]  /*18310*/  IMAD.MOV.U32 R13, RZ, RZ, R4 ;  /* 0x000000ffff0d7224 */ /* 0x000fce00078e0004 */
[----:B------:R-:W-:Y:S05]  /*18320*/  WARPSYNC.COLLECTIVE R15, `(.L_x_1328) ;  /* 0x000000000f087348 */ /* 0x000fea0003c00000 */
[----:B------:R0:W1:Y:S02]  /*18330*/  SHFL.UP P6, R14, R13, R12, R11 ;  /* 0x0400000c0d0e7389 */ /* 0x00006400000c000b */
[----:B01----:R-:W-:Y:S01]  /*18340*/  ENDCOLLECTIVE ;  /* 0x000000000000791b */ /* 0x003fe20003800000 */
.L_x_1328:
[----:B------:R-:W-:Y:S01]  /*18350*/  IMAD.MOV.U32 R12, RZ, RZ, 0x10 ;  /* 0x00000010ff0c7424 */ /* 0x000fe200078e00ff */
[----:B------:R-:W-:-:S05]  /*18360*/  SEL R5, R14, RZ, P4 ;  /* 0x000000ff0e057207 */ /* 0x000fca0002000000 */
[----:B------:R-:W-:-:S04]  /*18370*/  IMAD.IADD R5, R4, 0x1, R5 ;  /* 0x0000000104057824 */ /* 0x000fc800078e0205 */
[----:B------:R-:W-:-:S07]  /*18380*/  IMAD.MOV.U32 R13, RZ, RZ, R5 ;  /* 0x000000ffff0d7224 */ /* 0x000fce00078e0005 */
[----:B------:R-:W-:Y:S05]  /*18390*/  WARPSYNC.COLLECTIVE R15, `(.L_x_1329) ;  /* 0x000000000f087348 */ /* 0x000fea0003c00000 */
[----:B------:R0:W1:Y:S02]  /*183a0*/  SHFL.UP P6, R14, R13, R12, R11 ;  /* 0x0400000c0d0e7389 */ /* 0x00006400000c000b */
[----:B01----:R-:W-:Y:S01]  /*183b0*/  ENDCOLLECTIVE ;  /* 0x000000000000791b */ /* 0x003fe20003800000 */
.L_x_1329:
        /* <DEDUP_REMOVED lines=8> */
.L_x_1330:
[----:B------:R-:W-:Y:S05]  /*18440*/  BRA `(.L_x_1331) ;  /* 0xffffffc800907947 */ /* 0x000fea000383ffff */
.L_x_1234:
[----:B------:R-:W-:Y:S01]  /*18450*/  BSSY B0, `(.L_x_1332) ;  /* 0x0000006000007945 */ /* 0x000fe20003800000 */
[----:B------:R-:W-:Y:S01]  /*18460*/  PLOP3.LUT P6, PT, P6, PT, PT, 0x8, 0x0 ;  /* 0x000000000000781c */ /* 0x000fe200037ce170 */
[----:B------:R-:W-:-:S12]  /*18470*/  IMAD.MOV.U32 R15, RZ, RZ, -0x1 ;  /* 0xffffffffff0f7424 */ /* 0x000fd800078e00ff */
[----:B01----:R-:W-:Y:S05]  /*18480*/  WARPSYNC.COLLECTIVE R15, `(.L_x_1333) ;  /* 0x000000000f087348 */ /* 0x003fea0003c00000 */
[----:B------:R-:W-:Y:S01]  /*18490*/  VOTE.ANY R14, PT, P6 ;  /* 0x00000000000e7806 */ /* 0x000fe200030e0100 */
[----:B01----:R-:W-:Y:S06]  /*184a0*/  ENDCOLLECTIVE ;  /* 0x000000000000791b */ /* 0x003fec0003800000 */
.L_x_1333:
[----:B------:R-:W-:Y:S05]  /*184b0*/  BSYNC B0 ;  /* 0x0000000000007941 */ /* 0x000fea0003800000 */
.L_x_1332:
        /* <DEDUP_REMOVED lines=9> */
.L_x_1334:
[----:B------:R-:W-:Y:S01]  /*18550*/  IMAD.MOV.U32 R17, RZ, RZ, R14 ;  /* 0x000000ffff117224 */ /* 0x000fe200078e000e */
[----:B------:R-:W-:Y:S06]  /*18560*/  BRA `(.L_x_1335) ;  /* 0xffffffc800807947 */ /* 0x000fec000383ffff */
.L_x_1236:
[----:B------:R-:W-:Y:S01]  /*18570*/  BSSY B0, `(.L_x_1336) ;  /* 0x0000007000007945 */ /* 0x000fe20003800000 */
[----:B------:R-:W-:Y:S02]  /*18580*/  IMAD.MOV.U32 R13, RZ, RZ, R3 ;  /* 0x000000ffff0d7224 */ /* 0x000fe400078e0003 */
[----:B------:R-:W-:Y:S02]  /*18590*/  IMAD.MOV.U32 R11, RZ, RZ, 0x1f ;  /* 0x0000001fff0b7424 */ /* 0x000fe400078e00ff */
[----:B------:R-:W-:-:S07]  /*185a0*/  IMAD.MOV.U32 R15, RZ, RZ, -0x1 ;  /* 0xffffffffff0f7424 */ /* 0x000fce00078e00ff */
[----:B0123--:R-:W-:Y:S05]  /*185b0*/  WARPSYNC.COLLECTIVE R15, `(.L_x_1337) ;  /* 0x000000000f087348 */ /* 0x00ffea0003c00000 */
[----:B------:R4:W0:Y:S02]  /*185c0*/  SHFL.IDX P6, R14, R13, R12, R11 ;  /* 0x0000000c0d0e7389 */ /* 0x00082400000c000b */
[----:B01234-:R-:W-:Y:S01]  /*185d0*/  ENDCOLLECTIVE ;  /* 0x000000000000791b */ /* 0x01ffe20003800000 */
.L_x_1337:
[----:B------:R-:W-:Y:S05]  /*185e0*/  BSYNC B0 ;  /* 0x0000000000007941 */ /* 0x000fea0003800000 */
.L_x_1336:
[----:B------:R-:W-:Y:S01]  /*185f0*/  IMAD.MOV.U32 R6, RZ, RZ, R14 ;  /* 0x000000ffff067224 */ /* 0x000fe200078e000e */
[----:B------:R-:W-:Y:S06]  /*18600*/  BRA `(.L_x_1235) ;  /* 0xffffffc800747947 */ /* 0x000fec000383ffff */
.L_x_1240:
[----:B-1----:R1:W2:Y:S02]  /*18610*/  SYNCS.PHASECHK.TRANS64.TRYWAIT P0, [R5+URZ+0x2d820], R0 ;  /* 0x02d82000050075a7 */ /* 0x0022a4000800017f */
[----:B--2---:R-:W-:Y:S05]  /*18620*/  @!P0 NANOSLEEP.SYNCS 0x989680 ;  /* 0x009896800000895d */ /* 0x004fea0003900000 */
[----:B------:R-:W2:Y:S02]  /*18630*/  @!P0 SYNCS.PHASECHK.TRANS64 P0, [R5+URZ+0x2d820], R0 ;  /* 0x02d82000050085a7 */ /* 0x000ea4000800007f */
[----:B--2---:R-:W-:Y:S05]  /*18640*/  @!P0 BRA `(.L_x_1240) ;  /* 0xfffffffc00f08947 */ /* 0x004fea000383ffff */
[----:B------:R-:W-:Y:S05]  /*18650*/  BRA `(.L_x_1338) ;  /* 0xffffffcc00ec7947 */ /* 0x000fea000383ffff */
.L_x_1241:
        /* <DEDUP_REMOVED lines=8> */
[----:B01-3--:R-:W-:Y:S05]  /*186e0*/  WARPSYNC.COLLECTIVE R15, `(.L_x_1340) ;  /* 0x000000000f087348 */ /* 0x00bfea0003c00000 */
[----:B------:R2:W4:Y:S02]  /*186f0*/  SHFL.IDX P6, R14, R13, R12, R11 ;  /* 0x0000000c0d0e7389 */ /* 0x00052400000c000b */
[----:B01234-:R-:W-:Y:S01]  /*18700*/  ENDCOLLECTIVE ;  /* 0x000000000000791b */ /* 0x01ffe20003800000 */
.L_x_1340:
[----:B------:R-:W-:Y:S05]  /*18710*/  BSYNC B0 ;  /* 0x0000000000007941 */ /* 0x000fea0003800000 */
.L_x_1339:
[----:B------:R-:W-:Y:S05]  /*18720*/  BRA `(.L_x_1341) ;  /* 0xffffffcc00d47947 */ /* 0x000fea000383ffff */
.L_x_1244:
[----:B------:R-:W-:Y:S01]  /*18730*/  BSSY B1, `(.L_x_1342) ;  /* 0x0000006000017945 */ /* 0x000fe20003800000 */
[----:B------:R-:W-:-:S07]  /*18740*/  IMAD.MOV.U32 R15, RZ, RZ, -0x1 ;  /* 0xffffffffff0f7424 */ /* 0x000fce00078e00ff */
[----:B01-3--:R-:W-:Y:S05]  /*18750*/  WARPSYNC.COLLECTIVE R15, `(.L_x_1343) ;  /* 0x000000000f0c7348 */ /* 0x00bfea0003c00000 */
[----:B------:R-:W-:Y:S02]  /*18760*/  ELECT P6, UR62, PT ;  /* 0x00000000003e782f */ /* 0x000fe400038c0000 */
[----:B------:R-:W-:Y:S01]  /*18770*/  MOV R14, UR62 ;  /* 0x0000003e000e7c02 */ /* 0x000fe20008000f00 */
[----:B01-3--:R-:W-:Y:S10]  /*18780*/  ENDCOLLECTIVE ;  /* 0x000000000000791b */ /* 0x00bff40003800000 */
.L_x_1343:
[----:B------:R-:W-:Y:S05]  /*18790*/  BSYNC B1 ;  /* 0x0000000000017941 */ /* 0x000fea0003800000 */
.L_x_1342:
[----:B------:R-:W-:Y:S05]  /*187a0*/  BRA `(.L_x_1344) ;  /* 0xffffffcc00cc7947 */ /* 0x000fea000383ffff */
.L_x_1246:
[----:B-1----:R1:W2:Y:S02]  /*187b0*/  SYNCS.PHASECHK.TRANS64.TRYWAIT P1, [R3+URZ+0x2d840], R2 ;  /* 0x02d84002030075a7 */ /* 0x0022a4000802017f */
[----:B--2---:R-:W-:Y:S05]  /*187c0*/  @!P1 NANOSLEEP.SYNCS 0x989680 ;  /* 0x009896800000995d */ /* 0x004fea0003900000 */
[----:B------:R-:W2:Y:S02]  /*187d0*/  @!P1 SYNCS.PHASECHK.TRANS64 P1, [R3+URZ+0x2d840], R2 ;  /* 0x02d84002030095a7 */ /* 0x000ea4000802007f */
[----:B--2---:R-:W-:Y:S05]  /*187e0*/  @!P1 BRA `(.L_x_1246) ;  /* 0xfffffffc00f09947 */ /* 0x004fea000383ffff */
[----:B------:R-:W-:Y:S05]  /*187f0*/  BRA `(.L_x_1345) ;  /* 0xffffffcc00ec7947 */ /* 0x000fea000383ffff */
.L_x_1248:
[----:B--2---:R2:W4:Y:S02]  /*18800*/  SYNCS.PHASECHK.TRANS64.TRYWAIT P1, [R25+URZ+0x2d840], R0 ;  /* 0x02d84000190075a7 */ /* 0x004524000802017f */
[----:B----4-:R-:W-:Y:S05]  /*18810*/  @!P1 NANOSLEEP.SYNCS 0x989680 ;  /* 0x009896800000995d */ /* 0x010fea0003900000 */
[----:B------:R-:W4:Y:S02]  /*18820*/  @!P1 SYNCS.PHASECHK.TRANS64 P1, [R25+URZ+0x2d840], R0 ;  /* 0x02d84000190095a7 */ /* 0x000f24000802007f */
[----:B----4-:R-:W-:Y:S05]  /*18830*/  @!P1 BRA `(.L_x_1248) ;  /* 0xfffffffc00f09947 */ /* 0x010fea000383ffff */
[----:B------:R-:W-:Y:S05]  /*18840*/  BRA `(.L_x_1346) ;  /* 0xffffffcc00f87947 */ /* 0x000fea000383ffff */
.L_x_1250:
[----:B----4-:R4:W0:Y:S02]  /*18850*/  SYNCS.PHASECHK.TRANS64.TRYWAIT P1, [R3+URZ+0x2d860], R2 ;  /* 0x02d86002030075a7 */ /* 0x010824000802017f */
[----:B0-----:R-:W-:Y:S05]  /*18860*/  @!P1 NANOSLEEP.SYNCS 0x989680 ;  /* 0x009896800000995d */ /* 0x001fea0003900000 */
[----:B------:R-:W0:Y:S02]  /*18870*/  @!P1 SYNCS.PHASECHK.TRANS64 P1, [R3+URZ+0x2d860], R2 ;  /* 0x02d86002030095a7 */ /* 0x000e24000802007f */
[----:B0-----:R-:W-:Y:S05]  /*18880*/  @!P1 BRA `(.L_x_1250) ;  /* 0xfffffffc00f09947 */ /* 0x001fea000383ffff */
[----:B------:R-:W-:Y:S05]  /*18890*/  BRA `(.L_x_1347) ;  /* 0xffffffcc00f47947 */ /* 0x000fea000383ffff */
.L_x_1348:
        /* <DEDUP_REMOVED lines=14> */
.L_x_2732:


//--------------------- .text._ZN7cutlass13device_kernelIN5flash11enable_sm90INS1_16FlashAttnFwdSm90INS1_25CollectiveMainloopFwdSm90ILi2EN4cute5tupleIJNS5_1CILi1EEES8_S8_EEENS6_IJNS7_ILi192EEENS7_ILi128EEENS7_ILi96EEEEEELi96ENS_10bfloat16_tEfNS_4arch4Sm90ELb0ELb1ELb0ELb1ELb1ELb1ELb0ELb0ELb1ELb1ELb0ELb0EEENS1_21CollectiveEpilogueFwdINS6_IJSA_SC_SB_EEES9_SE_SG_Li384ELb1ELb1ELb0ELb0EEENS1_36VarlenDynamicPersistentTileSchedulerILi192ELi128ELi384ELi128ELb0ELb1ELb1ELb1ELb0ELb1EEEEEEEEEvNT_6ParamsE --------------------------
	.section	.text._ZN7cutlass13device_kernelIN5flash11enable_sm90INS1_16FlashAttnFwdSm90INS1_25CollectiveMainloopFwdSm90ILi2EN4cute5tupleIJNS5_1CILi1EEES8_S8_EEENS6_IJNS7_ILi192EEENS7_ILi128EEENS7_ILi96EEEEEELi96ENS_10bfloat16_tEfNS_4arch4Sm90ELb0ELb1ELb0ELb1ELb1ELb1ELb0ELb0ELb1ELb1ELb0ELb0EEENS1_21CollectiveEpilogueFwdINS6_IJSA_SC_SB_EEES9_SE_SG_Li384ELb1ELb1ELb0ELb0EEENS1_36VarlenDynamicPersistentTileSchedulerILi192ELi128ELi384ELi128ELb0ELb1ELb1ELb1ELb0ELb1EEEEEEEEEvNT_6ParamsE,"ax",@progbits
	.align	128
.text._ZN7cutlass13device_kernelIN5flash11enable_sm90INS1_16FlashAttnFwdSm90INS1_25CollectiveMainloopFwdSm90ILi2EN4cute5tupleIJNS5_1CILi1EEES8_S8_EEENS6_IJNS7_ILi192EEENS7_ILi128EEENS7_ILi96EEEEEELi96ENS_10bfloat16_tEfNS_4arch4Sm90ELb0ELb1ELb0ELb1ELb1ELb1ELb0ELb0ELb1ELb1ELb0ELb0EEENS1_21CollectiveEpilogueFwdINS6_IJSA_SC_SB_EEES9_SE_SG_Li384ELb1ELb1ELb0ELb0EEENS1_36VarlenDynamicPersistentTileSchedulerILi192ELi128ELi384ELi128ELb0ELb1ELb1ELb1ELb0ELb1EEEEEEEEEvNT_6ParamsE:
        .type           _ZN7cutlass13device_kernelIN5flash11enable_sm90INS1_16FlashAttnFwdSm90INS1_25CollectiveMainloopFwdSm90ILi2EN4cute5tupleIJNS5_1CILi1EEES8_S8_EEENS6_IJNS7_ILi192EEENS7_ILi128EEENS7_ILi96EEEEEELi96ENS_10bfloat16_tEfNS_4arch4Sm90ELb0ELb1ELb0ELb1ELb1ELb1ELb0ELb0ELb1ELb1ELb0ELb0EEENS1_21CollectiveEpilogueFwdINS6_IJSA_SC_SB_EEES9_SE_SG_Li384ELb1ELb1ELb0ELb0EEENS1_36VarlenDynamicPersistentTileSchedulerILi192ELi128ELi384ELi128ELb0ELb1ELb1ELb1ELb0ELb1EEEEEEEEEvNT_6ParamsE,@function
        .size           _ZN7cutlass13device_kernelIN5flash11enable_sm90INS1_16FlashAttnFwdSm90INS1_25CollectiveMainloopFwdSm90ILi2EN4cute5tupleIJNS5_1CILi1EEES8_S8_EEENS6_IJNS7_ILi192EEENS7_ILi128EEENS7_ILi96EEEEEELi96ENS_10bfloat16_tEfNS_4arch4Sm90ELb0ELb1ELb0ELb1ELb1ELb1ELb0ELb0ELb1ELb1ELb0ELb0EEENS1_21CollectiveEpilogueFwdINS6_IJSA_SC_SB_EEES9_SE_SG_Li384ELb1ELb1ELb0ELb0EEENS1_36VarlenDynamicPersistentTileSchedulerILi192ELi128ELi384ELi128ELb0ELb1ELb1ELb1ELb0ELb1EEEEEEEEEvNT_6ParamsE,(.L_x_2733 - _ZN7cutlass13device_kernelIN5flash11enable_sm90INS1_16FlashAttnFwdSm90INS1_25CollectiveMainloopFwdSm90ILi2EN4cute5tupleIJNS5_1CILi1EEES8_S8_EEENS6_IJNS7_ILi192EEENS7_ILi128EEENS7_ILi96EEEEEELi96ENS_10bfloat16_tEfNS_4arch4Sm90ELb0ELb1ELb0ELb1ELb1ELb1ELb0ELb0ELb1ELb1ELb0ELb0EEENS1_21CollectiveEpilogueFwdINS6_IJSA_SC_SB_EEES9_SE_SG_Li384ELb1ELb1ELb0ELb0EEENS1_36VarlenDynamicPersistentTileSchedulerILi192ELi128ELi384ELi128ELb0ELb1ELb1ELb1ELb0ELb1EEEEEEEEEvNT_6ParamsE)
        .other          _ZN7cutlass13device_kernelIN5flash11enable_sm90INS1_16FlashAttnFwdSm90INS1_25CollectiveMainloopFwdSm90ILi2EN4cute5tupleIJNS5_1CILi1EEES8_S8_EEENS6_IJNS7_ILi192EEENS7_ILi128EEENS7_ILi96EEEEEELi96ENS_10bfloat16_tEfNS_4arch4Sm90ELb0ELb1ELb0ELb1ELb1ELb1ELb0ELb0ELb1ELb1ELb0ELb0EEENS1_21CollectiveEpilogueFwdINS6_IJSA_SC_SB_EEES9_SE_SG_Li384ELb1ELb1ELb0ELb0EEENS1_36VarlenDynamicPersistentTileSchedulerILi192ELi128ELi384ELi128ELb0ELb1ELb1ELb1ELb0ELb1EEEEEEEEEvNT_6ParamsE,@"STO_CUDA_ENTRY STV_DEFAULT"
_ZN7cutlass13device_kernelIN5flash11enable_sm90INS1_16FlashAttnFwdSm90INS1_25CollectiveMainloopFwdSm90ILi2EN4cute5tupleIJNS5_1CILi1EEES8_S8_EEENS6_IJNS7_ILi192EEENS7_ILi128EEENS7_ILi96EEEEEELi96ENS_10bfloat16_tEfNS_4arch4Sm90ELb0ELb1ELb0ELb1ELb1ELb1ELb0ELb0ELb1ELb1ELb0ELb0EEENS1_21CollectiveEpilogueFwdINS6_IJSA_SC_SB_EEES9_SE_SG_Li384ELb1ELb1ELb0ELb0EEENS1_36VarlenDynamicPersistentTileSchedulerILi192ELi128ELi384ELi128ELb0ELb1ELb1ELb1ELb0ELb1EEEEEEEEEvNT_6ParamsE:
        /* <DEDUP_REMOVED lines=18> */
.L_x_1350:
[----:B------:R-:W-:Y:S05]  /*0120*/  BSYNC B0 ;  /* 0x0000000000007941 */ /* 0x000fea0003800000 */
.L_x_1349:
        /* <DEDUP_REMOVED lines=41> */
.L_x_1351:
        /* <DEDUP_REMOVED lines=22> */
.L_x_1352:
        /* <DEDUP_REMOVED lines=18> */
.L_x_1353:
        /* <DEDUP_REMOVED lines=22> */
.L_x_1354:
        /* <DEDUP_REMOVED lines=22> */
.L_x_1355:
        /* <DEDUP_REMOVED lines=8> */
.L_x_1358:
        /* <DEDUP_REMOVED lines=22> */
[----:B------:R-:W-:Y:S01]  /*0ae0*/  IMAD.MOV.U32 R144, RZ, RZ, 0x40 ;  /* 0x00000040ff907424 */ /* 0x000fe200078e00ff */
[----:B------:R-:W-:Y:S01]  /*0af0*/  R2UR UR40, R2 ;  /* 0x00000000022872ca */ /* 0x000fe200000e0000 */
[----:B------:R-:W-:Y:S01]  /*0b00*/  IMAD.MOV.U32 R23, RZ, RZ, RZ ;  /* 0x000000ffff177224 */ /* 0x000fe200078e00ff */
[----:B------:R-:W-:Y:S01]  /*0b10*/  ULOP3.LUT UR39, UR36, 0x1, URZ, 0xfc, !UPT ;  /* 0x0000000124277892 */ /* 0x000fe2000f8efc3f */
[----:B------:R-:W-:-:S10]  /*0b20*/  UMOV UR37, URZ ;  /* 0x0000003f00257c82 */ /* 0x000fd40008000000 */
[----:B------:R-:W-:Y:S01]  /*0b30*/  UIADD3 UR40, UR40, 0xc400, URZ ;  /* 0x0000c40028287890 */ /* 0x000fe2000fffe03f */
[----:B0-----:R-:W-:-:S05]  /*0b40*/  VIADD R15, R0, 0xffffff80 ;  /* 0xffffff80000f7836 */ /* 0x001fca0000000000 */
[----:B------:R-:W-:Y:S02]  /*0b50*/  SHF.R.S32.HI R0, RZ, 0x1f, R15 ;  /* 0x0000001fff007819 */ /* 0x000fe4000001140f */
[-C--:B------:R-:W-:Y:S02]  /*0b60*/  LEA.HI R7, R15, R15.reuse, RZ, 0x1 ;  /* 0x0000000f0f077211 */ /* 0x080fe400078f08ff */
[CC--:B------:R-:W-:Y:S02]  /*0b70*/  LEA.HI R4, R0.reuse, R15.reuse, RZ, 0x4 ;  /* 0x0000000f00047211 */ /* 0x0c0fe400078f20ff */
[----:B------:R-:W-:Y:S02]  /*0b80*/  SHF.R.S32.HI R12, RZ, 0x1, R7 ;  /* 0x00000001ff0c7819 */ /* 0x000fe40000011407 */
[----:B------:R-:W-:Y:S02]  /*0b90*/  LEA.HI R8, R0, R15, RZ, 0x2 ;  /* 0x0000000f00087211 */ /* 0x000fe400078f10ff */
[----:B------:R-:W-:-:S02]  /*0ba0*/  SHF.R.S32.HI R3, RZ, 0x4, R4 ;  /* 0x00000004ff037819 */ /* 0x000fc40000011404 */
[----:B------:R-:W-:Y:S02]  /*0bb0*/  LEA.HI R10, R7, R12, RZ, 0x1 ;  /* 0x0000000c070a7211 */ /* 0x000fe400078f08ff */
[--C-:B------:R-:W-:Y:S02]  /*0bc0*/  SHF.R.S32.HI R9, RZ, 0x2, R8.reuse ;  /* 0x00000002ff097819 */ /* 0x100fe40000011408 */
[----:B------:R-:W-:Y:S02]  /*0bd0*/  SHF.R.S32.HI R6, RZ, 0x1f, R8 ;  /* 0x0000001fff067819 */ /* 0x000fe40000011408 */
[----:B------:R-:W-:Y:S02]  /*0be0*/  LEA.HI R5, R4, R3, RZ, 0x1 ;  /* 0x0000000304057211 */ /* 0x000fe400078f08ff */
[----:B------:R-:W-:Y:S02]  /*0bf0*/  LOP3.LUT R11, R10, 0x7fffffe, RZ, 0xc0, !PT ;  /* 0x07fffffe0a0b7812 */ /* 0x000fe400078ec0ff */
[----:B------:R-:W-:-:S02]  /*0c00*/  LEA.HI R10, R6, R9, RZ, 0x2 ;  /* 0x00000009060a7211 */ /* 0x000fc400078f10ff */
[----:B------:R-:W-:Y:S01]  /*0c10*/  LOP3.LUT R6, R5, 0x1ffffffe, RZ, 0xc0, !PT ;  /* 0x1ffffffe05067812 */ /* 0x000fe200078ec0ff */
[----:B------:R-:W-:Y:S01]  /*0c20*/  IMAD.IADD R12, R12, 0x1, -R11 ;  /* 0x000000010c0c7824 */ /* 0x000fe200078e0a0b */
[----:B------:R-:W-:Y:S02]  /*0c30*/  LOP3.LUT R8, R8, 0xfffffffc, RZ, 0xc0, !PT ;  /* 0xfffffffc08087812 */ /* 0x000fe400078ec0ff */
[----:B------:R-:W-:Y:S01]  /*0c40*/  LOP3.LUT R4, R4, 0xfffffff0, RZ, 0xc0, !PT ;  /* 0xfffffff004047812 */ /* 0x000fe200078ec0ff */
[C---:B------:R-:W-:Y:S01]  /*0c50*/  IMAD.IADD R6, R3.reuse, 0x1, -R6 ;  /* 0x0000000103067824 */ /* 0x040fe200078e0a06 */
[----:B------:R-:W-:Y:S01]  /*0c60*/  LOP3.LUT R10, R10, 0xfffffffc, RZ, 0xc0, !PT ;  /* 0xfffffffc0a0a7812 */ /* 0x000fe200078ec0ff */
[----:B------:R-:W-:Y:S01]  /*0c70*/  IMAD R21, R3, 0x8, R12 ;  /* 0x0000000803157824 */ /* 0x000fe200078e020c */
[-C--:B------:R-:W-:Y:S01]  /*0c80*/  LEA.HI R3, R0, R15.reuse, RZ, 0x7 ;  /* 0x0000000f00037211 */ /* 0x080fe200078f38ff */
[----:B------:R-:W-:Y:S01]  /*0c90*/  IMAD.IADD R8, R15, 0x1, -R8 ;  /* 0x000000010f087824 */ /* 0x000fe200078e0a08 */
[----:B------:R-:W-:Y:S01]  /*0ca0*/  LOP3.LUT R7, R7, 0xfffffffe, RZ, 0xc0, !PT ;  /* 0xfffffffe07077812 */ /* 0x000fe200078ec0ff */
[----:B------:R-:W-:Y:S01]  /*0cb0*/  IMAD.IADD R4, R15, 0x1, -R4 ;  /* 0x000000010f047824 */ /* 0x000fe200078e0a04 */
[----:B------:R-:W-:Y:S01]  /*0cc0*/  LOP3.LUT R5, R3, 0xffffff80, RZ, 0xc0, !PT ;  /* 0xffffff8003057812 */ /* 0x000fe200078ec0ff */
[----:B------:R-:W-:Y:S01]  /*0cd0*/  IMAD.IADD R10, R9, 0x1, -R10 ;  /* 0x00000001090a7824 */ /* 0x000fe200078e0a0a */
[----:B------:R-:W-:Y:S01]  /*0ce0*/  LEA.HI R9, R8, R8, RZ, 0x1 ;  /* 0x0000000808097211 */ /* 0x000fe200078f08ff */
[C---:B------:R-:W-:Y:S01]  /*0cf0*/  IMAD.IADD R16, R15.reuse, 0x1, -R7 ;  /* 0x000000010f107824 */ /* 0x040fe200078e0a07 */
[----:B------:R-:W-:Y:S01]  /*0d00*/  LEA.HI R0, R0, R15, RZ, 0x5 ;  /* 0x0000000f00007211 */ /* 0x000fe200078f28ff */
[----:B------:R-:W-:Y:S01]  /*0d10*/  IMAD.IADD R24, R15, 0x1, -R5 ;  /* 0x000000010f187824 */ /* 0x000fe200078e0a05 */
[----:B------:R-:W-:Y:S01]  /*0d20*/  SHF.R.S32.HI R5, RZ, 0x1f, R4 ;  /* 0x0000001fff057819 */ /* 0x000fe20000011404 */
[C---:B------:R-:W-:Y:S01]  /*0d30*/  IMAD.SHL.U32 R26, R16.reuse, 0x4, RZ ;  /* 0x00000004101a7824 */ /* 0x040fe200078e00ff */
[----:B------:R-:W-:Y:S01]  /*0d40*/  LOP3.LUT R7, R9, 0x1ffffffe, RZ, 0xc0, !PT ;  /* 0x1ffffffe09077812 */ /* 0x000fe200078ec0ff */
[----:B------:R-:W-:Y:S01]  /*0d50*/  IMAD.SHL.U32 R16, R16, 0x8, RZ ;  /* 0x0000000810107824 */ /* 0x000fe200078e00ff */
[----:B------:R-:W-:Y:S01]  /*0d60*/  SHF.R.S32.HI R9, RZ, 0x1f, R24 ;  /* 0x0000001fff097819 */ /* 0x000fe20000011418 */
[----:B------:R-:W-:Y:S01]  /*0d70*/  VIADD R17, R26, 0x20 ;  /* 0x000000201a117836 */ /* 0x000fe20000000000 */
[----:B------:R-:W-:Y:S01]  /*0d80*/  LEA.HI R5, R5, R4, RZ, 0x3 ;  /* 0x0000000405057211 */ /* 0x000fe200078f18ff */
[----:B------:R-:W-:Y:S01]  /*0d90*/  IMAD.IADD R14, R8, 0x1, -R7 ;  /* 0x00000001080e7824 */ /* 0x000fe200078e0a07 */
[-C--:B------:R-:W-:Y:S01]  /*0da0*/  LEA.HI R11, R9, R24.reuse, RZ, 0x2 ;  /* 0x00000018090b7211 */ /* 0x080fe200078f10ff */
[C---:B------:R-:W-:Y:S01]  /*0db0*/  VIADD R18, R26.reuse, 0x10 ;  /* 0x000000101a127836 */ /* 0x040fe20000000000 */
[----:B------:R-:W-:Y:S01]  /*0dc0*/  LOP3.LUT R7, R5, 0xfffffff8, RZ, 0xc0, !PT ;  /* 0xfffffff805077812 */ /* 0x000fe200078ec0ff */
[----:B------:R-:W-:Y:S01]  /*0dd0*/  IMAD.IADD R12, R26, 0x1, R17 ;  /* 0x000000011a0c7824 */ /* 0x000fe200078e0211 */
[--C-:B------:R-:W-:Y:S01]  /*0de0*/  SHF.R.S32.HI R8, RZ, 0x2, R11.reuse ;  /* 0x00000002ff087819 */ /* 0x100fe2000001140b */
[----:B------:R-:W-:Y:S01]  /*0df0*/  STL [R1+0x18], R26 ;  /* 0x0000181a01007387 */ /* 0x000fe20000100800 */
[----:B------:R-:W-:Y:S01]  /*0e00*/  SHF.R.S32.HI R13, RZ, 0x1f, R11 ;  /* 0x0000001fff0d7819 */ /* 0x000fe2000001140b */
[----:B------:R-:W-:Y:S01]  /*0e10*/  IMAD.IADD R7, R4, 0x1, -R7 ;  /* 0x0000000104077824 */ /* 0x000fe200078e0a07 */
[----:B------:R-:W-:Y:S01]  /*0e20*/  LEA.HI R9, R9, R24, RZ, 0x5 ;  /* 0x0000001809097211 */ /* 0x000fe200078f28ff */
[----:B------:R-:W-:Y:S01]  /*0e30*/  IMAD.IADD R4, R26, 0x1, R18 ;  /* 0x000000011a047824 */ /* 0x000fe200078e0212 */
[----:B------:R-:W-:Y:S01]  /*0e40*/  LEA.HI R13, R13, R8, RZ, 0x3 ;  /* 0x000000080d0d7211 */ /* 0x000fe200078f18ff */
[----:B------:R0:W-:Y:S01]  /*0e50*/  STL [R1+0x50], R18 ;  /* 0x0000501201007387 */ /* 0x0001e20000100800 */
[----:B------:R-:W-:Y:S01]  /*0e60*/  IMAD.SHL.U32 R5, R5, 0x40, RZ ;  /* 0x0000004005057824 */ /* 0x000fe200078e00ff */
[----:B------:R-:W-:Y:S01]  /*0e70*/  SHF.R.S32.HI R9, RZ, 0x5, R9 ;  /* 0x00000005ff097819 */ /* 0x000fe20000011409 */
[C---:B------:R-:W-:Y:S01]  /*0e80*/  VIADD R137, R16.reuse, 0x30 ;  /* 0x0000003010897836 */ /* 0x040fe20000000000 */
[----:B------:R1:W-:Y:S01]  /*0e90*/  STL [R1+0x4c], R17 ;  /* 0x00004c1101007387 */ /* 0x0003e20000100800 */
[----:B------:R-:W-:Y:S01]  /*0ea0*/  LOP3.LUT R13, R13, 0xfffffff8, RZ, 0xc0, !PT ;  /* 0xfffffff80d0d7812 */ /* 0x000fe200078ec0ff */
[C---:B------:R-:W-:Y:S01]  /*0eb0*/  VIADD R136, R16.reuse, 0x40 ;  /* 0x0000004010887836 */ /* 0x040fe20000000000 */
[----:B------:R-:W-:Y:S01]  /*0ec0*/  SHF.R.S32.HI R15, RZ, 0x1f, R4 ;  /* 0x0000001fff0f7819 */ /* 0x000fe20000011404 */
[----:B------:R-:W-:Y:S01]  /*0ed0*/  VIADD R138, R16, 0x50 ;  /* 0x00000050108a7836 */ /* 0x000fe20000000000 */
[----:B------:R-:W-:Y:S01]  /*0ee0*/  LOP3.LUT R5, R5, 0x7ffffe00, RZ, 0xc0, !PT ;  /* 0x7ffffe0005057812 */ /* 0x000fe200078ec0ff */
[----:B------:R-:W-:Y:S01]  /*0ef0*/  IMAD.SHL.U32 R10, R10, 0x40, RZ ;  /* 0x000000400a0a7824 */ /* 0x000fe200078e00ff */
[----:B0-----:R-:W-:Y:S01]  /*0f00*/  SHF.R.S32.HI R18, RZ, 0x7, R3 ;  /* 0x00000007ff127819 */ /* 0x001fe20000011403 */
[----:B------:R-:W-:Y:S01]  /*0f10*/  IMAD.SHL.U32 R3, R6, 0x8, RZ ;  /* 0x0000000806037824 */ /* 0x000fe200078e00ff */
[----:B------:R-:W-:Y:S01]  /*0f20*/  LEA.HI R15, R15, R4, RZ, 0x3 ;  /* 0x000000040f0f7211 */ /* 0x000fe200078f18ff */
[----:B------:R-:W-:Y:S01]  /*0f30*/  VIADD R6, R26, 0x18 ;  /* 0x000000181a067836 */ /* 0x000fe20000000000 */
[----:B-1----:R-:W-:-:S02]  /*0f40*/  SHF.R.S32.HI R17, RZ, 0x1f, R12 ;  /* 0x0000001fff117819 */ /* 0x002fc4000001140c */
[----:B------:R-:W-:Y:S01]  /*0f50*/  SHF.R.S32.HI R4, RZ, 0x5, R0 ;  /* 0x00000005ff047819 */ /* 0x000fe20000011400 */
[----:B------:R-:W-:Y:S01]  /*0f60*/  IMAD.SHL.U32 R0, R7, 0x40, RZ ;  /* 0x0000004007007824 */ /* 0x000fe200078e00ff */
[----:B------:R-:W-:Y:S01]  /*0f70*/  LEA.HI R20, R17, R12, RZ, 0x3 ;  /* 0x0000000c11147211 */ /* 0x000fe200078f18ff */
[----:B------:R-:W-:Y:S01]  /*0f80*/  IMAD.IADD R12, R8, 0x1, -R13 ;  /* 0x00000001080c7824 */ /* 0x000fe200078e0a0d */
[----:B------:R-:W-:Y:S01]  /*0f90*/  R2P PR, R7, 0x6 ;  /* 0x0000000607007804 */ /* 0x000fe20000000000 */
[----:B------:R-:W-:Y:S01]  /*0fa0*/  IMAD.HI R8, R18, 0x55555556, RZ ;  /* 0x5555555612087827 */ /* 0x000fe200078e02ff */
[----:B------:R-:W-:Y:S02]  /*0fb0*/  LOP3.LUT R0, R0, 0x1c0, RZ, 0xc0, !PT ;  /* 0x000001c000007812 */ /* 0x000fe400078ec0ff */
[----:B------:R-:W-:Y:S01]  /*0fc0*/  SHF.R.S32.HI R7, RZ, 0x3, R15 ;  /* 0x00000003ff077819 */ /* 0x000fe2000001140f */
[----:B------:R-:W-:Y:S01]  /*0fd0*/  IMAD R9, R9, 0x10, R12 ;  /* 0x0000001009097824 */ /* 0x000fe200078e020c */
[----:B------:R-:W-:Y:S01]  /*0fe0*/  LEA.HI R8, R8, R8, RZ, 0x1 ;  /* 0x0000000808087211 */ /* 0x000fe200078f08ff */
[----:B------:R-:W-:Y:S01]  /*0ff0*/  IMAD R4, R4, 0x400, R5 ;  /* 0x0000040004047824 */ /* 0x000fe200078e0205 */
[----:B------:R-:W-:-:S02]  /*1000*/  LOP3.LUT R3, R0, 0x8, R3, 0xf8, !PT ;  /* 0x0000000800037812 */ /* 0x000fc400078ef803 */
[----:B------:R-:W-:Y:S01]  /*1010*/  SHF.R.U32.HI R0, RZ, 0x3, R0 ;  /* 0x00000003ff007819 */ /* 0x000fe20000011600 */
[----:B------:R-:W-:Y:S01]  /*1020*/  IMAD R8, R8, -0x3, R18 ;  /* 0xfffffffd08087824 */ /* 0x000fe200078e0212 */
[----:B------:R-:W-:Y:S02]  /*1030*/  SEL R144, R144, 0xffffffc0, !P2 ;  /* 0xffffffc090907807 */ /* 0x000fe40005000000 */
[----:B------:R-:W-:Y:S02]  /*1040*/  CS2R R18, SRZ ;  /* 0x0000000000127805 */ /* 0x000fe4000001ff00 */
[----:B------:R-:W-:Y:S01]  /*1050*/  LOP3.LUT R3, R3, R0, RZ, 0x3c, !PT ;  /* 0x0000000003037212 */ /* 0x000fe200078e3cff */
[----:B------:R-:W-:Y:S01]  /*1060*/  IMAD R5, R8, 0x40, R9 ;  /* 0x0000004008057824 */ /* 0x000fe200078e0209 */
[----:B------:R-:W-:Y:S01]  /*1070*/  LOP3.LUT R142, R11, 0x7ffffffc, RZ, 0xc0, !PT ;  /* 0x7ffffffc0b8e7812 */ /* 0x000fe200078ec0ff */
[----:B------:R-:W-:Y:S01]  /*1080*/  VIADD R0, R26, 0x8 ;  /* 0x000000081a007836 */ /* 0x000fe20000000000 */
[----:B------:R-:W-:Y:S01]  /*1090*/  SHF.R.S32.HI R17, RZ, 0x1f, R16 ;  /* 0x0000001fff117819 */ /* 0x000fe20000011410 */
[----:B------:R-:W-:Y:S01]  /*10a0*/  IMAD.IADD R3, R4, 0x1, R3 ;  /* 0x0000000104037824 */ /* 0x000fe200078e0203 */
[----:B------:R-:W-:Y:S01]  /*10b0*/  STL [R1+0x78], R5 ;  /* 0x0000780501007387 */ /* 0x000fe20000100800 */
[----:B------:R-:W-:-:S02]  /*10c0*/  VIADD R4, R26, 0x28 ;  /* 0x000000281a047836 */ /* 0x000fc40000000000 */
[----:B------:R-:W-:Y:S01]  /*10d0*/  IMAD R143, R3, 0x2, R2 ;  /* 0x00000002038f7824 */ /* 0x000fe200078e0202 */
[----:B------:R-:W-:Y:S01]  /*10e0*/  STL [R1], RZ ;  /* 0x000000ff01007387 */ /* 0x000fe20000100800 */
[----:B------:R-:W-:Y:S02]  /*10f0*/  IMAD.IADD R142, R24, 0x1, -R142 ;  /* 0x00000001188e7824 */ /* 0x000fe400078e0a8e */
[C---:B------:R-:W-:Y:S01]  /*1100*/  VIADD R145, R143.reuse, 0x21800 ;  /* 0x000218008f917836 */ /* 0x040fe20000000000 */
[----:B------:R0:W-:Y:S01]  /*1110*/  STL [R1+0x5c], R0 ;  /* 0x00005c0001007387 */ /* 0x0001e20000100800 */
[----:B------:R-:W-:Y:S02]  /*1120*/  VIADD R3, R143, 0x21820 ;  /* 0x000218208f037836 */ /* 0x000fe40000000000 */
[C---:B------:R-:W-:Y:S01]  /*1130*/  @P1 VIADD R3, R145.reuse, 0xffffffe0 ;  /* 0xffffffe091031836 */ /* 0x040fe20000000000 */
[----:B------:R1:W-:Y:S01]  /*1140*/  STL [R1+0x58], R6 ;  /* 0x0000580601007387 */ /* 0x0003e20000100800 */
[----:B------:R-:W-:-:S02]  /*1150*/  IMAD.IADD R145, R145, 0x1, R144 ;  /* 0x0000000191917824 */ /* 0x000fc400078e0290 */
[----:B------:R-:W-:Y:S01]  /*1160*/  IMAD.IADD R144, R144, 0x1, R3 ;  /* 0x0000000190907824 */ /* 0x000fe200078e0203 */
[----:B------:R2:W-:Y:S01]  /*1170*/  STL [R1+0x60], R4 ;  /* 0x0000600401007387 */ /* 0x0005e20000100800 */
[----:B0-----:R-:W-:Y:S02]  /*1180*/  SHF.R.S32.HI R0, RZ, 0x1f, R137 ;  /* 0x0000001fff007819 */ /* 0x001fe40000011489 */
[----:B-1----:R-:W-:-:S03]  /*1190*/  LOP3.LUT R6, R10, 0xc0, RZ, 0xc0, !PT ;  /* 0x000000c00a067812 */ /* 0x002fc600078ec0ff */
[----:B------:R0:W-:Y:S01]  /*11a0*/  STL [R1+0x48], R0 ;  /* 0x0000480001007387 */ /* 0x0001e20000100800 */
[----:B--2---:R-:W-:-:S05]  /*11b0*/  SHF.R.S32.HI R4, RZ, 0x1f, R136 ;  /* 0x0000001fff047819 */ /* 0x004fca0000011488 */
[----:B------:R1:W-:Y:S01]  /*11c0*/  STL [R1+0x44], R4 ;  /* 0x0000440401007387 */ /* 0x0003e20000100800 */
[----:B0-----:R-:W-:-:S05]  /*11d0*/  SHF.R.S32.HI R0, RZ, 0x1f, R138 ;  /* 0x0000001fff007819 */ /* 0x001fca000001148a */
[----:B------:R0:W-:Y:S01]  /*11e0*/  STL [R1+0x40], R0 ;  /* 0x0000400001007387 */ /* 0x0001e20000100800 */
[----:B-1----:R-:W-:-:S03]  /*11f0*/  IMAD.SHL.U32 R4, R21, 0x20, RZ ;  /* 0x0000002015047824 */ /* 0x002fc600078e00ff */
[----:B------:R1:W-:Y:S04]  /*1200*/  STL [R1+0x14], R6 ;  /* 0x0000140601007387 */ /* 0x0003e80000100800 */
[----:B------:R2:W-:Y:S01]  /*1210*/  STL [R1+0x24], R4 ;  /* 0x0000240401007387 */ /* 0x0005e20000100800 */
[----:B0-----:R-:W-:-:S03]  /*1220*/  LOP3.LUT R0, R6, 0x8, R16, 0xf8, !PT ;  /* 0x0000000806007812 */ /* 0x001fc600078ef810 */
[----:B------:R-:W-:Y:S01]  /*1230*/  STL [R1+0x30], R7 ;  /* 0x0000300701007387 */ /* 0x000fe20000100800 */
[----:B-1----:R-:W-:-:S04]  /*1240*/  SHF.R.U32.HI R6, RZ, 0x3, R6 ;  /* 0x00000003ff067819 */ /* 0x002fc80000011606 */
[----:B------:R-:W-:Y:S01]  /*1250*/  LOP3.LUT R0, R0, R6, RZ, 0x3c, !PT ;  /* 0x0000000600007212 */ /* 0x000fe200078e3cff */
[----:B------:R0:W-:Y:S04]  /*1260*/  STL [R1+0x20], R6 ;  /* 0x0000200601007387 */ /* 0x0001e80000100800 */
[----:B--2---:R-:W-:Y:S02]  /*1270*/  IMAD.IADD R4, R4, 0x1, R0 ;  /* 0x0000000104047824 */ /* 0x004fe400078e0200 */
[----:B------:R-:W-:Y:S01]  /*1280*/  IMAD R0, R14, 0x8, R5 ;  /* 0x000000080e007824 */ /* 0x000fe200078e0205 */
[----:B0-----:R-:W-:-:S05]  /*1290*/  SHF.R.S32.HI R6, RZ, 0x3, R20 ;  /* 0x00000003ff067819 */ /* 0x001fca0000011414 */
[----:B------:R-:W-:Y:S04]  /*12a0*/  STL [R1+0x34], R6 ;  /* 0x0000340601007387 */ /* 0x000fe80000100800 */
[----:B------:R-:W-:Y:S04]  /*12b0*/  STL [R1+0x6c], R4 ;  /* 0x00006c0401007387 */ /* 0x000fe80000100800 */
[----:B------:R-:W-:Y:S04]  /*12c0*/  STL [R1+0x38], R3 ;  /* 0x0000380301007387 */ /* 0x000fe80000100800 */
[----:B------:R0:W-:Y:S02]  /*12d0*/  STL [R1+0x64], R0 ;  /* 0x0000640001007387 */ /* 0x0001e40000100800 */
[----:B0-----:R-:W-:-:S05]  /*12e0*/  VIADD R0, R3, 0x6000 ;  /* 0x0000600003007836 */ /* 0x001fca0000000000 */
[----:B------:R0:W-:Y:S02]  /*12f0*/  STL [R1+0x3c], R0 ;  /* 0x00003c0001007387 */ /* 0x0001e40000100800 */
.L_x_1575:
[----:B------:R-:W-:Y:S05]  /*1300*/  YIELD ;  /* 0x0000000000007946 */ /* 0x000fea0003800000 */
[----:B------:R-:W-:Y:S01]  /*1310*/  ULDC.64 UR4, c[0x0][0xa28] ;  /* 0x00028a0000047ab9 */ /* 0x000fe20000000a00 */
[----:B0--34-:R-:W1:Y:S01]  /*1320*/  LDC.64 R6, c[0x0][0xa08] ;  /* 0x00028200ff067b82 */ /* 0x019e620000000a00 */
[----:B------:R-:W-:Y:S01]  /*1330*/  ISETP.NE.U32.AND P1, PT, RZ, UR4, PT ;  /* 0x00000004ff007c0c */ /* 0x000fe2000bf25070 */
[----:B0-----:R-:W-:Y:S02]  /*1340*/  IMAD.MOV.U32 R0, RZ, RZ, RZ ;  /* 0x000000ffff007224 */ /* 0x001fe400078e00ff */
[----:B------:R-:W-:Y:S01]  /*1350*/  IMAD.MOV.U32 R86, RZ, RZ, RZ ;  /* 0x000000ffff567224 */ /* 0x000fe200078e00ff */
[----:B------:R-:W-:Y:S01]  /*1360*/  ISETP.NE.AND.EX P1, PT, RZ, UR5, PT, P1 ;  /* 0x00000005ff007c0c */ /* 0x000fe2000bf25310 */
[----:B------:R-:W-:-:S02]  /*1370*/  ULDC.64 UR4, c[0x0][0xa18] ;  /* 0x0002860000047ab9 */ /* 0x000fc40000000a00 */
[----:B------:R-:W-:-:S04]  /*1380*/  ISETP.NE.U32.AND P2, PT, RZ, UR4, PT ;  /* 0x00000004ff007c0c */ /* 0x000fc8000bf45070 */
[----:B------:R-:W-:Y:S01]  /*1390*/  ISETP.NE.AND.EX P2, PT, RZ, UR5, PT, P2 ;  /* 0x00000005ff007c0c */ /* 0x000fe2000bf45320 */
[----:B------:R-:W-:Y:S02]  /*13a0*/  ULDC.64 UR4, c[0x0][0xa08] ;  /* 0x0002820000047ab9 */ /* 0x000fe40000000a00 */
[----:B------:R-:W-:-:S03]  /*13b0*/  ISETP.NE.U32.AND P0, PT, RZ, UR4, PT ;  /* 0x00000004ff007c0c */ /* 0x000fc6000bf05070 */
[----:B------:R-:W0:Y:S01]  /*13c0*/  @P1 LDC.64 R4, c[0x0][0xa28] ;  /* 0x00028a00ff041b82 */ /* 0x000e220000000a00 */
[----:B------:R-:W-:Y:S01]  /*13d0*/  ISETP.NE.AND.EX P0, PT, RZ, UR5, PT, P0 ;  /* 0x00000005ff007c0c */ /* 0x000fe2000bf05300 */
[----:B-1----:R-:W-:-:S06]  /*13e0*/  IMAD.WIDE R10, R35, 0x4, R6 ;  /* 0x00000004230a7825 */ /* 0x002fcc00078e0206 */
[----:B------:R-:W1:Y:S01]  /*13f0*/  @P2 LDC.64 R8, c[0x0][0xa18] ;  /* 0x00028600ff082b82 */ /* 0x000e620000000a00 */
[----:B------:R-:W-:Y:S02]  /*1400*/  ULDC UR4, c[0x0][0x288] ;  /* 0x0000a20000047ab9 */ /* 0x000fe40000000800 */
[----:B------:R-:W-:Y:S01]  /*1410*/  IMAD.U32 R140, RZ, RZ, UR4 ;  /* 0x00000004ff8c7e24 */ /* 0x000fe2000f8e00ff */
[----:B------:R-:W-:Y:S02]  /*1420*/  ULDC.64 UR4, c[0x0][0x418] ;  /* 0x0001060000047ab9 */ /* 0x000fe40000000a00 */
[----:B--2---:R2:W5:Y:S01]  /*1430*/  @P0 LDG.E R86, desc[UR52][R10.64] ;  /* 0x000000340a560981 */ /* 0x004562000c1e1900 */
[----:B0-----:R-:W-:-:S05]  /*1440*/  @P1 IMAD.WIDE R4, R35, 0x4, R4 ;  /* 0x0000000423041825 */ /* 0x001fca00078e0204 */
[----:B------:R2:W5:Y:S01]  /*1450*/  @P1 LDG.E R0, desc[UR52][R4.64] ;  /* 0x0000003404001981 */ /* 0x000562000c1e1900 */
[----:B-1----:R-:W-:-:S05]  /*1460*/  @P2 IMAD.WIDE R6, R35, 0x4, R8 ;  /* 0x0000000423062825 */ /* 0x002fca00078e0208 */
[----:B------:R2:W5:Y:S01]  /*1470*/  @P2 LDG.E R140, desc[UR52][R6.64] ;  /* 0x00000034068c2981 */ /* 0x000562000c1e1900 */
[----:B------:R-:W-:-:S03]  /*1480*/  UISETP.NE.U32.AND UP0, UPT, UR4, URZ, UPT ;  /* 0x0000003f0400728c */ /* 0x000fc6000bf05070 */
        /* <DEDUP_REMOVED lines=8> */
[----:B--2---:R-:W-:Y:S06]  /*1510*/  @P2 BRA `(.L_x_1360) ;  /* 0x0000000000242947 */ /* 0x004fec0003800000 */
        /* <DEDUP_REMOVED lines=9> */
.L_x_1360:
[----:B------:R-:W-:Y:S01]  /*15b0*/  ULDC.64 UR4, c[0x0][0xa20] ;  /* 0x0002880000047ab9 */ /* 0x000fe20000000a00 */
[----:B------:R0:W-:Y:S01]  /*15c0*/  STL [R1+0x70], R34 ;  /* 0x0000702201007387 */ /* 0x0001e20000100800 */
[----:B------:R-:W-:-:S03]  /*15d0*/  ISETP.NE.U32.AND P1, PT, RZ, UR4, PT ;  /* 0x00000004ff007c0c */ /* 0x000fc6000bf25070 */
[----:B------:R0:W-:Y:S01]  /*15e0*/  STL [R1+0x74], R35 ;  /* 0x0000742301007387 */ /* 0x0001e20000100800 */
[----:B------:R-:W-:-:S13]  /*15f0*/  ISETP.NE.AND.EX P1, PT, RZ, UR5, PT, P1 ;  /* 0x00000005ff007c0c */ /* 0x000fda000bf25310 */
[----:B0-----:R-:W-:Y:S05]  /*1600*/  @!P1 BRA `(.L_x_1361) ;  /* 0x0000000000109947 */ /* 0x001fea0003800000 */
[----:B------:R-:W0:Y:S02]  /*1610*/  LDC.64 R4, c[0x0][0xa20] ;  /* 0x00028800ff047b82 */ /* 0x000e240000000a00 */
[----:B0-----:R-:W-:-:S05]  /*1620*/  IMAD.WIDE R4, R35, 0x4, R4 ;  /* 0x0000000423047825 */ /* 0x001fca00078e0204 */
[----:B------:R0:W5:Y:S01]  /*1630*/  LDG.E R27, desc[UR52][R4.64] ;  /* 0x00000034041b7981 */ /* 0x000162000c1e1900 */
[----:B------:R-:W-:Y:S05]  /*1640*/  BRA `(.L_x_1362) ;  /* 0x0000000000107947 */ /* 0x000fea0003800000 */
.L_x_1361:
[----:B------:R-:W-:Y:S05]  /*1650*/  @!P0 BRA `(.L_x_1362) ;  /* 0x00000000000c8947 */ /* 0x000fea0003800000 */
[----:B------:R-:W2:Y:S04]  /*1660*/  LDG.E R4, desc[UR52][R10.64] ;  /* 0x000000340a047981 */ /* 0x000ea8000c1e1900 */
[----:B------:R-:W2:Y:S02]  /*1670*/  LDG.E R27, desc[UR52][R10.64+0x4] ;  /* 0x000004340a1b7981 */ /* 0x000ea4000c1e1900 */
[----:B--2---:R-:W-:-:S07]  /*1680*/  IMAD.IADD R27, R27, 0x1, -R4 ;  /* 0x000000011b1b7824 */ /* 0x004fce00078e0a04 */
.L_x_1362:
[----:B------:R-:W-:Y:S01]  /*1690*/  ULDC.64 UR4, c[0x0][0xa10] ;  /* 0x0002840000047ab9 */ /* 0x000fe20000000a00 */
[----:B0-----:R-:W0:Y:S01]  /*16a0*/  LDC R4, c[0x0][0x448] ;  /* 0x00011200ff047b82 */ /* 0x001e220000000800 */
[----:B------:R-:W-:-:S04]  /*16b0*/  ISETP.NE.U32.AND P0, PT, RZ, UR4, PT ;  /* 0x00000004ff007c0c */ /* 0x000fc8000bf05070 */
[----:B------:R-:W-:Y:S01]  /*16c0*/  ISETP.NE.AND.EX P0, PT, RZ, UR5, PT, P0 ;  /* 0x00000005ff007c0c */ /* 0x000fe2000bf05300 */
[----:B------:R-:W-:Y:S02]  /*16d0*/  ULDC.64 UR4, c[0x0][0xa30] ;  /* 0x00028c0000047ab9 */ /* 0x000fe40000000a00 */
[----:B------:R-:W-:-:S04]  /*16e0*/  ISETP.NE.U32.AND P1, PT, RZ, UR4, PT ;  /* 0x00000004ff007c0c */ /* 0x000fc8000bf25070 */
[----:B------:R-:W-:-:S06]  /*16f0*/  ISETP.NE.AND.EX P1, PT, RZ, UR5, PT, P1 ;  /* 0x00000005ff007c0c */ /* 0x000fcc000bf25310 */
[----:B------:R-:W1:Y:S08]  /*1700*/  @P0 LDC.64 R6, c[0x0][0xa10] ;  /* 0x00028400ff060b82 */ /* 0x000e700000000a00 */
[----:B------:R-:W2:Y:S01]  /*1710*/  @P1 LDC.64 R8, c[0x0][0xa30] ;  /* 0x00028c00ff081b82 */ /* 0x000ea20000000a00 */
[----:B-1----:R-:W-:-:S05]  /*1720*/  @P0 IMAD.WIDE R6, R35, 0x4, R6 ;  /* 0x0000000423060825 */ /* 0x002fca00078e0206 */
[----:B------:R-:W3:Y:S04]  /*1730*/  @P0 LDG.E R3, desc[UR52][R6.64] ;  /* 0x0000003406030981 */ /* 0x000ee8000c1e1900 */
[----:B------:R1:W3:Y:S01]  /*1740*/  @P0 LDG.E R10, desc[UR52][R6.64+0x4] ;  /* 0x00000434060a0981 */ /* 0x0002e2000c1e1900 */
[----:B-----5:R-:W-:Y:S02]  /*1750*/  IMAD.MOV.U32 R98, RZ, RZ, R27 ;  /* 0x000000ffff627224 */ /* 0x020fe400078e001b */
[----:B--2---:R-:W-:-:S05]  /*1760*/  @P1 IMAD.WIDE R8, R35, 0x4, R8 ;  /* 0x0000000423081825 */ /* 0x004fca00078e0208 */
[----:B------:R2:W5:Y:S01]  /*1770*/  @P1 LDG.E R98, desc[UR52][R8.64] ;  /* 0x0000003408621981 */ /* 0x000562000c1e1900 */
[----:B0-----:R-:W-:Y:S01]  /*1780*/  ISETP.NE.AND P1, PT, R4, 0x1, PT ;  /* 0x000000010400780c */ /* 0x001fe20003f25270 */
[----:B------:R-:W-:Y:S01]  /*1790*/  IMAD R14, R33, 0xc0, RZ ;  /* 0x000000c0210e7824 */ /* 0x000fe200078e02ff */
[----:B------:R-:W0:Y:S01]  /*17a0*/  LDC.64 R4, c[0x0][0x9e0] ;  /* 0x00027800ff047b82 */ /* 0x000e220000000a00 */
[----:B------:R-:W-:Y:S02]  /*17b0*/  IMAD.IADD R13, R27, 0x1, -R0 ;  /* 0x000000011b0d7824 */ /* 0x000fe400078e0a00 */
[----:B------:R-:W-:Y:S01]  /*17c0*/  VIADD R0, R14, 0xbf ;  /* 0x000000bf0e007836 */ /* 0x000fe20000000000 */
[----:B------:R4:W-:Y:S03]  /*17d0*/  STL [R1+0x28], R14 ;  /* 0x0000280e01007387 */ /* 0x0009e60000100800 */
[----:B-1----:R-:W-:-:S04]  /*17e0*/  IMAD.MOV.U32 R6, RZ, RZ, R0 ;  /* 0x000000ffff067224 */ /* 0x002fc800078e0000 */
[----:B------:R-:W1:Y:S08]  /*17f0*/  @P1 LDC R11, c[0x0][0x44c] ;  /* 0x00011300ff0b1b82 */ /* 0x000e700000000800 */
[----:B------:R-:W2:Y:S01]  /*1800*/  @P1 LDC R12, c[0x0][0x450] ;  /* 0x00011400ff0c1b82 */ /* 0x000ea20000000800 */
[----:B0-----:R-:W-:Y:S01]  /*1810*/  ISETP.GE.AND P2, PT, R5, 0x1, PT ;  /* 0x000000010500780c */ /* 0x001fe20003f46270 */
[----:B---3--:R-:W-:-:S02]  /*1820*/  @P0 IMAD.IADD R24, R10, 0x1, -R3 ;  /* 0x000000010a180824 */ /* 0x008fc400078e0a03 */
[----:B-1----:R-:W-:-:S04]  /*1830*/  @P1 IMAD.HI.U32 R3, R0, R11, RZ ;  /* 0x0000000b00031227 */ /* 0x002fc800078e00ff */
[----:B------:R-:W-:Y:S01]  /*1840*/  IMAD.IADD R141, R13, 0x1, R24 ;  /* 0x000000010d8d7824 */ /* 0x000fe200078e0218 */
[----:B--2---:R-:W-:-:S03]  /*1850*/  @P1 SHF.R.U32.HI R6, RZ, R12, R3 ;  /* 0x0000000cff061219 */ /* 0x004fc60000011603 */
[C---:B------:R-:W-:Y:S01]  /*1860*/  VIADD R0, R141.reuse, 0x7f ;  /* 0x0000007f8d007836 */ /* 0x040fe20000000000 */
[----:B------:R-:W-:-:S04]  /*1870*/  IADD3 R7, R141, 0x1, -R140 ;  /* 0x000000018d077810 */ /* 0x000fc80007ffe88c */
[----:B------:R-:W-:Y:S01]  /*1880*/  SHF.R.S32.HI R3, RZ, 0x1f, R0 ;  /* 0x0000001fff037819 */ /* 0x000fe20000011400 */
[----:B------:R-:W-:-:S03]  /*1890*/  IMAD.IADD R9, R7, 0x1, R6 ;  /* 0x0000000107097824 */ /* 0x000fc600078e0206 */
[----:B------:R-:W-:Y:S01]  /*18a0*/  LEA.HI R3, R3, R0, RZ, 0x7 ;  /* 0x0000000003037211 */ /* 0x000fe200078f38ff */
[----:B------:R-:W-:-:S03]  /*18b0*/  IMAD.IADD R4, R9, 0x1, R4 ;  /* 0x0000000109047824 */ /* 0x000fc600078e0204 */
[----:B------:R-:W-:Y:S01]  /*18c0*/  SHF.R.S32.HI R102, RZ, 0x7, R3 ;  /* 0x00000007ff667819 */ /* 0x000fe20000011403 */
[----:B----4-:R-:W-:Y:S06]  /*18d0*/  @!P2 BRA `(.L_x_1363) ;  /* 0x000000000048a947 */ /* 0x010fec0003800000 */
        /* <DEDUP_REMOVED lines=11> */
.L_x_1365:
[----:B------:R-:W-:-:S13]  /*1990*/  ISETP.NE.AND P0, PT, R5, 0x1, PT ;  /* 0x000000010500780c */ /* 0x000fda0003f05270 */
[----:B------:R-:W0:Y:S02]  /*19a0*/  @P0 LDC.64 R6, c[0x0][0x9e8] ;  /* 0x00027a00ff060b82 */ /* 0x000e240000000a00 */
[----:B0-----:R-:W-:-:S05]  /*19b0*/  @P0 IMAD.HI.U32 R6, R0, R6, RZ ;  /* 0x0000000600060227 */ /* 0x001fca00078e00ff */
[----:B------:R-:W-:-:S07]  /*19c0*/  @P0 SHF.R.U32.HI R0, RZ, R7, R6 ;  /* 0x00000007ff000219 */ /* 0x000fce0000011606 */
.L_x_1366:
[----:B------:R-:W-:Y:S05]  /*19d0*/  BSYNC B0 ;  /* 0x0000000000007941 */ /* 0x000fea0003800000 */
.L_x_1364:
[----:B------:R-:W-:-:S05]  /*19e0*/  IMAD R3, R0, R5, R5 ;  /* 0x0000000500037224 */ /* 0x000fca00078e0205 */
[----:B------:R-:W-:-:S07]  /*19f0*/  VIMNMX R4, R4, R3, PT ;  /* 0x0000000304047248 */ /* 0x000fce0003fe0100 */
.L_x_1363:
[----:B------:R-:W0:Y:S01]  /*1a00*/  @P1 LDC R3, c[0x0][0x44c] ;  /* 0x00011300ff031b82 */ /* 0x000e220000000800 */
[----:B------:R-:W-:Y:S01]  /*1a10*/  IMAD.MOV.U32 R0, RZ, RZ, R14 ;  /* 0x000000ffff007224 */ /* 0x000fe200078e000e */
[----:B------:R-:W-:Y:S01]  /*1a20*/  ULDC UR4, c[0x0][0x9dc] ;  /* 0x0002770000047ab9 */ /* 0x000fe20000000800 */
[----:B------:R-:W-:-:S05]  /*1a30*/  IMAD.IADD R103, R141, 0x1, -R140 ;  /* 0x000000018d677824 */ /* 0x000fca00078e0a8c */
[----:B------:R-:W1:Y:S01]  /*1a40*/  @P1 LDC R6, c[0x0][0x450] ;  /* 0x00011400ff061b82 */ /* 0x000e620000000800 */
[----:B0-----:R-:W-:-:S05]  /*1a50*/  @P1 IMAD.HI.U32 R3, R14, R3, RZ ;  /* 0x000000030e031227 */ /* 0x001fca00078e00ff */
[----:B-1----:R-:W-:-:S05]  /*1a60*/  @P1 SHF.R.U32.HI R0, RZ, R6, R3 ;  /* 0x00000006ff001219 */ /* 0x002fca0000011603 */
[----:B------:R-:W-:-:S04]  /*1a70*/  IMAD.IADD R0, R103, 0x1, R0 ;  /* 0x0000000167007824 */ /* 0x000fc800078e0200 */
[----:B------:R-:W-:Y:S01]  /*1a80*/  VIADD R3, R0, -UR4 ;  /* 0x8000000400037c36 */ /* 0x000fe20008000000 */
[----:B------:R-:W-:Y:S06]  /*1a90*/  @!P2 BRA `(.L_x_1367) ;  /* 0x000000000044a947 */ /* 0x000fec0003800000 */
[----:B------:R-:W-:Y:S01]  /*1aa0*/  ISETP.GT.AND P0, PT, R0, -0x1, PT ;  /* 0xffffffff0000780c */ /* 0x000fe20003f04270 */
[----:B------:R-:W-:-:S12]  /*1ab0*/  BSSY B0, `(.L_x_1368) ;  /* 0x000000d000007945 */ /* 0x000fd80003800000 */
[----:B------:R-:W-:Y:S05]  /*1ac0*/  @P0 BRA `(.L_x_1369) ;  /* 0x00000000001c0947 */ /* 0x000fea0003800000 */
[----:B------:R-:W-:Y:S02]  /*1ad0*/  ISETP.NE.AND P0, PT, R5, 0x1, PT ;  /* 0x000000010500780c */ /* 0x000fe40003f05270 */
[----:B------:R-:W-:-:S11]  /*1ae0*/  LOP3.LUT R7, RZ, R0, RZ, 0x33, !PT ;  /* 0x00000000ff077212 */ /* 0x000fd600078e33ff */
[----:B------:R-:W0:Y:S02]  /*1af0*/  @P0 LDC.64 R8, c[0x0][0x9e8] ;  /* 0x00027a00ff080b82 */ /* 0x000e240000000a00 */
[----:B0-----:R-:W-:-:S05]  /*1b00*/  @P0 IMAD.HI.U32 R0, R7, R8, RZ ;  /* 0x0000000807000227 */ /* 0x001fca00078e00ff */
[----:B------:R-:W-:-:S04]  /*1b10*/  @P0 SHF.R.U32.HI R7, RZ, R9, R0 ;  /* 0x00000009ff070219 */ /* 0x000fc80000011600 */
[----:B------:R-:W-:Y:S01]  /*1b20*/  LOP3.LUT R0, RZ, R7, RZ, 0x33, !PT ;  /* 0x00000007ff007212 */ /* 0x000fe200078e33ff */
[----:B------:R-:W-:Y:S06]  /*1b30*/  BRA `(.L_x_1370) ;  /* 0x0000000000107947 */ /* 0x000fec0003800000 */
.L_x_1369:
[----:B------:R-:W-:-:S13]  /*1b40*/  ISETP.NE.AND P0, PT, R5, 0x1, PT ;  /* 0x000000010500780c */ /* 0x000fda0003f05270 */
[----:B------:R-:W0:Y:S02]  /*1b50*/  @P0 LDC.64 R6, c[0x0][0x9e8] ;  /* 0x00027a00ff060b82 */ /* 0x000e240000000a00 */
[----:B0-----:R-:W-:-:S05]  /*1b60*/  @P0 IMAD.HI.U32 R6, R0, R6, RZ ;  /* 0x0000000600060227 */ /* 0x001fca00078e00ff */
[----:B------:R-:W-:-:S07]  /*1b70*/  @P0 SHF.R.U32.HI R0, RZ, R7, R6 ;  /* 0x00000007ff000219 */ /* 0x000fce0000011606 */
.L_x_1370:
[----:B------:R-:W-:Y:S05]  /*1b80*/  BSYNC B0 ;  /* 0x0000000000007941 */ /* 0x000fea0003800000 */
.L_x_1368:
[----:B------:R-:W-:-:S05]  /*1b90*/  IMAD R0, R0, R5, RZ ;  /* 0x0000000500007224 */ /* 0x000fca00078e02ff */
[----:B------:R-:W-:-:S07]  /*1ba0*/  VIMNMX R3, R3, R0, !PT ;  /* 0x0000000003037248 */ /* 0x000fce0007fe0100 */
.L_x_1367:
[----:B------:R-:W-:Y:S01]  /*1bb0*/  VIADD R4, R4, 0x7f ;  /* 0x0000007f04047836 */ /* 0x000fe20000000000 */
[----:B------:R-:W-:-:S04]  /*1bc0*/  SHF.R.S32.HI R0, RZ, 0x1f, R3 ;  /* 0x0000001fff007819 */ /* 0x000fc80000011403 */
[----:B------:R-:W-:Y:S02]  /*1bd0*/  SHF.R.S32.HI R5, RZ, 0x1f, R4 ;  /* 0x0000001fff057819 */ /* 0x000fe40000011404 */
[----:B------:R-:W-:Y:S02]  /*1be0*/  LEA.HI R0, R0, R3, RZ, 0x7 ;  /* 0x0000000300007211 */ /* 0x000fe400078f38ff */
[----:B------:R-:W-:Y:S02]  /*1bf0*/  LEA.HI R5, R5, R4, RZ, 0x7 ;  /* 0x0000000405057211 */ /* 0x000fe400078f38ff */
[----:B------:R-:W-:Y:S02]  /*1c00*/  SHF.R.S32.HI R0, RZ, 0x7, R0 ;  /* 0x00000007ff007819 */ /* 0x000fe40000011400 */
[----:B------:R-:W-:Y:S02]  /*1c10*/  SHF.R.S32.HI R5, RZ, 0x7, R5 ;  /* 0x00000007ff057819 */ /* 0x000fe40000011405 */
[----:B------:R-:W-:-:S02]  /*1c20*/  VIMNMX R0, RZ, R0, !PT ;  /* 0x00000000ff007248 */ /* 0x000fc40007fe0100 */
[----:B------:R-:W-:-:S03]  /*1c30*/  VIMNMX R5, R102, R5, PT ;  /* 0x0000000566057248 */ /* 0x000fc60003fe0100 */
[--C-:B------:R-:W-:Y:S02]  /*1c40*/  IMAD R0, R0, 0x80, -R13.reuse ;  /* 0x0000008000007824 */ /* 0x100fe400078e0a0d */
[----:B------:R-:W-:-:S03]  /*1c50*/  IMAD R5, R5, 0x80, -R13 ;  /* 0x0000008005057824 */ /* 0x000fc600078e0a0d */
[----:B------:R-:W-:Y:S02]  /*1c60*/  VIMNMX R0, RZ, R0, !PT ;  /* 0x00000000ff007248 */ /* 0x000fe40007fe0100 */
[----:B------:R-:W-:Y:S02]  /*1c70*/  VIMNMX R5, R5, R24, PT ;  /* 0x0000001805057248 */ /* 0x000fe40003fe0100 */
[----:B------:R-:W-:Y:S02]  /*1c80*/  SHF.R.U32.HI R75, RZ, 0x7, R0 ;  /* 0x00000007ff4b7819 */ /* 0x000fe40000011600 */
[----:B------:R-:W-:-:S03]  /*1c90*/  ISETP.GT.AND P0, PT, R5, R0, PT ;  /* 0x000000000500720c */ /* 0x000fc60003f04270 */
[----:B------:R-:W-:-:S10]  /*1ca0*/  IMAD.MOV.U32 R25, RZ, RZ, R75 ;  /* 0x000000ffff197224 */ /* 0x000fd400078e004b */
[----:B------:R-:W-:-:S05]  /*1cb0*/  @P0 VIADD R3, R5, 0x7f ;  /* 0x0000007f05030836 */ /* 0x000fca0000000000 */
[----:B------:R-:W-:-:S04]  /*1cc0*/  @P0 SHF.R.S32.HI R0, RZ, 0x1f, R3 ;  /* 0x0000001fff000819 */ /* 0x000fc80000011403 */
[----:B------:R-:W-:-:S04]  /*1cd0*/  @P0 LEA.HI R0, R0, R3, RZ, 0x7 ;  /* 0x0000000300000211 */ /* 0x000fc800078f38ff */
[----:B------:R-:W-:Y:S02]  /*1ce0*/  @P0 SHF.R.S32.HI R25, RZ, 0x7, R0 ;  /* 0x00000007ff190819 */ /* 0x000fe40000011400 */
[----:B------:R-:W-:Y:S02]  /*1cf0*/  PLOP3.LUT P0, PT, PT, PT, PT, 0x80, 0x0 ;  /* 0x000000000000781c */ /* 0x000fe40003f0f070 */
[----:B------:R-:W-:-:S13]  /*1d00*/  ISETP.GT.AND P1, PT, R25, R75, PT ;  /* 0x0000004b1900720c */ /* 0x000fda0003f24270 */
[----:B------:R-:W-:Y:S05]  /*1d10*/  @!P1 BRA `(.L_x_1371) ;  /* 0x0000005800749947 */ /* 0x000fea0003800000 */
[----:B------:R-:W-:Y:S01]  /*1d20*/  VIADD R0, R2, 0x15400 ;  /* 0x0001540002007836 */ /* 0x000fe20000000000 */
[----:B------:R-:W-:Y:S04]  /*1d30*/  BSSY B6, `(.L_x_1372) ;  /* 0x0000013000067945 */ /* 0x000fe80003800000 */
[----:B------:R-:W-:-:S13]  /*1d40*/  LOP3.LUT P0, RZ, R0, 0x1bf, RZ, 0xc0, !PT ;  /* 0x000001bf00ff7812 */ /* 0x000fda000780c0ff */
[----:B------:R-:W-:Y:S05]  /*1d50*/  @!P0 BRA `(.L_x_1373) ;  /* 0x0000000000408947 */ /* 0x000fea0003800000 */
        /* <DEDUP_REMOVED lines=16> */
.L_x_1373:
[----:B------:R-:W-:Y:S05]  /*1e60*/  BSYNC B6 ;  /* 0x0000000000067941 */ /* 0x000fea0003800000 */
.L_x_1372:
        /* <DEDUP_REMOVED lines=20> */
.L_x_1375:
[----:B------:R-:W-:Y:S05]  /*1fb0*/  BSYNC B6 ;  /* 0x0000000000067941 */ /* 0x000fea0003800000 */
.L_x_1374:
[----:B------:R-:W2:Y:S01]  /*1fc0*/  LDL.64 R38, [R1+0x18] ;  /* 0x0000180001267983 */ /* 0x000ea20000100a00 */
[----:B------:R-:W-:-:S03]  /*1fd0*/  ULDC.64 UR4, c[0x0][0x9f8] ;  /* 0x00027e0000047ab9 */ /* 0x000fc60000000a00 */
[----:B------:R-:W2:Y:S01]  /*1fe0*/  LDL.64 R20, [R1+0x18] ;  /* 0x0000180001147983 */ /* 0x000ea20000100a00 */
[----:B------:R-:W-:Y:S01]  /*1ff0*/  ISETP.NE.U32.AND P0, PT, RZ, UR4, PT ;  /* 0x00000004ff007c0c */ /* 0x000fe2000bf05070 */
[----:B------:R-:W-:Y:S01]  /*2000*/  IMAD.MOV.U32 R0, RZ, RZ, R35 ;  /* 0x000000ffff007224 */ /* 0x000fe200078e0023 */
[----:B------:R-:W0:Y:S01]  /*2010*/  LDC.64 R8, c[0x0][0x408] ;  /* 0x00010200ff087b82 */ /* 0x000e220000000a00 */
[----:B------:R-:W1:Y:S01]  /*2020*/  S2R R28, SR_TID.X ;  /* 0x00000000001c7919 */ /* 0x000e620000002100 */
[----:B------:R-:W-:-:S06]  /*2030*/  ISETP.NE.AND.EX P0, PT, RZ, UR5, PT, P0 ;  /* 0x00000005ff007c0c */ /* 0x000fcc000bf05300 */
[----:B------:R-:W3:Y:S08]  /*2040*/  LDC R29, c[0x0][0x3f4] ;  /* 0x0000fd00ff1d7b82 */ /* 0x000ef00000000800 */
[----:B------:R-:W4:Y:S08]  /*2050*/  @P0 LDC.64 R4, c[0x0][0x9f8] ;  /* 0x00027e00ff040b82 */ /* 0x000f300000000a00 */
[----:B------:R-:W3:Y:S01]  /*2060*/  LDC.64 R10, c[0x0][0x3f8] ;  /* 0x0000fe00ff0a7b82 */ /* 0x000ee20000000a00 */
[----:B-1----:R-:W-:Y:S01]  /*2070*/  VIADD R37, R28, 0xffffff80 ;  /* 0xffffff801c257836 */ /* 0x002fe20000000000 */
[----:B------:R-:W-:Y:S01]  /*2080*/  SHF.R.U32.HI R31, RZ, 0x7, R28 ;  /* 0x00000007ff1f7819 */ /* 0x000fe2000001161c */
[----:B----4-:R-:W-:-:S05]  /*2090*/  @P0 IMAD.WIDE R4, R35, 0x4, R4 ;  /* 0x0000000423040825 */ /* 0x010fca00078e0204 */
[----:B------:R1:W4:Y:S01]  /*20a0*/  @P0 LDG.E R0, desc[UR52][R4.64] ;  /* 0x0000003404000981 */ /* 0x000322000c1e1900 */
[----:B------:R-:W-:Y:S01]  /*20b0*/  ISETP.NE.AND P6, PT, R31, 0x1, PT ;  /* 0x000000011f00780c */ /* 0x000fe20003fc5270 */
[----:B------:R-:W-:Y:S01]  /*20c0*/  IMAD.IADD R86, R86, 0x1, R27 ;  /* 0x0000000156567824 */ /* 0x000fe200078e021b */
[----:B------:R-:W-:Y:S02]  /*20d0*/  SHF.R.S32.HI R3, RZ, 0x1f, R37 ;  /* 0x0000001fff037819 */ /* 0x000fe40000011425 */
[-C--:B------:R-:W-:Y:S02]  /*20e0*/  LEA.HI R36, R37, R37.reuse, RZ, 0x1 ;  /* 0x0000002525247211 */ /* 0x080fe400078f08ff */
[----:B------:R-:W-:Y:S01]  /*20f0*/  LEA.HI R6, R3, R37, RZ, 0x2 ;  /* 0x0000002503067211 */ /* 0x000fe200078f10ff */
[----:B------:R-:W-:Y:S01]  /*2100*/  VIADD R3, R16, 0x10 ;  /* 0x0000001010037836 */ /* 0x000fe20000000000 */
[----:B------:R-:W-:Y:S02]  /*2110*/  SHF.R.S32.HI R36, RZ, 0x1, R36 ;  /* 0x00000001ff247819 */ /* 0x000fe40000011424 */
[----:B------:R-:W-:-:S02]  /*2120*/  SHF.R.S32.HI R74, RZ, 0x2, R6 ;  /* 0x00000002ff4a7819 */ /* 0x000fc40000011406 */
[----:B------:R-:W-:Y:S01]  /*2130*/  SHF.R.S32.HI R7, RZ, 0x1f, R6 ;  /* 0x0000001fff077819 */ /* 0x000fe20000011406 */
[----:B------:R-:W-:Y:S05]  /*2140*/  @!P6 WARPSYNC.ALL ;  /* 0x000000000000e948 */ /* 0x000fea0003800000 */
[----:B------:R-:W-:Y:S01]  /*2150*/  ULDC UR4, c[0x0][0x2f4] ;  /* 0x0000bd0000047ab9 */ /* 0x000fe20000000800 */
[----:B------:R-:W-:Y:S01]  /*2160*/  LEA.HI R7, R7, R74, RZ, 0x2 ;  /* 0x0000004a07077211 */ /* 0x000fe200078f10ff */
[--C-:B0-----:R-:W-:Y:S01]  /*2170*/  IMAD.WIDE.U32 R72, R36, R8, R16.reuse ;  /* 0x0000000824487225 */ /* 0x101fe200078e0010 */
[----:B------:R-:W-:Y:S02]  /*2180*/  ISETP.GE.AND P1, PT, R3, UR4, PT ;  /* 0x0000000403007c0c */ /* 0x000fe4000bf26270 */
[----:B------:R-:W-:Y:S01]  /*2190*/  ISETP.GE.AND P0, PT, R16, UR4, PT ;  /* 0x0000000410007c0c */ /* 0x000fe2000bf06270 */
[----:B---3--:R-:W-:Y:S01]  /*21a0*/  IMAD.WIDE.U32 R68, R36, R10, R16 ;  /* 0x0000000a24447225 */ /* 0x008fe200078e0010 */
[----:B-1----:R-:W-:-:S02]  /*21b0*/  SEL R5, RZ, 0xffffffff, P1 ;  /* 0xffffffffff057807 */ /* 0x002fc40000800000 */
[----:B------:R-:W-:Y:S02]  /*21c0*/  SEL R4, RZ, 0x1, P0 ;  /* 0x00000001ff047807 */ /* 0x000fe40000000000 */
[----:B------:R-:W-:Y:S01]  /*21d0*/  SHF.R.S32.HI R13, RZ, 0x1f, R36 ;  /* 0x0000001fff0d7819 */ /* 0x000fe20000011424 */
[----:B------:R-:W-:Y:S01]  /*21e0*/  IMAD.SHL.U32 R5, R5, 0x2, RZ ;  /* 0x0000000205057824 */ /* 0x000fe200078e00ff */
[----:B------:R-:W-:Y:S02]  /*21f0*/  LOP3.LUT R7, R7, 0xfffffffc, RZ, 0xc0, !PT ;  /* 0xfffffffc07077812 */ /* 0x000fe400078ec0ff */
[----:B------:R-:W-:Y:S01]  /*2200*/  ISETP.GE.AND P1, PT, R137, UR4, PT ;  /* 0x0000000489007c0c */ /* 0x000fe2000bf26270 */
[----:B------:R-:W-:Y:S01]  /*2210*/  IMAD R6, R13, R8, RZ ;  /* 0x000000080d067224 */ /* 0x000fe200078e02ff */
[----:B------:R-:W-:Y:S01]  /*2220*/  LOP3.LUT R5, R5, 0x2, R4, 0xe2, !PT ;  /* 0x0000000205057812 */ /* 0x000fe200078ee204 */
[----:B------:R-:W-:Y:S01]  /*2230*/  VIADD R4, R16, 0x20 ;  /* 0x0000002010047836 */ /* 0x000fe20000000000 */
[----:B------:R-:W-:Y:S01]  /*2240*/  LOP3.LUT R22, R22, 0xfffffffb, RZ, 0xc0, !PT ;  /* 0xfffffffb16167812 */ /* 0x000fe200078ec0ff */
[----:B------:R-:W-:Y:S01]  /*2250*/  IMAD.IADD R74, R74, 0x1, -R7 ;  /* 0x000000014a4a7824 */ /* 0x000fe200078e0a07 */
[----:B------:R-:W-:Y:S01]  /*2260*/  SEL R7, RZ, 0x8, P1 ;  /* 0x00000008ff077807 */ /* 0x000fe20000800000 */
[----:B------:R-:W-:Y:S01]  /*2270*/  IMAD R15, R36, R9, R6 ;  /* 0x00000009240f7224 */ /* 0x000fe200078e0206 */
[----:B------:R-:W-:-:S02]  /*2280*/  ISETP.GE.AND P0, PT, R4, UR4, PT ;  /* 0x0000000404007c0c */ /* 0x000fc4000bf06270 */
[----:B------:R-:W-:Y:S01]  /*2290*/  ISETP.GE.AND P2, PT, R3, R29, PT ;  /* 0x0000001d0300720c */ /* 0x000fe20003f46270 */
[----:B------:R-:W-:Y:S01]  /*22a0*/  IMAD.IADD R73, R73, 0x1, R15 ;  /* 0x0000000149497824 */ /* 0x000fe200078e020f */
[----:B------:R-:W-:Y:S02]  /*22b0*/  SEL R6, RZ, 0x4, P0 ;  /* 0x00000004ff067807 */ /* 0x000fe40000000000 */
[----:B------:R-:W-:Y:S02]  /*22c0*/  ISETP.GE.AND P0, PT, R136, UR4, PT ;  /* 0x0000000488007c0c */ /* 0x000fe4000bf06270 */
[----:B------:R-:W-:Y:S02]  /*22d0*/  LOP3.LUT R5, R7, R5, R6, 0xfe, !PT ;  /* 0x0000000507057212 */ /* 0x000fe400078efe06 */
[----:B------:R-:W-:Y:S02]  /*22e0*/  SEL R6, RZ, 0x10, P0 ;  /* 0x00000010ff067807 */ /* 0x000fe40000000000 */
[----:B------:R-:W-:-:S02]  /*22f0*/  LOP3.LUT P0, RZ, R74, 0x2, RZ, 0xc0, !PT ;  /* 0x000000024aff7812 */ /* 0x000fc4000780c0ff */
[----:B------:R-:W-:Y:S01]  /*2300*/  LOP3.LUT R30, R5, R6, RZ, 0xfc, !PT ;  /* 0x00000006051e7212 */ /* 0x000fe200078efcff */
[----:B------:R-:W-:Y:S01]  /*2310*/  IMAD R6, R13, R10, RZ ;  /* 0x0000000a0d067224 */ /* 0x000fe200078e02ff */
[----:B------:R-:W-:Y:S01]  /*2320*/  ISETP.GE.AND P1, PT, R4, R29, PT ;  /* 0x0000001d0400720c */ /* 0x000fe20003f26270 */
[----:B--2---:R-:W-:-:S08]  /*2330*/  IMAD.MOV.U32 R20, RZ, RZ, R38 ;  /* 0x000000ffff147224 */ /* 0x004fd000078e0026 */
[----:B------:R-:W-:Y:S01]  /*2340*/  @P0 LOP3.LUT R22, R22, 0x4, RZ, 0xfc, !PT ;  /* 0x0000000416160812 */ /* 0x000fe200078efcff */
[----:B------:R-:W-:Y:S01]  /*2350*/  IMAD R13, R36, R11, R6 ;  /* 0x0000000b240d7224 */ /* 0x000fe200078e0206 */
[----:B------:R-:W-:Y:S02]  /*2360*/  ISETP.GE.AND P0, PT, R16, R29, PT ;  /* 0x0000001d1000720c */ /* 0x000fe40003f06270 */
[----:B------:R-:W-:-:S05]  /*2370*/  SHF.R.S32.HI R21, RZ, 0x1f, R20 ;  /* 0x0000001fff157819 */ /* 0x000fca0000011414 */
[----:B------:R0:W-:Y:S01]  /*2380*/  STL [R1+0x1c], R21 ;  /* 0x00001c1501007387 */ /* 0x0001e20000100800 */
[C---:B------:R-:W-:Y:S01]  /*2390*/  SEL R5, R29.reuse, RZ, P0 ;  /* 0x000000ff1d057207 */ /* 0x040fe20000000000 */
[C-C-:B------:R-:W-:Y:S02]  /*23a0*/  IMAD.WIDE.U32 R70, R36.reuse, R8, R20.reuse ;  /* 0x0000000824467225 */ /* 0x140fe400078e0014 */
[----:B------:R-:W2:Y:S01]  /*23b0*/  LDL R35, [R1+0x14] ;  /* 0x0000140001237983 */ /* 0x000ea20000100800 */
[C---:B------:R-:W-:Y:S01]  /*23c0*/  SEL R12, R29.reuse, RZ, P2 ;  /* 0x000000ff1d0c7207 */ /* 0x040fe20001000000 */
[----:B------:R-:W-:Y:S02]  /*23d0*/  IMAD.WIDE.U32 R66, R36, R10, R20 ;  /* 0x0000000a24427225 */ /* 0x000fe400078e0014 */
[----:B------:R-:W3:Y:S01]  /*23e0*/  LDL R28, [R1+0x20] ;  /* 0x00002000011c7983 */ /* 0x000ee20000100800 */
[----:B------:R-:W-:Y:S01]  /*23f0*/  SEL R7, R29, RZ, P1 ;  /* 0x000000ff1d077207 */ /* 0x000fe20000800000 */
[----:B------:R-:W-:-:S02]  /*2400*/  IMAD.IADD R71, R15, 0x1, R71 ;  /* 0x000000010f477824 */ /* 0x000fc400078e0247 */
[----:B------:R-:W3:Y:S01]  /*2410*/  LDL R32, [R1+0x24] ;  /* 0x0000240001207983 */ /* 0x000ee20000100800 */
[----:B------:R-:W-:Y:S02]  /*2420*/  IMAD.IADD R69, R69, 0x1, R13 ;  /* 0x0000000145457824 */ /* 0x000fe400078e020d */
[----:B------:R-:W-:Y:S02]  /*2430*/  IMAD.IADD R67, R13, 0x1, R67 ;  /* 0x000000010d437824 */ /* 0x000fe400078e0243 */
[----:B------:R-:W-:Y:S02]  /*2440*/  IMAD.IADD R6, R16, 0x1, R5 ;  /* 0x0000000110067824 */ /* 0x000fe400078e0205 */
[----:B------:R-:W-:Y:S02]  /*2450*/  IMAD.IADD R13, R3, 0x1, R12 ;  /* 0x00000001030d7824 */ /* 0x000fe400078e020c */
[----:B------:R-:W-:Y:S01]  /*2460*/  IMAD.IADD R15, R4, 0x1, R7 ;  /* 0x00000001040f7824 */ /* 0x000fe200078e0207 */
[----:B------:R-:W-:-:S02]  /*2470*/  SHF.R.S32.HI R7, RZ, 0x1f, R6 ;  /* 0x0000001fff077819 */ /* 0x000fc40000011406 */
[----:B------:R-:W-:Y:S02]  /*2480*/  SHF.R.S32.HI R14, RZ, 0x1f, R13 ;  /* 0x0000001fff0e7819 */ /* 0x000fe4000001140d */
[----:B------:R-:W-:Y:S02]  /*2490*/  SHF.R.S32.HI R20, RZ, 0x1f, R15 ;  /* 0x0000001fff147819 */ /* 0x000fe4000001140f */
[CC--:B------:R-:W-:Y:S02]  /*24a0*/  LEA.HI R5, R7.reuse, R6.reuse, RZ, 0x3 ;  /* 0x0000000607057211 */ /* 0x0c0fe400078f18ff */
[----:B------:R-:W-:Y:S02]  /*24b0*/  LEA.HI R12, R7, R6, RZ, 0x5 ;  /* 0x00000006070c7211 */ /* 0x000fe400078f28ff */
[----:B------:R-:W-:Y:S02]  /*24c0*/  LEA.HI R6, R14, R13, RZ, 0x3 ;  /* 0x0000000d0e067211 */ /* 0x000fe400078f18ff */
[----:B------:R-:W-:-:S02]  /*24d0*/  LEA.HI R7, R20, R15, RZ, 0x3 ;  /* 0x0000000f14077211 */ /* 0x000fc400078f18ff */
[----:B------:R-:W-:Y:S02]  /*24e0*/  LEA.HI R14, R14, R13, RZ, 0x5 ;  /* 0x0000000d0e0e7211 */ /* 0x000fe400078f28ff */
[----:B------:R-:W-:Y:S01]  /*24f0*/  LEA.HI R20, R20, R15, RZ, 0x5 ;  /* 0x0000000f14147211 */ /* 0x000fe200078f28ff */
[----:B------:R-:W-:Y:S01]  /*2500*/  IMAD.SHL.U32 R13, R12, 0x80, RZ ;  /* 0x000000800c0d7824 */ /* 0x000fe200078e00ff */
[----:B------:R-:W-:Y:S01]  /*2510*/  LOP3.LUT R22, R22, 0xfffffffe, RZ, 0xc0, !PT ;  /* 0xfffffffe16167812 */ /* 0x000fe200078ec0ff */
[----:B------:R-:W-:Y:S02]  /*2520*/  IMAD.SHL.U32 R15, R14, 0x80, RZ ;  /* 0x000000800e0f7824 */ /* 0x000fe400078e00ff */
[----:B0-----:R-:W-:Y:S01]  /*2530*/  IMAD.SHL.U32 R21, R20, 0x80, RZ ;  /* 0x0000008014157824 */ /* 0x001fe200078e00ff */
[----:B------:R-:W-:Y:S02]  /*2540*/  @P2 LOP3.LUT R22, R22, 0x1, RZ, 0xfc, !PT ;  /* 0x0000000116162812 */ /* 0x000fe400078efcff */
[----:B-----5:R-:W-:-:S02]  /*2550*/  SHF.R.S32.HI R27, RZ, 0x1f, R98 ;  /* 0x0000001fff1b7819 */ /* 0x020fc40000011462 */
[----:B------:R-:W-:Y:S02]  /*2560*/  LOP3.LUT R13, R13, 0xfffff000, RZ, 0xc0, !PT ;  /* 0xfffff0000d0d7812 */ /* 0x000fe400078ec0ff */
[----:B------:R-:W-:Y:S02]  /*2570*/  LOP3.LUT R15, R15, 0xfffff000, RZ, 0xc0, !PT ;  /* 0xfffff0000f0f7812 */ /* 0x000fe400078ec0ff */
[----:B------:R-:W-:Y:S02]  /*2580*/  LOP3.LUT R21, R21, 0xfffff000, RZ, 0xc0, !PT ;  /* 0xfffff00015157812 */ /* 0x000fe400078ec0ff */
[----:B------:R-:W-:-:S04]  /*2590*/  LOP3.LUT R22, R22, 0xfffffffd, RZ, 0xc0, !PT ;  /* 0xfffffffd16167812 */ /* 0x000fc800078ec0ff */
[----:B------:R-:W-:Y:S02]  /*25a0*/  @P1 LOP3.LUT R22, R22, 0x2, RZ, 0xfc, !PT ;  /* 0x0000000216161812 */ /* 0x000fe400078efcff */
[----:B------:R-:W-:Y:S01]  /*25b0*/  ISETP.GE.AND P1, PT, R138, UR4, PT ;  /* 0x000000048a007c0c */ /* 0x000fe2000bf26270 */
[----:B------:R-:W-:-:S04]  /*25c0*/  IMAD.WIDE.U32 R68, R98, R10, R68 ;  /* 0x0000000a62447225 */ /* 0x000fc800078e0044 */
[----:B------:R-:W-:-:S04]  /*25d0*/  IMAD.WIDE.U32 R66, R98, R10, R66 ;  /* 0x0000000a62427225 */ /* 0x000fc800078e0042 */
[----:B------:R-:W-:Y:S01]  /*25e0*/  IMAD.SHL.U32 R100, R29, 0x2, RZ ;  /* 0x000000021d647824 */ /* 0x000fe200078e00ff */
[----:B------:R-:W-:Y:S01]  /*25f0*/  SEL R29, RZ, 0x20, P1 ;  /* 0x00000020ff1d7807 */ /* 0x000fe20000800000 */
[-C--:B------:R-:W-:Y:S01]  /*2600*/  IMAD.WIDE.U32 R72, R98, R8.reuse, R72 ;  /* 0x0000000862487225 */ /* 0x080fe200078e0048 */
[----:B------:R-:W-:Y:S02]  /*2610*/  SHF.L.U64.HI R90, R8, 0x7, R9 ;  /* 0x00000007085a7819 */ /* 0x000fe40000010209 */
[----:B------:R-:W-:Y:S01]  /*2620*/  LOP3.LUT R29, R30, R29, RZ, 0xfc, !PT ;  /* 0x0000001d1e1d7212 */ /* 0x000fe200078efcff */
[----:B------:R-:W-:Y:S01]  /*2630*/  IMAD.WIDE.U32 R70, R98, R8, R70 ;  /* 0x0000000862467225 */ /* 0x000fe200078e0046 */
[----:B------:R-:W-:Y:S02]  /*2640*/  SHF.L.U64.HI R91, R10, 0x7, R11 ;  /* 0x000000070a5b7819 */ /* 0x000fe4000001020b */
[----:B----4-:R-:W-:Y:S01]  /*2650*/  SHF.R.S32.HI R87, RZ, 0x1f, R0 ;  /* 0x0000001fff577819 */ /* 0x010fe20000011400 */
[----:B------:R-:W-:Y:S01]  /*2660*/  VIADD R101, R31, 0x8 ;  /* 0x000000081f657836 */ /* 0x000fe20000000000 */
[----:B------:R-:W-:-:S02]  /*2670*/  LOP3.LUT R30, R30, 0x1, RZ, 0xc0, !PT ;  /* 0x000000011e1e7812 */ /* 0x000fc400078ec0ff */
[----:B------:R-:W-:Y:S01]  /*2680*/  LOP3.LUT R31, R29, 0x2, RZ, 0xc0, !PT ;  /* 0x000000021d1f7812 */ /* 0x000fe200078ec0ff */
[----:B------:R-:W-:Y:S01]  /*2690*/  @!P6 BAR.SYNC.DEFER_BLOCKING 0x9, 0x100 ;  /* 0x024400000000eb1d */ /* 0x000fe20000010000 */
[C---:B--2---:R-:W-:Y:S02]  /*26a0*/  LOP3.LUT R12, R35.reuse, 0x18, R5, 0xf8, !PT ;  /* 0x00000018230c7812 */ /* 0x044fe400078ef805 */
[C---:B------:R-:W-:Y:S02]  /*26b0*/  LOP3.LUT R14, R35.reuse, 0x18, R6, 0xf8, !PT ;  /* 0x00000018230e7812 */ /* 0x040fe400078ef806 */
[----:B------:R-:W-:Y:S02]  /*26c0*/  LOP3.LUT R20, R35, 0x18, R7, 0xf8, !PT ;  /* 0x0000001823147812 */ /* 0x000fe400078ef807 */
[-C--:B---3--:R-:W-:Y:S02]  /*26d0*/  LOP3.LUT R12, R12, R28.reuse, RZ, 0x3c, !PT ;  /* 0x0000001c0c0c7212 */ /* 0x088fe400078e3cff */
[----:B------:R-:W-:-:S02]  /*26e0*/  LOP3.LUT R14, R14, R28, RZ, 0x3c, !PT ;  /* 0x0000001c0e0e7212 */ /* 0x000fc400078e3cff */
[----:B------:R-:W-:Y:S01]  /*26f0*/  LOP3.LUT R20, R20, R28, RZ, 0x3c, !PT ;  /* 0x0000001c14147212 */ /* 0x000fe200078e3cff */
[C---:B------:R-:W-:Y:S01]  /*2700*/  IMAD R28, R27.reuse, R8, RZ ;  /* 0x000000081b1c7224 */ /* 0x040fe200078e02ff */
[--C-:B------:R-:W-:Y:S02]  /*2710*/  IADD3 R97, R12, R13, R32.reuse ;  /* 0x0000000d0c617210 */ /* 0x100fe40007ffe020 */
[--C-:B------:R-:W-:Y:S02]  /*2720*/  IADD3 R96, R14, R15, R32.reuse ;  /* 0x0000000f0e607210 */ /* 0x100fe40007ffe020 */
[----:B------:R-:W-:Y:S01]  /*2730*/  IADD3 R95, R20, R21, R32 ;  /* 0x00000015145f7210 */ /* 0x000fe20007ffe020 */
[----:B------:R-:W-:Y:S01]  /*2740*/  IMAD R27, R27, R10, RZ ;  /* 0x0000000a1b1b7224 */ /* 0x000fe200078e02ff */
[----:B------:R-:W-:-:S03]  /*2750*/  LEA.HI R32, R37, R37, RZ, 0x1 ;  /* 0x0000002525207211 */ /* 0x000fc600078f08ff */
[----:B------:R-:W-:Y:S01]  /*2760*/  IMAD R27, R98, R11, R27 ;  /* 0x0000000b621b7224 */ /* 0x000fe200078e021b */
[----:B------:R-:W-:Y:S01]  /*2770*/  LOP3.LUT R32, R32, 0xfffffffe, RZ, 0xc0, !PT ;  /* 0xfffffffe20207812 */ /* 0x000fe200078ec0ff */
[----:B------:R-:W-:Y:S01]  /*2780*/  IMAD R77, R98, R9, R28 ;  /* 0x00000009624d7224 */ /* 0x000fe200078e021c */
[----:B------:R-:W-:Y:S01]  /*2790*/  LOP3.LUT R21, R5, 0xfffffff8, RZ, 0xc0, !PT ;  /* 0xfffffff805157812 */ /* 0x000fe200078ec0ff */
[----:B------:R-:W-:Y:S01]  /*27a0*/  IMAD.IADD R78, R69, 0x1, R27 ;  /* 0x00000001454e7824 */ /* 0x000fe200078e021b */
[----:B------:R-:W-:Y:S01]  /*27b0*/  LOP3.LUT R28, R7, 0xfffffff8, RZ, 0xc0, !PT ;  /* 0xfffffff8071c7812 */ /* 0x000fe200078ec0ff */
[----:B------:R-:W-:Y:S02]  /*27c0*/  IMAD.IADD R32, R37, 0x1, -R32 ;  /* 0x0000000125207824 */ /* 0x000fe400078e0a20 */
[----:B------:R-:W-:Y:S01]  /*27d0*/  IMAD.IADD R76, R27, 0x1, R67 ;  /* 0x000000011b4c7824 */ /* 0x000fe200078e0243 */
[----:B------:R-:W-:Y:S01]  /*27e0*/  LOP3.LUT R27, R6, 0xfffffff8, RZ, 0xc0, !PT ;  /* 0xfffffff8061b7812 */ /* 0x000fe200078ec0ff */
[----:B------:R-:W-:Y:S01]  /*27f0*/  IMAD.SHL.U32 R9, R10, 0x80, RZ ;  /* 0x000000800a097824 */ /* 0x000fe200078e00ff */
[----:B------:R-:W-:Y:S01]  /*2800*/  SHF.R.S32.HI R10, RZ, 0x1f, R34 ;  /* 0x0000001fff0a7819 */ /* 0x000fe20000011422 */
[----:B------:R-:W-:Y:S01]  /*2810*/  IMAD R20, R32, 0xc0, R36 ;  /* 0x000000c020147824 */ /* 0x000fe200078e0224 */
[----:B------:R-:W-:Y:S01]  /*2820*/  SHF.R.S32.HI R94, RZ, 0x1f, R21 ;  /* 0x0000001fff5e7819 */ /* 0x000fe20000011415 */
[----:B------:R-:W-:Y:S01]  /*2830*/  IMAD.IADD R79, R73, 0x1, R77 ;  /* 0x00000001494f7824 */ /* 0x000fe200078e024d */
[----:B------:R-:W-:Y:S01]  /*2840*/  SHF.R.S32.HI R93, RZ, 0x1f, R27 ;  /* 0x0000001fff5d7819 */ /* 0x000fe2000001141b */
[----:B------:R-:W-:Y:S01]  /*2850*/  IMAD.SHL.U32 R8, R8, 0x80, RZ ;  /* 0x0000008008087824 */ /* 0x000fe200078e00ff */
[----:B------:R-:W-:Y:S01]  /*2860*/  SHF.R.S32.HI R92, RZ, 0x1f, R28 ;  /* 0x0000001fff5c7819 */ /* 0x000fe2000001141c */
[----:B------:R-:W-:Y:S01]  /*2870*/  IMAD.IADD R77, R77, 0x1, R71 ;  /* 0x000000014d4d7824 */ /* 0x000fe200078e0247 */
[----:B------:R-:W-:-:S07]  /*2880*/  LOP3.LUT R32, R29, 0x4, RZ, 0xc0, !PT ;  /* 0x000000041d207812 */ /* 0x000fce00078ec0ff */
.L_x_1434:
[----:B0-2---:R-:W2:Y:S01]  /*2890*/  LDL R35, [R1+0x6c] ;  /* 0x00006c0001237983 */ /* 0x005ea20000100800 */
[----:B------:R-:W0:Y:S01]  /*28a0*/  LDC R81, c[0x0][0x430] ;  /* 0x00010c00ff517b82 */ /* 0x000e220000000800 */
[----:B------:R-:W-:Y:S02]  /*28b0*/  VIADD R25, R25, 0xffffffff ;  /* 0xffffffff19197836 */ /* 0x000fe40000000000 */
[----:B------:R-:W-:Y:S02]  /*28c0*/  IMAD.MOV.U32 R80, RZ, RZ, RZ ;  /* 0x000000ffff507224 */ /* 0x000fe400078e00ff */
[----:B------:R-:W-:-:S03]  /*28d0*/  IMAD R13, R25, 0x80, R20 ;  /* 0x00000080190d7824 */ /* 0x000fc600078e0214 */
[----:B-1----:R-:W1:Y:S01]  /*28e0*/  LDC R99, c[0x0][0x3f4] ;  /* 0x0000fd00ff637b82 */ /* 0x002e620000000800 */
[----:B------:R-:W-:Y:S01]  /*28f0*/  IMAD.IADD R40, R86, 0x1, R13 ;  /* 0x0000000156287824 */ /* 0x000fe200078e020d */
[----:B------:R-:W-:-:S03]  /*2900*/  ISETP.GE.AND P1, PT, R13, R24, PT ;  /* 0x000000180d00720c */ /* 0x000fc60003f26270 */
[----:B------:R-:W-:Y:S01]  /*2910*/  IMAD.MOV.U32 R36, RZ, RZ, R40 ;  /* 0x000000ffff247224 */ /* 0x000fe200078e0028 */
[----:B------:R-:W-:Y:S02]  /*2920*/  ISETP.GT.OR P1, PT, R20, 0x7f, P1 ;  /* 0x0000007f1400780c */ /* 0x000fe40000f24670 */
[----:B0-----:R-:W-:-:S11]  /*2930*/  ISETP.NE.AND P2, PT, R81, 0x1, PT ;  /* 0x000000015100780c */ /* 0x001fd60003f45270 */
[----:B------:R-:W0:Y:S08]  /*2940*/  @!P1 LDC.64 R14, c[0x0][0x428] ;  /* 0x00010a00ff0e9b82 */ /* 0x000e300000000a00 */
[----:B------:R-:W3:Y:S08]  /*2950*/  @!P1 LDC.64 R12, c[0x0][0x418] ;  /* 0x00010600ff0c9b82 */ /* 0x000ef00000000a00 */
[----:B------:R-:W4:Y:S08]  /*2960*/  @P2 LDC R11, c[0x0][0x434] ;  /* 0x00010d00ff0b2b82 */ /* 0x000f300000000800 */
[----:B------:R-:W1:Y:S01]  /*2970*/  @P2 LDC R38, c[0x0][0x438] ;  /* 0x00010e00ff262b82 */ /* 0x000e620000000800 */
[----:B----4-:R-:W-:-:S05]  /*2980*/  @P2 IMAD.HI.U32 R11, R40, R11, RZ ;  /* 0x0000000b280b2227 */ /* 0x010fca00078e00ff */
[----:B-1----:R-:W-:Y:S01]  /*2990*/  @P2 SHF.R.U32.HI R36, RZ, R38, R11 ;  /* 0x00000026ff242219 */ /* 0x002fe2000001160b */
[----:B0-----:R-:W-:-:S03]  /*29a0*/  @!P1 IMAD R11, R87, R14, RZ ;  /* 0x0000000e570b9224 */ /* 0x001fc600078e02ff */
[--C-:B------:R-:W-:Y:S01]  /*29b0*/  @!P1 SHF.R.S32.HI R37, RZ, 0x1f, R36.reuse ;  /* 0x0000001fff259819 */ /* 0x100fe20000011424 */
[C---:B------:R-:W-:Y:S02]  /*29c0*/  @!P1 IMAD R11, R0.reuse, R15, R11 ;  /* 0x0000000f000b9224 */ /* 0x040fe400078e020b */
[----:B------:R-:W-:-:S04]  /*29d0*/  @!P1 IMAD.WIDE.U32 R14, R0, R14, R36 ;  /* 0x0000000e000e9225 */ /* 0x000fc800078e0024 */
[----:B------:R-:W-:Y:S01]  /*29e0*/  @!P1 IMAD.IADD R11, R15, 0x1, R11 ;  /* 0x000000010f0b9824 */ /* 0x000fe200078e020b */
[----:B---3--:R-:W-:Y:S02]  /*29f0*/  @!P1 LEA R12, P2, R14, R12, 0x2 ;  /* 0x0000000c0e0c9211 */ /* 0x008fe400078410ff */
[----:B------:R-:W-:Y:S02]  /*2a00*/  LOP3.LUT P3, RZ, R74, 0x2, RZ, 0xc0, !PT ;  /* 0x000000024aff7812 */ /* 0x000fe4000786c0ff */
[----:B------:R-:W-:Y:S02]  /*2a10*/  @!P1 LEA.HI.X R13, R14, R13, R11, 0x2, P2 ;  /* 0x0000000d0e0d9211 */ /* 0x000fe400010f140b */
[----:B------:R-:W-:Y:S01]  /*2a20*/  ISETP.GE.AND P2, PT, R99, 0x1, PT ;  /* 0x000000016300780c */ /* 0x000fe20003f46270 */
[----:B------:R-:W-:Y:S01]  /*2a30*/  IMAD.MOV R14, RZ, RZ, -R36 ;  /* 0x000000ffff0e7224 */ /* 0x000fe200078e0a24 */
[----:B------:R-:W-:Y:S05]  /*2a40*/  YIELD ;  /* 0x0000000000007946 */ /* 0x000fea0003800000 */
[----:B------:R-:W-:Y:S01]  /*2a50*/  BSSY B0, `(.L_x_1376) ;  /* 0x000045b000007945 */ /* 0x000fe20003800000 */
[----:B------:R0:W5:Y:S01]  /*2a60*/  @!P1 LDG.E R80, desc[UR52][R12.64] ;  /* 0x000000340c509981 */ /* 0x000162000c1e1900 */
[----:B------:R-:W-:Y:S01]  /*2a70*/  IMAD R81, R81, R14, R40 ;  /* 0x0000000e51517224 */ /* 0x000fe200078e0228 */
[----:B------:R-:W-:Y:S01]  /*2a80*/  ISETP.GT.AND P1, PT, R25, R75, PT ;  /* 0x0000004b1900720c */ /* 0x000fe20003f24270 */
[----:B--2---:R-:W-:-:S04]  /*2a90*/  IMAD R65, R19, 0x3000, R35 ;  /* 0x0000300013417824 */ /* 0x004fc800078e0223 */
[C---:B------:R-:W-:Y:S02]  /*2aa0*/  VIADD R11, R65.reuse, 0x10 ;  /* 0x00000010410b7836 */ /* 0x040fe40000000000 */
        /* <DEDUP_REMOVED lines=9> */
[-C--:B------:R-:W-:Y:S02]  /*2b40*/  IMAD R36, R90, R25.reuse, RZ ;  /* 0x000000195a247224 */ /* 0x080fe400078e02ff */
[----:B------:R-:W-:Y:S01]  /*2b50*/  IMAD R11, R81, UR5, R14 ;  /* 0x00000005510b7c24 */ /* 0x000fe2000f8e020e */
[----:B------:R-:W-:Y:S01]  /*2b60*/  ULDC.64 UR4, c[0x0][0x310] ;  /* 0x0000c40000047ab9 */ /* 0x000fe20000000a00 */
[----:B------:R-:W-:Y:S02]  /*2b70*/  IMAD R14, R91, R25, RZ ;  /* 0x000000195b0e7224 */ /* 0x000fe400078e02ff */
[----:B------:R-:W-:Y:S02]  /*2b80*/  IMAD R15, R83, UR4, RZ ;  /* 0x00000004530f7c24 */ /* 0x000fe4000f8e02ff */
[----:B------:R-:W-:-:S02]  /*2b90*/  IMAD.IADD R13, R13, 0x1, R11 ;  /* 0x000000010d0d7824 */ /* 0x000fc400078e020b */
[C---:B------:R-:W-:Y:S02]  /*2ba0*/  IMAD R15, R80.reuse, UR5, R15 ;  /* 0x00000005500f7c24 */ /* 0x040fe4000f8e020f */
[----:B------:R-:W-:Y:S01]  /*2bb0*/  IMAD.WIDE.U32 R12, R80, UR4, R12 ;  /* 0x00000004500c7c25 */ /* 0x000fe2000f8e000c */
[----:B------:R-:W-:-:S03]  /*2bc0*/  ULDC.64 UR4, c[0x0][0x308] ;  /* 0x0000c20000047ab9 */ /* 0x000fc60000000a00 */
[----:B------:R-:W-:Y:S02]  /*2bd0*/  IMAD R11, R10, UR4, RZ ;  /* 0x000000040a0b7c24 */ /* 0x000fe4000f8e02ff */
[----:B------:R-:W-:Y:S02]  /*2be0*/  IMAD.IADD R13, R13, 0x1, R15 ;  /* 0x000000010d0d7824 */ /* 0x000fe400078e020f */
[C---:B------:R-:W-:Y:S01]  /*2bf0*/  IMAD R15, R34.reuse, UR5, R11 ;  /* 0x00000005220f7c24 */ /* 0x040fe2000f8e020b */
[----:B------:R-:W-:Y:S01]  /*2c00*/  SHF.R.S32.HI R11, RZ, 0x1f, R25 ;  /* 0x0000001fff0b7819 */ /* 0x000fe20000011419 */
[----:B------:R-:W-:Y:S01]  /*2c10*/  IMAD.WIDE.U32 R12, R34, UR4, R12 ;  /* 0x00000004220c7c25 */ /* 0x000fe2000f8e000c */
[----:B------:R-:W-:-:S03]  /*2c20*/  ULDC.64 UR4, c[0x0][0x2e8] ;  /* 0x0000ba0000047ab9 */ /* 0x000fc60000000a00 */
[----:B------:R-:W-:Y:S01]  /*2c30*/  IMAD.IADD R13, R13, 0x1, R15 ;  /* 0x000000010d0d7824 */ /* 0x000fe200078e020f */
[C---:B------:R-:W-:Y:S01]  /*2c40*/  LEA R60, P2, R12.reuse, UR4, 0x1 ;  /* 0x000000040c3c7c11 */ /* 0x040fe2000f8408ff */
[----:B------:R-:W-:Y:S01]  /*2c50*/  ULDC.U8 UR4, c[0x0][0x410] ;  /* 0x0001040000047ab9 */ /* 0x000fe20000000000 */
[----:B------:R-:W-:Y:S02]  /*2c60*/  IMAD R35, R11, R9, R14 ;  /* 0x000000090b237224 */ /* 0x000fe400078e020e */
[----:B------:R-:W-:Y:S01]  /*2c70*/  LEA.HI.X R62, R12, UR5, R13, 0x1, P2 ;  /* 0x000000050c3e7c11 */ /* 0x000fe200090f0c0d */
[----:B------:R-:W-:Y:S01]  /*2c80*/  IMAD R84, R25, -0x80, R24 ;  /* 0xffffff8019547824 */ /* 0x000fe200078e0218 */
[----:B------:R-:W-:Y:S01]  /*2c90*/  ISETP.NE.AND P2, PT, RZ, UR4, PT ;  /* 0x00000004ff007c0c */ /* 0x000fe2000bf45270 */
[----:B------:R-:W-:-:S03]  /*2ca0*/  IMAD.WIDE.U32 R14, R9, R25, RZ ;  /* 0x00000019090e7225 */ /* 0x000fc600078e00ff */
[----:B------:R-:W-:Y:S01]  /*2cb0*/  VIMNMX R84, R84, 0x80, PT ;  /* 0x0000008054547848 */ /* 0x000fe20003fe0100 */
[----:B------:R-:W-:Y:S02]  /*2cc0*/  IMAD R37, R11, R8, R36 ;  /* 0x000000080b257224 */ /* 0x000fe400078e0224 */
[----:B------:R-:W-:-:S04]  /*2cd0*/  IMAD.WIDE.U32 R12, R8, R25, RZ ;  /* 0x00000019080c7225 */ /* 0x000fc800078e00ff */
[----:B------:R-:W-:Y:S02]  /*2ce0*/  IMAD.IADD R11, R15, 0x1, R35 ;  /* 0x000000010f0b7824 */ /* 0x000fe400078e0223 */
[----:B------:R-:W-:Y:S01]  /*2cf0*/  IMAD.IADD R35, R13, 0x1, R37 ;  /* 0x000000010d237824 */ /* 0x000fe200078e0225 */
[----:B------:R-:W-:Y:S06]  /*2d00*/  @!P2 BRA `(.L_x_1378) ;  /* 0x0000001c0090a947 */ /* 0x000fec0003800000 */
[----:B------:R-:W0:Y:S01]  /*2d10*/  S2R R38, SR_TID.X ;  /* 0x0000000000267919 */ /* 0x000e220000002100 */
        /* <DEDUP_REMOVED lines=12> */
[----:B0-----:R-:W-:-:S05]  /*2de0*/  VIADD R39, R38, 0xffffff80 ;  /* 0xffffff8026277836 */ /* 0x001fca0000000000 */
[----:B------:R-:W-:-:S04]  /*2df0*/  LEA.HI R38, R39, R39, RZ, 0x1 ;  /* 0x0000002727267211 */ /* 0x000fc800078f08ff */
[----:B------:R-:W-:-:S04]  /*2e00*/  SHF.R.S32.HI R38, RZ, 0x1, R38 ;  /* 0x00000001ff267819 */ /* 0x000fc80000011426 */
[----:B------:R-:W-:Y:S02]  /*2e10*/  ISETP.GE.AND P3, PT, R38, R84, PT ;  /* 0x000000542600720c */ /* 0x000fe40003f66270 */
[----:B------:R-:W-:-:S11]  /*2e20*/  CS2R R38, SRZ ;  /* 0x0000000000267805 */ /* 0x000fd6000001ff00 */
[----:B------:R-:W-:Y:S05]  /*2e30*/  @P3 BRA `(.L_x_1380) ;  /* 0x0000000000b83947 */ /* 0x000fea0003800000 */
[----:B------:R-:W2:Y:S04]  /*2e40*/  LDL.64 R104, [R1+0x18] ;  /* 0x0000180001687983 */ /* 0x000ea80000100a00 */
[----:B------:R-:W3:Y:S04]  /*2e50*/  LDL R89, [R1+0x5c] ;  /* 0x00005c0001597983 */ /* 0x000ee80000100800 */
[----:B------:R-:W4:Y:S04]  /*2e60*/  LDL R88, [R1+0x50] ;  /* 0x0000500001587983 */ /* 0x000f280000100800 */
        /* <DEDUP_REMOVED lines=43> */
.L_x_1380:
[----:B------:R-:W-:Y:S05]  /*3120*/  BSYNC B1 ;  /* 0x0000000000017941 */ /* 0x000fea0003800000 */
.L_x_1379:
        /* <DEDUP_REMOVED lines=46> */
[----:B------:R-:W-:-:S02]  /*3410*/  PRMT R111, R12, 0x7610, R111 ;  /* 0x000076100c6f7816 */ /* 0x000fc4000000006f */
[----:B------:R-:W-:Y:S02]  /*3420*/  PRMT R63, R63, 0x5410, R13 ;  /* 0x000054103f3f7816 */ /* 0x000fe4000000000d */
[----:B------:R-:W-:Y:S02]  /*3430*/  PRMT R124, R14, 0x7610, R124 ;  /* 0x000076100e7c7816 */ /* 0x000fe4000000007c */
[----:B------:R-:W-:Y:S01]  /*3440*/  PRMT R89, R89, 0x5410, R11 ;  /* 0x0000541059597816 */ /* 0x000fe2000000000b */
[----:B------:R-:W-:Y:S06]  /*3450*/  @!P2 BRA `(.L_x_1381) ;  /* 0x000000000004a947 */ /* 0x000fec0003800000 */
[----:B------:R-:W-:Y:S01]  /*3460*/  BPT.TRAP 0x1 ;  /* 0x000000040000795c */ /* 0x000fe20000300000 */
.L_x_1381:
[----:B------:R-:W2:Y:S01]  /*3470*/  LDL R11, [R1] ;  /* 0x00000000010b7983 */ /* 0x000ea20000100800 */
[----:B------:R-:W-:Y:S01]  /*3480*/  IMAD R35, R19, 0x8, R2 ;  /* 0x0000000813237824 */ /* 0x000fe200078e0202 */
[----:B------:R-:W-:Y:S01]  /*3490*/  BSSY B1, `(.L_x_1382) ;  /* 0x0000004000017945 */ /* 0x000fe20003800000 */
[----:B--2---:R-:W-:-:S04]  /*34a0*/  SHF.L.U32 R85, R11, 0x1f, RZ ;  /* 0x0000001f0b557819 */ /* 0x004fc800000006ff */
[----:B------:R-:W0:Y:S02]  /*34b0*/  SYNCS.PHASECHK.TRANS64.TRYWAIT P4, [R35+URZ+0x2d890], R85 ;  /* 0x02d89055230075a7 */ /* 0x000e24000808017f */
[----:B0-----:R-:W-:Y:S05]  /*34c0*/  @!P4 BRA `(.L_x_1383) ;  /* 0x000001f400c8c947 */ /* 0x001fea0003800000 */
.L_x_1714:
[----:B------:R-:W-:Y:S05]  /*34d0*/  BSYNC B1 ;  /* 0x0000000000017941 */ /* 0x000fea0003800000 */
.L_x_1382:
[----:B------:R-:W-:-:S03]  /*34e0*/  UMOV UR4, 0xffffffff ;  /* 0xffffffff00047882 */ /* 0x000fc60000000000 */
[----:B------:R-:W-:Y:S05]  /*34f0*/  BRA.DIV UR4, `(.L_x_1384) ;  /* 0x000001f604d07947 */ /* 0x000fea000b800000 */
[----:B------:R-:W1:Y:S04]  /*3500*/  SHFL.IDX PT, R62, R62, RZ, 0x1e1f ;  /* 0x001e1fff3e3e7589 */ /* 0x000e6800000e0000 */
[----:B------:R2:W3:Y:S02]  /*3510*/  SHFL.IDX PT, R11, R60, RZ, 0x1e1f ;  /* 0x001e1fff3c0b7589 */ /* 0x0004e400000e0000 */
.L_x_1718:
[----:B------:R-:W-:Y:S05]  /*3520*/  @P3 BRA `(.L_x_1385) ;  /* 0x0000003800b43947 */ /* 0x000fea0003800000 */
[----:B------:R-:W-:Y:S01]  /*3530*/  ISETP.NE.AND P3, PT, R30, RZ, PT ;  /* 0x000000ff1e00720c */ /* 0x000fe20003f65270 */
[----:B------:R-:W-:-:S12]  /*3540*/  BSSY B1, `(.L_x_1386) ;  /* 0x0000037000017945 */ /* 0x000fd80003800000 */
[----:B------:R-:W-:Y:S05]  /*3550*/  @!P3 BRA `(.L_x_1387) ;  /* 0x0000000000d4b947 */ /* 0x000fea0003800000 */
[----:B------:R-:W4:Y:S01]  /*3560*/  LDL.64 R126, [R1+0x18] ;  /* 0x00001800017e7983 */ /* 0x000f220000100a00 */
[C---:B--23--:R-:W-:Y:S01]  /*3570*/  LEA R60, P3, R16.reuse, R11, 0x1 ;  /* 0x0000000b103c7211 */ /* 0x04cfe200078608ff */
[----:B------:R-:W-:Y:S02]  /*3580*/  BSSY B2, `(.L_x_1388) ;  /* 0x0000031000027945 */ /* 0x000fe40003800000 */
[----:B------:R2:W3:Y:S01]  /*3590*/  LDS.128 R12, [R65+0x15000] ;  /* 0x01500000410c7984 */ /* 0x0004e20000000c00 */
[----:B-1----:R-:W-:Y:S02]  /*35a0*/  LEA.HI.X R61, R16, R62, R17, 0x1, P3 ;  /* 0x0000003e103d7211 */ /* 0x002fe400018f0c11 */
[----:B----4-:R-:W-:-:S13]  /*35b0*/  ISETP.GE.AND P3, PT, R126, R99, PT ;  /* 0x000000637e00720c */ /* 0x010fda0003f66270 */
[----:B--23--:R-:W-:Y:S05]  /*35c0*/  @P3 BRA `(.L_x_1389) ;  /* 0x0000000000b03947 */ /* 0x00cfea0003800000 */
[--C-:B------:R-:W-:Y:S02]  /*35d0*/  SHF.R.U64 R56, R56, 0x10, R57.reuse ;  /* 0x0000001038387819 */ /* 0x100fe40000001239 */
[----:B------:R-:W-:Y:S02]  /*35e0*/  SHF.R.U32.HI R109, RZ, 0x10, R57 ;  /* 0x00000010ff6d7819 */ /* 0x000fe40000011639 */
[----:B------:R-:W-:Y:S01]  /*35f0*/  SHF.R.U64 R57, R58, 0x10, R59 ;  /* 0x000000103a397819 */ /* 0x000fe2000000123b */
[----:B------:R-:W-:Y:S01]  /*3600*/  IMAD.U32 R58, R13, 0x10000, RZ ;  /* 0x000100000d3a7824 */ /* 0x000fe200078e00ff */
[----:B------:R-:W-:Y:S02]  /*3610*/  PRMT R56, R88, 0x5432, R56 ;  /* 0x0000543258387816 */ /* 0x000fe40000000038 */
[----:B------:R-:W-:Y:S02]  /*3620*/  PRMT R57, R111, 0x5410, R57 ;  /* 0x000054106f397816 */ /* 0x000fe40000000039 */
[----:B------:R-:W-:-:S02]  /*3630*/  SHF.R.U32.HI R110, RZ, 0x10, R59 ;  /* 0x00000010ff6e7819 */ /* 0x000fc4000001163b */
[----:B------:R-:W-:Y:S02]  /*3640*/  LOP3.LUT R112, R13, 0xffff0000, RZ, 0xc0, !PT ;  /* 0xffff00000d707812 */ /* 0x000fe400078ec0ff */
[----:B------:R-:W-:Y:S02]  /*3650*/  LOP3.LUT R59, R57, 0xffff0000, RZ, 0xc0, !PT ;  /* 0xffff0000393b7812 */ /* 0x000fe400078ec0ff */
[C---:B------:R-:W-:Y:S01]  /*3660*/  LOP3.LUT R111, R56.reuse, 0xffff0000, RZ, 0xc0, !PT ;  /* 0xffff0000386f7812 */ /* 0x040fe200078ec0ff */
[----:B------:R-:W-:Y:S02]  /*3670*/  IMAD.U32 R56, R56, 0x10000, RZ ;  /* 0x0001000038387824 */ /* 0x000fe400078e00ff */
[C---:B------:R-:W-:Y:S02]  /*3680*/  FMUL.FTZ R13, R112.reuse, R59 ;  /* 0x0000003b700d7220 */ /* 0x040fe40000410000 */
[-C--:B------:R-:W-:Y:S02]  /*3690*/  FMUL.FTZ R112, R112, R111.reuse ;  /* 0x0000006f70707220 */ /* 0x080fe40000410000 */
[----:B------:R-:W-:Y:S01]  /*36a0*/  FFMA.FTZ R13, R58, R111, -R13 ;  /* 0x0000006f3a0d7223 */ /* 0x000fe2000001080d */
[----:B------:R-:W-:-:S02]  /*36b0*/  IMAD.U32 R111, R14, 0x10000, RZ ;  /* 0x000100000e6f7824 */ /* 0x000fc400078e00ff */
[----:B------:R-:W-:Y:S01]  /*36c0*/  FFMA.FTZ R58, R58, R59, R112 ;  /* 0x0000003b3a3a7223 */ /* 0x000fe20000010070 */
[----:B------:R-:W-:Y:S02]  /*36d0*/  PRMT R59, R113, 0x5410, R109 ;  /* 0x00005410713b7816 */ /* 0x000fe4000000006d */
[----:B------:R-:W-:Y:S02]  /*36e0*/  PRMT R109, R89, 0x5432, R110 ;  /* 0x00005432596d7816 */ /* 0x000fe4000000006e */
[----:B------:R-:W-:Y:S01]  /*36f0*/  LOP3.LUT R113, R14, 0xffff0000, RZ, 0xc0, !PT ;  /* 0xffff00000e717812 */ /* 0x000fe200078ec0ff */
[C---:B------:R-:W-:Y:S01]  /*3700*/  IMAD.U32 R112, R59.reuse, 0x10000, RZ ;  /* 0x000100003b707824 */ /* 0x040fe200078e00ff */
[----:B------:R-:W-:Y:S01]  /*3710*/  LOP3.LUT R59, R59, 0xffff0000, RZ, 0xc0, !PT ;  /* 0xffff00003b3b7812 */ /* 0x000fe200078ec0ff */
[C---:B------:R-:W-:Y:S01]  /*3720*/  IMAD.U32 R110, R109.reuse, 0x10000, RZ ;  /* 0x000100006d6e7824 */ /* 0x040fe200078e00ff */
[----:B------:R-:W-:Y:S02]  /*3730*/  LOP3.LUT R109, R109, 0xffff0000, RZ, 0xc0, !PT ;  /* 0xffff00006d6d7812 */ /* 0x000fe400078ec0ff */
[----:B------:R-:W-:Y:S01]  /*3740*/  F2FP.BF16.F32.PACK_AB R13, R58, R13 ;  /* 0x0000000d3a0d723e */ /* 0x000fe200000010ff */
        /* <DEDUP_REMOVED lines=8> */
[----:B------:R-:W-:-:S03]  /*37d0*/  FMUL.FTZ R110, R110, R59 ;  /* 0x0000003b6e6e7220 */ /* 0x000fc60000410000 */
[C---:B------:R-:W-:Y:S01]  /*37e0*/  FFMA.FTZ R15, R112.reuse, R59, -R15 ;  /* 0x0000003b700f7223 */ /* 0x040fe2000001080f */
[----:B------:R-:W-:Y:S01]  /*37f0*/  FFMA.FTZ R110, R112, R109, R110 ;  /* 0x0000006d706e7223 */ /* 0x000fe2000001006e */
[----:B------:R-:W-:Y:S01]  /*3800*/  IMAD.U32 R112, R57, 0x10000, RZ ;  /* 0x0001000039707824 */ /* 0x000fe200078e00ff */
[C---:B------:R-:W-:Y:S01]  /*3810*/  LOP3.LUT R57, R12.reuse, 0xffff0000, RZ, 0xc0, !PT ;  /* 0xffff00000c397812 */ /* 0x040fe200078ec0ff */
[----:B------:R-:W-:Y:S02]  /*3820*/  IMAD.U32 R59, R12, 0x10000, RZ ;  /* 0x000100000c3b7824 */ /* 0x000fe400078e00ff */
[----:B------:R-:W-:Y:S02]  /*3830*/  F2FP.BF16.F32.PACK_AB R15, R110, R15 ;  /* 0x0000000f6e0f723e */ /* 0x000fe400000010ff */
[C---:B------:R-:W-:Y:S01]  /*3840*/  FMUL.FTZ R12, R57.reuse, R112 ;  /* 0x00000070390c7220 */ /* 0x040fe20000410000 */
[----:B------:R-:W-:-:S03]  /*3850*/  FMUL.FTZ R57, R57, R56 ;  /* 0x0000003839397220 */ /* 0x000fc60000410000 */
[C---:B------:R-:W-:Y:S01]  /*3860*/  FFMA.FTZ R12, R59.reuse, R56, -R12 ;  /* 0x000000383b0c7223 */ /* 0x040fe2000001080c */
[----:B------:R-:W-:-:S05]  /*3870*/  FFMA.FTZ R57, R59, R112, R57 ;  /* 0x000000703b397223 */ /* 0x000fca0000010039 */
[----:B------:R-:W-:-:S07]  /*3880*/  F2FP.BF16.F32.PACK_AB R12, R57, R12 ;  /* 0x0000000c390c723e */ /* 0x000fce00000010ff */
.L_x_1389:
[----:B------:R-:W-:Y:S05]  /*3890*/  BSYNC B2 ;  /* 0x0000000000027941 */ /* 0x000fea0003800000 */
.L_x_1388:
[----:B------:R4:W-:Y:S02]  /*38a0*/  ST.E.128 desc[UR52][R60.64], R12 ;  /* 0x0000000c3c007985 */ /* 0x0009e4000c101d34 */
.L_x_1387:
[----:B------:R-:W-:Y:S05]  /*38b0*/  BSYNC B1 ;  /* 0x0000000000017941 */ /* 0x000fea0003800000 */
.L_x_1386:
[----:B------:R-:W-:Y:S01]  /*38c0*/  ISETP.NE.AND P3, PT, R31, RZ, PT ;  /* 0x000000ff1f00720c */ /* 0x000fe20003f65270 */
[----:B------:R-:W-:-:S12]  /*38d0*/  BSSY B1, `(.L_x_1390) ;  /* 0x000003a000017945 */ /* 0x000fd80003800000 */
[----:B------:R-:W-:Y:S05]  /*38e0*/  @!P3 BRA `(.L_x_1391) ;  /* 0x0000000000e0b947 */ /* 0x000fea0003800000 */
[----:B----4-:R-:W4:Y:S04]  /*38f0*/  LDL R12, [R1+0x30] ;  /* 0x00003000010c7983 */ /* 0x010f280000100800 */
[----:B------:R-:W5:Y:S01]  /*3900*/  LDL R58, [R1+0x5c] ;  /* 0x00005c00013a7983 */ /* 0x000f620000100800 */
[----:B---3--:R-:W-:Y:S01]  /*3910*/  IMAD.MOV.U32 R56, RZ, RZ, R11 ;  /* 0x000000ffff387224 */ /* 0x008fe200078e000b */
[----:B------:R-:W-:Y:S01]  /*3920*/  BSSY B2, `(.L_x_1392) ;  /* 0x0000033000027945 */ /* 0x000fe20003800000 */
[----:B-1----:R-:W-:Y:S02]  /*3930*/  IMAD.MOV.U32 R57, RZ, RZ, R62 ;  /* 0x000000ffff397224 */ /* 0x002fe400078e003e */
[----:B----4-:R-:W-:Y:S02]  /*3940*/  IMAD.SHL.U32 R59, R12, 0x8, RZ ;  /* 0x000000080c3b7824 */ /* 0x010fe400078e00ff */
[----:B------:R1:W3:Y:S01]  /*3950*/  LDS.128 R12, [R64+0x15000] ;  /* 0x01500000400c7984 */ /* 0x0002e20000000c00 */
[----:B-----5:R-:W-:Y:S01]  /*3960*/  ISETP.GE.AND P3, PT, R58, R99, PT ;  /* 0x000000633a00720c */ /* 0x020fe20003f66270 */
[----:B------:R-:W-:-:S12]  /*3970*/  IMAD.WIDE R56, R59, 0x2, R56 ;  /* 0x000000023b387825 */ /* 0x000fd800078e0238 */
[----:B-1----:R-:W-:Y:S05]  /*3980*/  @P3 BRA `(.L_x_1393) ;  /* 0x0000000000b03947 */ /* 0x002fea0003800000 */
[----:B------:R-:W-:Y:S02]  /*3990*/  SHF.R.U64 R59, R52, 0x10, R53 ;  /* 0x00000010343b7819 */ /* 0x000fe40000001235 */
[----:B------:R-:W-:Y:S02]  /*39a0*/  SHF.R.U64 R52, R54, 0x10, R55 ;  /* 0x0000001036347819 */ /* 0x000fe40000001237 */
[----:B------:R-:W-:Y:S02]  /*39b0*/  PRMT R120, R120, 0x5410, R59 ;  /* 0x0000541078787816 */ /* 0x000fe4000000003b */
[----:B------:R-:W-:Y:S02]  /*39c0*/  PRMT R52, R63, 0x5432, R52 ;  /* 0x000054323f347816 */ /* 0x000fe40000000034 */
[----:B------:R-:W-:Y:S02]  /*39d0*/  SHF.R.U32.HI R58, RZ, 0x10, R53 ;  /* 0x00000010ff3a7819 */ /* 0x000fe40000011635 */
[----:B------:R-:W-:-:S02]  /*39e0*/  SHF.R.U32.HI R53, RZ, 0x10, R55 ;  /* 0x00000010ff357819 */ /* 0x000fc40000011637 */
[C---:B---3--:R-:W-:Y:S01]  /*39f0*/  LOP3.LUT R55, R13.reuse, 0xffff0000, RZ, 0xc0, !PT ;  /* 0xffff00000d377812 */ /* 0x048fe200078ec0ff */
[----:B------:R-:W-:Y:S01]  /*3a00*/  IMAD.U32 R13, R13, 0x10000, RZ ;  /* 0x000100000d0d7824 */ /* 0x000fe200078e00ff */
[C---:B--2---:R-:W-:Y:S01]  /*3a10*/  LOP3.LUT R60, R52.reuse, 0xffff0000, RZ, 0xc0, !PT ;  /* 0xffff0000343c7812 */ /* 0x044fe200078ec0ff */
[----:B------:R-:W-:Y:S01]  /*3a20*/  IMAD.U32 R52, R52, 0x10000, RZ ;  /* 0x0001000034347824 */ /* 0x000fe200078e00ff */
[C---:B------:R-:W-:Y:S01]  /*3a30*/  LOP3.LUT R54, R120.reuse, 0xffff0000, RZ, 0xc0, !PT ;  /* 0xffff000078367812 */ /* 0x040fe200078ec0ff */
[----:B------:R-:W-:Y:S01]  /*3a40*/  IMAD.U32 R120, R120, 0x10000, RZ ;  /* 0x0001000078787824 */ /* 0x000fe200078e00ff */
[----:B------:R-:W-:Y:S01]  /*3a50*/  PRMT R53, R124, 0x5410, R53 ;  /* 0x000054107c357816 */ /* 0x000fe20000000035 */
[----:B------:R-:W-:Y:S01]  /*3a60*/  FMUL.FTZ R110, R55, R60 ;  /* 0x0000003c376e7220 */ /* 0x000fe20000410000 */
[----:B------:R-:W-:Y:S01]  /*3a70*/  PRMT R121, R121, 0x5410, R58 ;  /* 0x0000541079797816 */ /* 0x000fe2000000003a */
[-C--:B------:R-:W-:Y:S01]  /*3a80*/  FMUL.FTZ R55, R55, R54.reuse ;  /* 0x0000003637377220 */ /* 0x080fe20000410000 */
[C---:B------:R-:W-:Y:S01]  /*3a90*/  LOP3.LUT R58, R14.reuse, 0xffff0000, RZ, 0xc0, !PT ;  /* 0xffff00000e3a7812 */ /* 0x040fe200078ec0ff */
[----:B------:R-:W-:Y:S01]  /*3aa0*/  FFMA.FTZ R54, R13, R54, -R110 ;  /* 0x000000360d367223 */ /* 0x000fe2000001086e */
[----:B------:R-:W-:-:S02]  /*3ab0*/  IMAD.U32 R14, R14, 0x10000, RZ ;  /* 0x000100000e0e7824 */ /* 0x000fc400078e00ff */
[----:B------:R-:W-:Y:S01]  /*3ac0*/  FFMA.FTZ R13, R13, R60, R55 ;  /* 0x0000003c0d0d7223 */ /* 0x000fe20000010037 */
[C---:B------:R-:W-:Y:S01]  /*3ad0*/  IMAD.U32 R55, R53.reuse, 0x10000, RZ ;  /* 0x0001000035377824 */ /* 0x040fe200078e00ff */
[----:B------:R-:W-:Y:S01]  /*3ae0*/  LOP3.LUT R53, R53, 0xffff0000, RZ, 0xc0, !PT ;  /* 0xffff000035357812 */ /* 0x000fe200078ec0ff */
[C---:B------:R-:W-:Y:S01]  /*3af0*/  IMAD.U32 R59, R121.reuse, 0x10000, RZ ;  /* 0x00010000793b7824 */ /* 0x040fe200078e00ff */
[----:B------:R-:W-:Y:S01]  /*3b00*/  LOP3.LUT R121, R121, 0xffff0000, RZ, 0xc0, !PT ;  /* 0xffff000079797812 */ /* 0x000fe200078ec0ff */
[C---:B------:R-:W-:Y:S01]  /*3b10*/  FMUL.FTZ R61, R58.reuse, R55 ;  /* 0x000000373a3d7220 */ /* 0x040fe20000410000 */
[----:B------:R-:W-:Y:S02]  /*3b20*/  IMAD.U32 R60, R15, 0x10000, RZ ;  /* 0x000100000f3c7824 */ /* 0x000fe400078e00ff */
[-C--:B------:R-:W-:Y:S01]  /*3b30*/  FMUL.FTZ R58, R58, R59.reuse ;  /* 0x0000003b3a3a7220 */ /* 0x080fe20000410000 */
[----:B------:R-:W-:Y:S01]  /*3b40*/  F2FP.BF16.F32.PACK_AB R13, R13, R54 ;  /* 0x000000360d0d723e */ /* 0x000fe200000010ff */
[----:B------:R-:W-:-:S02]  /*3b50*/  FFMA.FTZ R61, R14, R59, -R61 ;  /* 0x0000003b0e3d7223 */ /* 0x000fc4000001083d */
[----:B------:R-:W-:Y:S01]  /*3b60*/  FFMA.FTZ R58, R14, R55, R58 ;  /* 0x000000370e3a7223 */ /* 0x000fe2000001003a */
[----:B------:R-:W-:Y:S01]  /*3b70*/  LOP3.LUT R14, R15, 0xffff0000, RZ, 0xc0, !PT ;  /* 0xffff00000f0e7812 */ /* 0x000fe200078ec0ff */
[----:B------:R-:W-:-:S04]  /*3b80*/  IMAD.U32 R55, R12, 0x10000, RZ ;  /* 0x000100000c377824 */ /* 0x000fc800078e00ff */
[C---:B------:R-:W-:Y:S01]  /*3b90*/  FMUL.FTZ R15, R14.reuse, R53 ;  /* 0x000000350e0f7220 */ /* 0x040fe20000410000 */
[----:B------:R-:W-:-:S03]  /*3ba0*/  FMUL.FTZ R14, R14, R121 ;  /* 0x000000790e0e7220 */ /* 0x000fc60000410000 */
[C---:B------:R-:W-:Y:S01]  /*3bb0*/  FFMA.FTZ R15, R60.reuse, R121, -R15 ;  /* 0x000000793c0f7223 */ /* 0x040fe2000001080f */
[----:B------:R-:W-:Y:S01]  /*3bc0*/  FFMA.FTZ R14, R60, R53, R14 ;  /* 0x000000353c0e7223 */ /* 0x000fe2000001000e */
[----:B------:R-:W-:-:S04]  /*3bd0*/  LOP3.LUT R53, R12, 0xffff0000, RZ, 0xc0, !PT ;  /* 0xffff00000c357812 */ /* 0x000fc800078ec0ff */
[----:B------:R-:W-:Y:S01]  /*3be0*/  F2FP.BF16.F32.PACK_AB R15, R14, R15 ;  /* 0x0000000f0e0f723e */ /* 0x000fe200000010ff */
[C---:B------:R-:W-:Y:S01]  /*3bf0*/  FMUL.FTZ R12, R53.reuse, R52 ;  /* 0x00000034350c7220 */ /* 0x040fe20000410000 */
[-C--:B------:R-:W-:Y:S01]  /*3c00*/  FMUL.FTZ R53, R53, R120.reuse ;  /* 0x0000007835357220 */ /* 0x080fe20000410000 */
[----:B------:R-:W-:Y:S02]  /*3c10*/  F2FP.BF16.F32.PACK_AB R14, R58, R61 ;  /* 0x0000003d3a0e723e */ /* 0x000fe400000010ff */
[C---:B------:R-:W-:Y:S01]  /*3c20*/  FFMA.FTZ R120, R55.reuse, R120, -R12 ;  /* 0x0000007837787223 */ /* 0x040fe2000001080c */
[----:B------:R-:W-:-:S05]  /*3c30*/  FFMA.FTZ R53, R55, R52, R53 ;  /* 0x0000003437357223 */ /* 0x000fca0000010035 */
[----:B------:R-:W-:-:S07]  /*3c40*/  F2FP.BF16.F32.PACK_AB R12, R53, R120 ;  /* 0x00000078350c723e */ /* 0x000fce00000010ff */
.L_x_1393:
[----:B------:R-:W-:Y:S05]  /*3c50*/  BSYNC B2 ;  /* 0x0000000000027941 */ /* 0x000fea0003800000 */
.L_x_1392:
[----:B---3--:R1:W-:Y:S02]  /*3c60*/  ST.E.128 desc[UR52][R56.64], R12 ;  /* 0x0000000c38007985 */ /* 0x0083e4000c101d34 */
.L_x_1391:
[----:B------:R-:W-:Y:S05]  /*3c70*/  BSYNC B1 ;  /* 0x0000000000017941 */ /* 0x000fea0003800000 */
.L_x_1390:
[----:B------:R-:W-:Y:S01]  /*3c80*/  ISETP.NE.AND P3, PT, R32, RZ, PT ;  /* 0x000000ff2000720c */ /* 0x000fe20003f65270 */
[----:B------:R-:W-:-:S12]  /*3c90*/  BSSY B1, `(.L_x_1394) ;  /* 0x000003a000017945 */ /* 0x000fd80003800000 */
[----:B------:R-:W-:Y:S05]  /*3ca0*/  @!P3 BRA `(.L_x_1395) ;  /* 0x0000000000e0b947 */ /* 0x000fea0003800000 */
[----:B-1--4-:R-:W4:Y:S04]  /*3cb0*/  LDL R12, [R1+0x34] ;  /* 0x00003400010c7983 */ /* 0x012f280000100800 */
[----:B------:R-:W5:Y:S01]  /*3cc0*/  LDL R54, [R1+0x50] ;  /* 0x0000500001367983 */ /* 0x000f620000100800 */
[----:B---3--:R-:W-:Y:S01]  /*3cd0*/  IMAD.MOV.U32 R52, RZ, RZ, R11 ;  /* 0x000000ffff347224 */ /* 0x008fe200078e000b */
[----:B------:R-:W-:Y:S01]  /*3ce0*/  BSSY B2, `(.L_x_1396) ;  /* 0x0000033000027945 */ /* 0x000fe20003800000 */
[----:B------:R-:W-:Y:S02]  /*3cf0*/  IMAD.MOV.U32 R53, RZ, RZ, R62 ;  /* 0x000000ffff357224 */ /* 0x000fe400078e003e */
[----:B----4-:R-:W-:Y:S02]  /*3d00*/  IMAD.SHL.U32 R55, R12, 0x8, RZ ;  /* 0x000000080c377824 */ /* 0x010fe400078e00ff */
[----:B------:R1:W3:Y:S01]  /*3d10*/  LDS.128 R12, [R65+0x17000] ;  /* 0x01700000410c7984 */ /* 0x0002e20000000c00 */
[----:B-----5:R-:W-:Y:S01]  /*3d20*/  ISETP.GE.AND P3, PT, R54, R99, PT ;  /* 0x000000633600720c */ /* 0x020fe20003f66270 */
[----:B------:R-:W-:-:S12]  /*3d30*/  IMAD.WIDE R52, R55, 0x2, R52 ;  /* 0x0000000237347825 */ /* 0x000fd800078e0234 */
[----:B-1----:R-:W-:Y:S05]  /*3d40*/  @P3 BRA `(.L_x_1397) ;  /* 0x0000000000b03947 */ /* 0x002fea0003800000 */
[--C-:B------:R-:W-:Y:S01]  /*3d50*/  SHF.R.U64 R55, R48, 0x10, R49.reuse ;  /* 0x0000001030377819 */ /* 0x100fe20000001231 */
[----:B---3--:R-:W-:Y:S01]  /*3d60*/  IMAD.U32 R57, R13, 0x10000, RZ ;  /* 0x000100000d397824 */ /* 0x008fe200078e00ff */
[----:B------:R-:W-:Y:S02]  /*3d70*/  SHF.R.U32.HI R48, RZ, 0x10, R49 ;  /* 0x00000010ff307819 */ /* 0x000fe40000011631 */
[--C-:B------:R-:W-:Y:S02]  /*3d80*/  SHF.R.U64 R49, R50, 0x10, R51.reuse ;  /* 0x0000001032317819 */ /* 0x100fe40000001233 */
[----:B------:R-:W-:Y:S01]  /*3d90*/  SHF.R.U32.HI R54, RZ, 0x10, R51 ;  /* 0x00000010ff367819 */ /* 0x000fe20000011633 */
[----:B------:R-:W-:Y:S01]  /*3da0*/  IMAD.U32 R51, R14, 0x10000, RZ ;  /* 0x000100000e337824 */ /* 0x000fe200078e00ff */
[----:B------:R-:W-:Y:S02]  /*3db0*/  PRMT R122, R122, 0x5410, R49 ;  /* 0x000054107a7a7816 */ /* 0x000fe40000000031 */
[----:B------:R-:W-:-:S02]  /*3dc0*/  PRMT R118, R118, 0x5410, R55 ;  /* 0x0000541076767816 */ /* 0x000fc40000000037 */
[----:B------:R-:W-:Y:S01]  /*3dd0*/  LOP3.LUT R56, R13, 0xffff0000, RZ, 0xc0, !PT ;  /* 0xffff00000d387812 */ /* 0x000fe200078ec0ff */
[----:B------:R-:W-:Y:S01]  /*3de0*/  IMAD.U32 R13, R12, 0x10000, RZ ;  /* 0x000100000c0d7824 */ /* 0x000fe200078e00ff */
[C---:B------:R-:W-:Y:S01]  /*3df0*/  LOP3.LUT R49, R122.reuse, 0xffff0000, RZ, 0xc0, !PT ;  /* 0xffff00007a317812 */ /* 0x040fe200078ec0ff */
[----:B------:R-:W-:Y:S01]  /*3e00*/  IMAD.U32 R122, R122, 0x10000, RZ ;  /* 0x000100007a7a7824 */ /* 0x000fe200078e00ff */
[----:B------:R-:W-:Y:S02]  /*3e10*/  PRMT R123, R123, 0x5410, R54 ;  /* 0x000054107b7b7816 */ /* 0x000fe40000000036 */
[----:B------:R-:W-:Y:S01]  /*3e20*/  LOP3.LUT R58, R118, 0xffff0000, RZ, 0xc0, !PT ;  /* 0xffff0000763a7812 */ /* 0x000fe200078ec0ff */
[-C--:B--2---:R-:W-:Y:S01]  /*3e30*/  FMUL.FTZ R60, R56, R49.reuse ;  /* 0x00000031383c7220 */ /* 0x084fe20000410000 */
[----:B------:R-:W-:Y:S01]  /*3e40*/  PRMT R119, R119, 0x5410, R48 ;  /* 0x0000541077777816 */ /* 0x000fe20000000030 */
[----:B------:R-:W-:Y:S01]  /*3e50*/  IMAD.U32 R54, R123, 0x10000, RZ ;  /* 0x000100007b367824 */ /* 0x000fe200078e00ff */
[----:B------:R-:W-:Y:S01]  /*3e60*/  LOP3.LUT R14, R14, 0xffff0000, RZ, 0xc0, !PT ;  /* 0xffff00000e0e7812 */ /* 0x000fe200078ec0ff */
[-C--:B------:R-:W-:Y:S01]  /*3e70*/  FMUL.FTZ R56, R56, R58.reuse ;  /* 0x0000003a38387220 */ /* 0x080fe20000410000 */
[----:B------:R-:W-:Y:S01]  /*3e80*/  FFMA.FTZ R48, R57, R58, -R60 ;  /* 0x0000003a39307223 */ /* 0x000fe2000001083c */
[----:B------:R-:W-:Y:S01]  /*3e90*/  IMAD.U32 R55, R119, 0x10000, RZ ;  /* 0x0001000077377824 */ /* 0x000fe200078e00ff */
[----:B------:R-:W-:Y:S01]  /*3ea0*/  LOP3.LUT R50, R15, 0xffff0000, RZ, 0xc0, !PT ;  /* 0xffff00000f327812 */ /* 0x000fe200078ec0ff */
[CC--:B------:R-:W-:Y:S01]  /*3eb0*/  FMUL.FTZ R58, R14.reuse, R54.reuse ;  /* 0x000000360e3a7220 */ /* 0x0c0fe20000410000 */
[----:B------:R-:W-:Y:S01]  /*3ec0*/  FFMA.FTZ R49, R57, R49, R56 ;  /* 0x0000003139317223 */ /* 0x000fe20000010038 */
[-C--:B------:R-:W-:Y:S01]  /*3ed0*/  FMUL.FTZ R56, R14, R55.reuse ;  /* 0x000000370e387220 */ /* 0x080fe20000410000 */
[----:B------:R-:W-:Y:S01]  /*3ee0*/  LOP3.LUT R123, R123, 0xffff0000, RZ, 0xc0, !PT ;  /* 0xffff00007b7b7812 */ /* 0x000fe200078ec0ff */
[----:B------:R-:W-:Y:S01]  /*3ef0*/  IMAD.U32 R118, R118, 0x10000, RZ ;  /* 0x0001000076767824 */ /* 0x000fe200078e00ff */
[----:B------:R-:W-:Y:S01]  /*3f00*/  LOP3.LUT R119, R119, 0xffff0000, RZ, 0xc0, !PT ;  /* 0xffff000077777812 */ /* 0x000fe200078ec0ff */
[C---:B------:R-:W-:Y:S01]  /*3f10*/  FFMA.FTZ R14, R51.reuse, R55, -R58 ;  /* 0x00000037330e7223 */ /* 0x040fe2000001083a */
[----:B------:R-:W-:Y:S01]  /*3f20*/  LOP3.LUT R12, R12, 0xffff0000, RZ, 0xc0, !PT ;  /* 0xffff00000c0c7812 */ /* 0x000fe200078ec0ff */
[----:B------:R-:W-:Y:S01]  /*3f30*/  FFMA.FTZ R51, R51, R54, R56 ;  /* 0x0000003633337223 */ /* 0x000fe20000010038 */
[----:B------:R-:W-:-:S02]  /*3f40*/  IMAD.U32 R15, R15, 0x10000, RZ ;  /* 0x000100000f0f7824 */ /* 0x000fc400078e00ff */
        /* <DEDUP_REMOVED lines=8> */
[----:B------:R-:W-:Y:S02]  /*3fd0*/  F2FP.BF16.F32.PACK_AB R13, R49, R48 ;  /* 0x00000030310d723e */ /* 0x000fe400000010ff */
[----:B------:R-:W-:-:S02]  /*3fe0*/  F2FP.BF16.F32.PACK_AB R15, R15, R54 ;  /* 0x000000360f0f723e */ /* 0x000fc400000010ff */
[----:B------:R-:W-:Y:S02]  /*3ff0*/  F2FP.BF16.F32.PACK_AB R14, R51, R14 ;  /* 0x0000000e330e723e */ /* 0x000fe400000010ff */
[----:B------:R-:W-:-:S07]  /*4000*/  F2FP.BF16.F32.PACK_AB R12, R55, R50 ;  /* 0x00000032370c723e */ /* 0x000fce00000010ff */
.L_x_1397:
[----:B------:R-:W-:Y:S05]  /*4010*/  BSYNC B2 ;  /* 0x0000000000027941 */ /* 0x000fea0003800000 */
.L_x_1396:
[----:B---3--:R1:W-:Y:S02]  /*4020*/  ST.E.128 desc[UR52][R52.64], R12 ;  /* 0x0000000c34007985 */ /* 0x0083e4000c101d34 */
.L_x_1395:
[----:B------:R-:W-:Y:S05]  /*4030*/  BSYNC B1 ;  /* 0x0000000000017941 */ /* 0x000fea0003800000 */
.L_x_1394:
[----:B------:R-:W-:Y:S01]  /*4040*/  LOP3.LUT P3, RZ, R29, 0x8, RZ, 0xc0, !PT ;  /* 0x000000081dff7812 */ /* 0x000fe2000786c0ff */
[----:B------:R-:W-:-:S12]  /*4050*/  BSSY B1, `(.L_x_1398) ;  /* 0x0000039000017945 */ /* 0x000fd80003800000 */
[----:B------:R-:W-:Y:S05]  /*4060*/  @!P3 BRA `(.L_x_1399) ;  /* 0x0000000000dcb947 */ /* 0x000fea0003800000 */
[----:B-1--4-:R-:W4:Y:S04]  /*4070*/  LDL R12, [R1+0x48] ;  /* 0x00004800010c7983 */ /* 0x012f280000100800 */
[----:B------:R-:W5:Y:S01]  /*4080*/  LDL R50, [R1+0x58] ;  /* 0x0000580001327983 */ /* 0x000f620000100800 */
[C---:B---3--:R-:W-:Y:S01]  /*4090*/  LEA R48, P3, R137.reuse, R11, 0x1 ;  /* 0x0000000b89307211 */ /* 0x048fe200078608ff */
[----:B------:R-:W-:Y:S03]  /*40a0*/  BSSY B2, `(.L_x_1400) ;  /* 0x0000032000027945 */ /* 0x000fe60003800000 */
[----:B----4-:R-:W-:Y:S02]  /*40b0*/  LEA.HI.X R49, R137, R62, R12, 0x1, P3 ;  /* 0x0000003e89317211 */ /* 0x010fe400018f0c0c */
[----:B------:R1:W3:Y:S01]  /*40c0*/  LDS.128 R12, [R64+0x17000] ;  /* 0x01700000400c7984 */ /* 0x0002e20000000c00 */
[----:B-----5:R-:W-:-:S13]  /*40d0*/  ISETP.GE.AND P3, PT, R50, R99, PT ;  /* 0x000000633200720c */ /* 0x020fda0003f66270 */
        /* <DEDUP_REMOVED lines=9> */
[----:B------:R-:W-:Y:S02]  /*4170*/  PRMT R115, R115, 0x5410, R52 ;  /* 0x0000541073737816 */ /* 0x000fe40000000034 */
[----:B------:R-:W-:Y:S02]  /*4180*/  PRMT R117, R117, 0x5410, R50 ;  /* 0x0000541075757816 */ /* 0x000fe40000000032 */
[----:B------:R-:W-:Y:S01]  /*4190*/  LOP3.LUT R45, R13, 0xffff0000, RZ, 0xc0, !PT ;  /* 0xffff00000d2d7812 */ /* 0x000fe200078ec0ff */
[----:B------:R-:W-:Y:S01]  /*41a0*/  IMAD.U32 R51, R115, 0x10000, RZ ;  /* 0x0001000073337824 */ /* 0x000fe200078e00ff */
[----:B------:R-:W-:Y:S01]  /*41b0*/  LOP3.LUT R52, R116, 0xffff0000, RZ, 0xc0, !PT ;  /* 0xffff000074347812 */ /* 0x000fe200078ec0ff */
[----:B------:R-:W-:Y:S01]  /*41c0*/  IMAD.U32 R53, R117, 0x10000, RZ ;  /* 0x0001000075357824 */ /* 0x000fe200078e00ff */
[----:B------:R-:W-:Y:S01]  /*41d0*/  LOP3.LUT R50, R114, 0xffff0000, RZ, 0xc0, !PT ;  /* 0xffff000072327812 */ /* 0x000fe200078ec0ff */
[----:B------:R-:W-:Y:S01]  /*41e0*/  IMAD.U32 R13, R12, 0x10000, RZ ;  /* 0x000100000c0d7824 */ /* 0x000fe200078e00ff */
[----:B------:R-:W-:Y:S01]  /*41f0*/  LOP3.LUT R46, R14, 0xffff0000, RZ, 0xc0, !PT ;  /* 0xffff00000e2e7812 */ /* 0x000fe200078ec0ff */
[----:B------:R-:W-:Y:S01]  /*4200*/  FMUL.FTZ R54, R45, R52 ;  /* 0x000000342d367220 */ /* 0x000fe20000410000 */
[----:B------:R-:W-:Y:S01]  /*4210*/  LOP3.LUT R14, R15, 0xffff0000, RZ, 0xc0, !PT ;  /* 0xffff00000f0e7812 */ /* 0x000fe200078ec0ff */
[-C--:B------:R-:W-:Y:S01]  /*4220*/  FMUL.FTZ R55, R45, R50.reuse ;  /* 0x000000322d377220 */ /* 0x080fe20000410000 */
[----:B------:R-:W-:Y:S01]  /*4230*/  LOP3.LUT R45, R12, 0xffff0000, RZ, 0xc0, !PT ;  /* 0xffff00000c2d7812 */ /* 0x000fe200078ec0ff */
[----:B------:R-:W-:Y:S01]  /*4240*/  FFMA.FTZ R12, R47, R50, -R54 ;  /* 0x000000322f0c7223 */ /* 0x000fe20000010836 */
[----:B------:R-:W-:Y:S01]  /*4250*/  LOP3.LUT R117, R117, 0xffff0000, RZ, 0xc0, !PT ;  /* 0xffff000075757812 */ /* 0x000fe200078ec0ff */
[----:B------:R-:W-:Y:S01]  /*4260*/  FMUL.FTZ R57, R46, R53 ;  /* 0x000000352e397220 */ /* 0x000fe20000410000 */
[----:B------:R-:W-:Y:S01]  /*4270*/  LOP3.LUT R115, R115, 0xffff0000, RZ, 0xc0, !PT ;  /* 0xffff000073737812 */ /* 0x000fe200078ec0ff */
[----:B------:R-:W-:Y:S01]  /*4280*/  FFMA.FTZ R47, R47, R52, R55 ;  /* 0x000000342f2f7223 */ /* 0x000fe20000010037 */
[----:B------:R-:W-:-:S02]  /*4290*/  IMAD.U32 R116, R116, 0x10000, RZ ;  /* 0x0001000074747824 */ /* 0x000fc400078e00ff */
[----:B------:R-:W-:Y:S01]  /*42a0*/  FMUL.FTZ R55, R46, R51 ;  /* 0x000000332e377220 */ /* 0x000fe20000410000 */
[----:B------:R-:W-:Y:S02]  /*42b0*/  IMAD.U32 R114, R114, 0x10000, RZ ;  /* 0x0001000072727824 */ /* 0x000fe400078e00ff */
[C---:B------:R-:W-:Y:S01]  /*42c0*/  FMUL.FTZ R46, R14.reuse, R117 ;  /* 0x000000750e2e7220 */ /* 0x040fe20000410000 */
[----:B------:R-:W-:Y:S01]  /*42d0*/  FMUL.FTZ R50, R14, R115 ;  /* 0x000000730e327220 */ /* 0x000fe20000410000 */
[C---:B------:R-:W-:Y:S01]  /*42e0*/  FFMA.FTZ R57, R44.reuse, R51, -R57 ;  /* 0x000000332c397223 */ /* 0x040fe20000010839 */
[----:B------:R-:W-:Y:S01]  /*42f0*/  FMUL.FTZ R14, R45, R116 ;  /* 0x000000742d0e7220 */ /* 0x000fe20000410000 */
[----:B------:R-:W-:Y:S02]  /*4300*/  IMAD.U32 R15, R15, 0x10000, RZ ;  /* 0x000100000f0f7824 */ /* 0x000fe400078e00ff */
[----:B------:R-:W-:Y:S01]  /*4310*/  FFMA.FTZ R44, R44, R53, R55 ;  /* 0x000000352c2c7223 */ /* 0x000fe20000010037 */
[-C--:B------:R-:W-:Y:S01]  /*4320*/  FMUL.FTZ R45, R45, R114.reuse ;  /* 0x000000722d2d7220 */ /* 0x080fe20000410000 */
[----:B------:R-:W-:Y:S01]  /*4330*/  FFMA.FTZ R14, R13, R114, -R14 ;  /* 0x000000720d0e7223 */ /* 0x000fe2000001080e */
[C---:B------:R-:W-:Y:S01]  /*4340*/  FFMA.FTZ R46, R15.reuse, R115, -R46 ;  /* 0x000000730f2e7223 */ /* 0x040fe2000001082e */
[----:B------:R-:W-:Y:S01]  /*4350*/  FFMA.FTZ R15, R15, R117, R50 ;  /* 0x000000750f0f7223 */ /* 0x000fe20000010032 */
[----:B------:R-:W-:Y:S01]  /*4360*/  FFMA.FTZ R45, R13, R116, R45 ;  /* 0x000000740d2d7223 */ /* 0x000fe2000001002d */
[----:B------:R-:W-:-:S02]  /*4370*/  F2FP.BF16.F32.PACK_AB R44, R44, R57 ;  /* 0x000000392c2c723e */ /* 0x000fc400000010ff */
[----:B------:R-:W-:Y:S02]  /*4380*/  F2FP.BF16.F32.PACK_AB R13, R47, R12 ;  /* 0x0000000c2f0d723e */ /* 0x000fe400000010ff */
[----:B------:R-:W-:Y:S01]  /*4390*/  F2FP.BF16.F32.PACK_AB R12, R45, R14 ;  /* 0x0000000e2d0c723e */ /* 0x000fe200000010ff */
[----:B------:R-:W-:Y:S01]  /*43a0*/  IMAD.MOV.U32 R14, RZ, RZ, R44 ;  /* 0x000000ffff0e7224 */ /* 0x000fe200078e002c */
[----:B------:R-:W-:-:S07]  /*43b0*/  F2FP.BF16.F32.PACK_AB R15, R15, R46 ;  /* 0x0000002e0f0f723e */ /* 0x000fce00000010ff */
.L_x_1401:
[----:B------:R-:W-:Y:S05]  /*43c0*/  BSYNC B2 ;  /* 0x0000000000027941 */ /* 0x000fea0003800000 */
.L_x_1400:
[----:B---3--:R1:W-:Y:S02]  /*43d0*/  ST.E.128 desc[UR52][R48.64], R12 ;  /* 0x0000000c30007985 */ /* 0x0083e4000c101d34 */
.L_x_1399:
[----:B------:R-:W-:Y:S05]  /*43e0*/  BSYNC B1 ;  /* 0x0000000000017941 */ /* 0x000fea0003800000 */
.L_x_1398:
        /* <DEDUP_REMOVED lines=11> */
[----:B------:R-:W-:Y:S02]  /*44a0*/  SHF.R.U64 R42, R42, 0x10, R43 ;  /* 0x000000102a2a7819 */ /* 0x000fe4000000122b */
[----:B------:R-:W-:Y:S02]  /*44b0*/  SHF.R.U64 R46, R40, 0x10, R41 ;  /* 0x00000010282e7819 */ /* 0x000fe40000001229 */
[----:B------:R-:W-:Y:S02]  /*44c0*/  SHF.R.U32.HI R47, RZ, 0x10, R43 ;  /* 0x00000010ff2f7819 */ /* 0x000fe4000001162b */
[----:B------:R-:W-:Y:S02]  /*44d0*/  PRMT R107, R107, 0x5410, R42 ;  /* 0x000054106b6b7816 */ /* 0x000fe4000000002a */
[----:B------:R-:W-:Y:S02]  /*44e0*/  PRMT R105, R105, 0x5410, R46 ;  /* 0x0000541069697816 */ /* 0x000fe4000000002e */
[----:B------:R-:W-:Y:S01]  /*44f0*/  SHF.R.U32.HI R49, RZ, 0x10, R41 ;  /* 0x00000010ff317819 */ /* 0x000fe20000011629 */
[----:B---3--:R-:W-:Y:S01]  /*4500*/  IMAD.U32 R41, R14, 0x10000, RZ ;  /* 0x000100000e297824 */ /* 0x008fe200078e00ff */
[----:B------:R-:W-:-:S02]  /*4510*/  PRMT R108, R108, 0x5410, R47 ;  /* 0x000054106c6c7816 */ /* 0x000fc4000000002f */
[----:B------:R-:W-:Y:S02]  /*4520*/  LOP3.LUT R42, R13, 0xffff0000, RZ, 0xc0, !PT ;  /* 0xffff00000d2a7812 */ /* 0x000fe400078ec0ff */
[----:B------:R-:W-:Y:S01]  /*4530*/  LOP3.LUT R47, R107, 0xffff0000, RZ, 0xc0, !PT ;  /* 0xffff00006b2f7812 */ /* 0x000fe200078ec0ff */
[----:B------:R-:W-:Y:S01]  /*4540*/  IMAD.U32 R50, R108, 0x10000, RZ ;  /* 0x000100006c327824 */ /* 0x000fe200078e00ff */
[----:B------:R-:W-:Y:S01]  /*4550*/  LOP3.LUT R46, R105, 0xffff0000, RZ, 0xc0, !PT ;  /* 0xffff0000692e7812 */ /* 0x000fe200078ec0ff */
[----:B------:R-:W-:Y:S01]  /*4560*/  IMAD.U32 R107, R107, 0x10000, RZ ;  /* 0x000100006b6b7824 */ /* 0x000fe200078e00ff */
[----:B------:R-:W-:Y:S01]  /*4570*/  PRMT R106, R106, 0x5410, R49 ;  /* 0x000054106a6a7816 */ /* 0x000fe20000000031 */
[----:B------:R-:W-:Y:S01]  /*4580*/  FMUL.FTZ R52, R42, R47 ;  /* 0x0000002f2a347220 */ /* 0x000fe20000410000 */
[----:B------:R-:W-:Y:S01]  /*4590*/  LOP3.LUT R43, R14, 0xffff0000, RZ, 0xc0, !PT ;  /* 0xffff00000e2b7812 */ /* 0x000fe200078ec0ff */
[C---:B------:R-:W-:Y:S01]  /*45a0*/  IMAD.U32 R14, R15.reuse, 0x10000, RZ ;  /* 0x000100000f0e7824 */ /* 0x040fe200078e00ff */
[----:B------:R-:W-:Y:S01]  /*45b0*/  LOP3.LUT R40, R15, 0xffff0000, RZ, 0xc0, !PT ;  /* 0xffff00000f287812 */ /* 0x000fe200078ec0ff */
[----:B------:R-:W-:-:S02]  /*45c0*/  IMAD.U32 R15, R13, 0x10000, RZ ;  /* 0x000100000d0f7824 */ /* 0x000fc400078e00ff */
[----:B------:R-:W-:Y:S01]  /*45d0*/  FMUL.FTZ R42, R42, R46 ;  /* 0x0000002e2a2a7220 */ /* 0x000fe20000410000 */
[----:B------:R-:W-:Y:S02]  /*45e0*/  IMAD.U32 R48, R106, 0x10000, RZ ;  /* 0x000100006a307824 */ /* 0x000fe400078e00ff */
[----:B------:R-:W-:Y:S01]  /*45f0*/  FMUL.FTZ R54, R43, R50 ;  /* 0x000000322b367220 */ /* 0x000fe20000410000 */
[C---:B------:R-:W-:Y:S01]  /*4600*/  FFMA.FTZ R52, R15.reuse, R46, -R52 ;  /* 0x0000002e0f347223 */ /* 0x040fe20000010834 */
[----:B------:R-:W-:Y:S01]  /*4610*/  FFMA.FTZ R47, R15, R47, R42 ;  /* 0x0000002f0f2f7223 */ /* 0x000fe2000001002a */
[-C--:B------:R-:W-:Y:S01]  /*4620*/  FMUL.FTZ R42, R43, R48.reuse ;  /* 0x000000302b2a7220 */ /* 0x080fe20000410000 */
[----:B------:R-:W-:Y:S01]  /*4630*/  IMAD.U32 R13, R12, 0x10000, RZ ;  /* 0x000100000c0d7824 */ /* 0x000fe200078e00ff */
[----:B------:R-:W-:Y:S01]  /*4640*/  LOP3.LUT R43, R108, 0xffff0000, RZ, 0xc0, !PT ;  /* 0xffff00006c2b7812 */ /* 0x000fe200078ec0ff */
[----:B------:R-:W-:Y:S01]  /*4650*/  FFMA.FTZ R54, R41, R48, -R54 ;  /* 0x0000003029367223 */ /* 0x000fe20000010836 */
[----:B------:R-:W-:Y:S01]  /*4660*/  LOP3.LUT R15, R106, 0xffff0000, RZ, 0xc0, !PT ;  /* 0xffff00006a0f7812 */ /* 0x000fe200078ec0ff */
[----:B------:R-:W-:Y:S01]  /*4670*/  IMAD.U32 R105, R105, 0x10000, RZ ;  /* 0x0001000069697824 */ /* 0x000fe200078e00ff */
[----:B------:R-:W-:Y:S01]  /*4680*/  LOP3.LUT R12, R12, 0xffff0000, RZ, 0xc0, !PT ;  /* 0xffff00000c0c7812 */ /* 0x000fe200078ec0ff */
[----:B------:R-:W-:Y:S01]  /*4690*/  FFMA.FTZ R41, R41, R50, R42 ;  /* 0x0000003229297223 */ /* 0x000fe2000001002a */
[C---:B------:R-:W-:Y:S01]  /*46a0*/  FMUL.FTZ R49, R40.reuse, R43 ;  /* 0x0000002b28317220 */ /* 0x040fe20000410000 */
[----:B------:R-:W-:Y:S01]  /*46b0*/  FMUL.FTZ R42, R40, R15 ;  /* 0x0000000f282a7220 */ /* 0x000fe20000410000 */
[----:B------:R-:W-:Y:S01]  /*46c0*/  F2FP.BF16.F32.PACK_AB R47, R47, R52 ;  /* 0x000000342f2f723e */ /* 0x000fe200000010ff */
        /* <DEDUP_REMOVED lines=8> */
[----:B------:R-:W-:Y:S01]  /*4750*/  F2FP.BF16.F32.PACK_AB R12, R13, R40 ;  /* 0x000000280d0c723e */ /* 0x000fe200000010ff */
[----:B------:R-:W-:-:S07]  /*4760*/  IMAD.MOV.U32 R13, RZ, RZ, R47 ;  /* 0x000000ffff0d7224 */ /* 0x000fce00078e002f */
.L_x_1405:
[----:B------:R-:W-:Y:S05]  /*4770*/  BSYNC B2 ;  /* 0x0000000000027941 */ /* 0x000fea0003800000 */
.L_x_1404:
[----:B---3--:R1:W-:Y:S02]  /*4780*/  ST.E.128 desc[UR52][R44.64], R12 ;  /* 0x0000000c2c007985 */ /* 0x0083e4000c101d34 */
.L_x_1403:
[----:B------:R-:W-:Y:S05]  /*4790*/  BSYNC B1 ;  /* 0x0000000000017941 */ /* 0x000fea0003800000 */
.L_x_1402:
[----:B------:R-:W-:-:S13]  /*47a0*/  LOP3.LUT P3, RZ, R29, 0x20, RZ, 0xc0, !PT ;  /* 0x000000201dff7812 */ /* 0x000fda000786c0ff */
        /* <DEDUP_REMOVED lines=9> */
[----:B------:R-:W-:Y:S01]  /*4840*/  SHF.R.U64 R44, R36, 0x10, R37 ;  /* 0x00000010242c7819 */ /* 0x000fe20000001225 */
[----:B---3--:R-:W-:Y:S01]  /*4850*/  IMAD.U32 R36, R14, 0x10000, RZ ;  /* 0x000100000e247824 */ /* 0x008fe200078e00ff */
[--C-:B------:R-:W-:Y:S02]  /*4860*/  SHF.R.U64 R42, R38, 0x10, R39.reuse ;  /* 0x00000010262a7819 */ /* 0x100fe40000001227 */
[----:B------:R-:W-:Y:S02]  /*4870*/  SHF.R.U32.HI R39, RZ, 0x10, R39 ;  /* 0x00000010ff277819 */ /* 0x000fe40000011627 */
[----:B------:R-:W-:Y:S02]  /*4880*/  SHF.R.U32.HI R11, RZ, 0x10, R37 ;  /* 0x00000010ff0b7819 */ /* 0x000fe40000011625 */
[----:B------:R-:W-:Y:S02]  /*4890*/  PRMT R63, R63, 0x5410, R44 ;  /* 0x000054103f3f7816 */ /* 0x000fe4000000002c */
[----:B------:R-:W-:-:S02]  /*48a0*/  PRMT R89, R89, 0x5410, R42 ;  /* 0x0000541059597816 */ /* 0x000fc4000000002a */
[----:B------:R-:W-:Y:S02]  /*48b0*/  PRMT R104, R104, 0x5410, R39 ;  /* 0x0000541068687816 */ /* 0x000fe40000000027 */
[----:B------:R-:W-:Y:S01]  /*48c0*/  LOP3.LUT R37, R14, 0xffff0000, RZ, 0xc0, !PT ;  /* 0xffff00000e257812 */ /* 0x000fe200078ec0ff */
[C---:B------:R-:W-:Y:S01]  /*48d0*/  IMAD.U32 R14, R13.reuse, 0x10000, RZ ;  /* 0x000100000d0e7824 */ /* 0x040fe200078e00ff */
[----:B------:R-:W-:Y:S01]  /*48e0*/  PRMT R88, R88, 0x5410, R11 ;  /* 0x0000541058587816 */ /* 0x000fe2000000000b */
[----:B------:R-:W-:Y:S01]  /*48f0*/  IMAD.U32 R44, R104, 0x10000, RZ ;  /* 0x00010000682c7824 */ /* 0x000fe200078e00ff */
        /* <DEDUP_REMOVED lines=10> */
[C---:B------:R-:W-:Y:S01]  /*49a0*/  FMUL.FTZ R13, R37.reuse, R44 ;  /* 0x0000002c250d7220 */ /* 0x040fe20000410000 */
[-C--:B------:R-:W-:Y:S01]  /*49b0*/  FMUL.FTZ R37, R37, R42.reuse ;  /* 0x0000002a25257220 */ /* 0x080fe20000410000 */
[----:B------:R-:W-:Y:S01]  /*49c0*/  LOP3.LUT R104, R104, 0xffff0000, RZ, 0xc0, !PT ;  /* 0xffff000068687812 */ /* 0x000fe200078ec0ff */
[----:B------:R-:W-:Y:S01]  /*49d0*/  IMAD.U32 R63, R63, 0x10000, RZ ;  /* 0x000100003f3f7824 */ /* 0x000fe200078e00ff */
[----:B------:R-:W-:Y:S01]  /*49e0*/  LOP3.LUT R88, R88, 0xffff0000, RZ, 0xc0, !PT ;  /* 0xffff000058587812 */ /* 0x000fe200078ec0ff */
[C---:B------:R-:W-:Y:S01]  /*49f0*/  FFMA.FTZ R45, R14.reuse, R39, -R45 ;  /* 0x000000270e2d7223 */ /* 0x040fe2000001082d */
[----:B------:R-:W-:Y:S01]  /*4a00*/  FFMA.FTZ R46, R14, R43, R46 ;  /* 0x0000002b0e2e7223 */ /* 0x000fe2000001002e */
[----:B------:R-:W-:Y:S01]  /*4a10*/  FFMA.FTZ R13, R36, R42, -R13 ;  /* 0x0000002a240d7223 */ /* 0x000fe2000001080d */
[----:B------:R-:W-:Y:S01]  /*4a20*/  FMUL.FTZ R14, R12, R89 ;  /* 0x000000590c0e7220 */ /* 0x000fe20000410000 */
[----:B------:R-:W-:Y:S01]  /*4a30*/  FFMA.FTZ R36, R36, R44, R37 ;  /* 0x0000002c24247223 */ /* 0x000fe20000010025 */
[----:B------:R-:W-:Y:S01]  /*4a40*/  FMUL.FTZ R12, R12, R63 ;  /* 0x0000003f0c0c7220 */ /* 0x000fe20000410000 */
[----:B------:R-:W-:-:S02]  /*4a50*/  IMAD.U32 R15, R15, 0x10000, RZ ;  /* 0x000100000f0f7824 */ /* 0x000fc400078e00ff */
[C---:B------:R-:W-:Y:S01]  /*4a60*/  FMUL.FTZ R42, R38.reuse, R104 ;  /* 0x00000068262a7220 */ /* 0x040fe20000410000 */
[-C--:B------:R-:W-:Y:S01]  /*4a70*/  FMUL.FTZ R37, R38, R88.reuse ;  /* 0x0000005826257220 */ /* 0x080fe20000410000 */
[C---:B------:R-:W-:Y:S01]  /*4a80*/  FFMA.FTZ R14, R11.reuse, R63, -R14 ;  /* 0x0000003f0b0e7223 */ /* 0x040fe2000001080e */
[----:B------:R-:W-:Y:S01]  /*4a90*/  FFMA.FTZ R11, R11, R89, R12 ;  /* 0x000000590b0b7223 */ /* 0x000fe2000001000c */
[C---:B------:R-:W-:Y:S01]  /*4aa0*/  FFMA.FTZ R42, R15.reuse, R88, -R42 ;  /* 0x000000580f2a7223 */ /* 0x040fe2000001082a */
[----:B------:R-:W-:Y:S01]  /*4ab0*/  FFMA.FTZ R37, R15, R104, R37 ;  /* 0x000000680f257223 */ /* 0x000fe20000010025 */
[----:B------:R-:W-:Y:S02]  /*4ac0*/  F2FP.BF16.F32.PACK_AB R45, R46, R45 ;  /* 0x0000002d2e2d723e */ /* 0x000fe400000010ff */
[----:B------:R-:W-:Y:S02]  /*4ad0*/  F2FP.BF16.F32.PACK_AB R36, R36, R13 ;  /* 0x0000000d2424723e */ /* 0x000fe400000010ff */
[----:B------:R-:W-:Y:S01]  /*4ae0*/  F2FP.BF16.F32.PACK_AB R12, R11, R14 ;  /* 0x0000000e0b0c723e */ /* 0x000fe200000010ff */
[----:B------:R-:W-:Y:S01]  /*4af0*/  IMAD.MOV.U32 R13, RZ, RZ, R45 ;  /* 0x000000ffff0d7224 */ /* 0x000fe200078e002d */
[----:B------:R-:W-:Y:S01]  /*4b00*/  F2FP.BF16.F32.PACK_AB R15, R37, R42 ;  /* 0x0000002a250f723e */ /* 0x000fe200000010ff */
[----:B------:R-:W-:-:S07]  /*4b10*/  IMAD.MOV.U32 R14, RZ, RZ, R36 ;  /* 0x000000ffff0e7224 */ /* 0x000fce00078e0024 */
.L_x_1407:
[----:B------:R-:W-:Y:S05]  /*4b20*/  BSYNC B1 ;  /* 0x0000000000017941 */ /* 0x000fea0003800000 */
.L_x_1406:
[----:B---3--:R1:W-:Y:S01]  /*4b30*/  ST.E.128 desc[UR52][R40.64], R12 ;  /* 0x0000000c28007985 */ /* 0x0083e2000c101d34 */
[----:B------:R-:W-:Y:S05]  /*4b40*/  BRA `(.L_x_1385) ;  /* 0x00000024002c7947 */ /* 0x000fea0003800000 */
.L_x_1378:
        /* <DEDUP_REMOVED lines=50> */
.L_x_1409:
[----:B------:R-:W-:Y:S05]  /*4e70*/  BSYNC B1 ;  /* 0x0000000000017941 */ /* 0x000fea0003800000 */
.L_x_1408:
        /* <DEDUP_REMOVED lines=48> */
[----:B------:R-:W-:Y:S01]  /*5180*/  PRMT R111, R111, 0x5410, R11 ;  /* 0x000054106f6f7816 */ /* 0x000fe2000000000b */
[----:B------:R-:W-:Y:S06]  /*5190*/  @!P2 BRA `(.L_x_1410) ;  /* 0x000000000004a947 */ /* 0x000fec0003800000 */
[----:B------:R-:W-:Y:S01]  /*51a0*/  BPT.TRAP 0x1 ;  /* 0x000000040000795c */ /* 0x000fe20000300000 */
.L_x_1410:
[----:B------:R-:W2:Y:S01]  /*51b0*/  LDL R11, [R1] ;  /* 0x00000000010b7983 */ /* 0x000ea20000100800 */
[----:B------:R-:W-:Y:S01]  /*51c0*/  IMAD R35, R19, 0x8, R2 ;  /* 0x0000000813237824 */ /* 0x000fe200078e0202 */
[----:B------:R-:W-:Y:S01]  /*51d0*/  BSSY B1, `(.L_x_1411) ;  /* 0x0000004000017945 */ /* 0x000fe20003800000 */
[----:B--2---:R-:W-:-:S04]  /*51e0*/  SHF.L.U32 R85, R11, 0x1f, RZ ;  /* 0x0000001f0b557819 */ /* 0x004fc800000006ff */
[----:B------:R-:W0:Y:S02]  /*51f0*/  SYNCS.PHASECHK.TRANS64.TRYWAIT P4, [R35+URZ+0x2d890], R85 ;  /* 0x02d89055230075a7 */ /* 0x000e24000808017f */
[----:B0-----:R-:W-:Y:S05]  /*5200*/  @!P4 BRA `(.L_x_1412) ;  /* 0x000001d800d8c947 */ /* 0x001fea0003800000 */
.L_x_1719:
[----:B------:R-:W-:Y:S05]  /*5210*/  BSYNC B1 ;  /* 0x0000000000017941 */ /* 0x000fea0003800000 */
.L_x_1411:
[----:B------:R-:W-:-:S03]  /*5220*/  UMOV UR4, 0xffffffff ;  /* 0xffffffff00047882 */ /* 0x000fc60000000000 */
[----:B------:R-:W-:Y:S05]  /*5230*/  BRA.DIV UR4, `(.L_x_1413) ;  /* 0x000001da04e07947 */ /* 0x000fea000b800000 */
[----:B------:R1:W2:Y:S04]  /*5240*/  SHFL.IDX PT, R89, R62, RZ, 0x1e1f ;  /* 0x001e1fff3e597589 */ /* 0x0002a800000e0000 */
[----:B------:R1:W3:Y:S02]  /*5250*/  SHFL.IDX PT, R88, R60, RZ, 0x1e1f ;  /* 0x001e1fff3c587589 */ /* 0x0002e400000e0000 */
.L_x_1723:
[----:B------:R-:W-:Y:S05]  /*5260*/  @P3 BRA `(.L_x_1385) ;  /* 0x0000001c00643947 */ /* 0x000fea0003800000 */
[----:B------:R-:W4:Y:S01]  /*5270*/  LDC R11, c[0x0][0x2f4] ;  /* 0x0000bd00ff0b7b82 */ /* 0x000f220000000800 */
[----:B------:R-:W-:Y:S01]  /*5280*/  ISETP.NE.AND P3, PT, R30, RZ, PT ;  /* 0x000000ff1e00720c */ /* 0x000fe20003f65270 */
[----:B------:R-:W-:Y:S01]  /*5290*/  BSSY B1, `(.L_x_1414) ;  /* 0x000007c000017945 */ /* 0x000fe20003800000 */
[----:B----4-:R-:W-:-:S11]  /*52a0*/  IMAD.IADD R104, R11, 0x1, -R100 ;  /* 0x000000010b687824 */ /* 0x010fd600078e0a64 */
[----:B------:R-:W-:Y:S05]  /*52b0*/  @!P3 BRA `(.L_x_1415) ;  /* 0x0000000400e4b947 */ /* 0x000fea0003800000 */
[----:B-1----:R-:W4:Y:S04]  /*52c0*/  LDL R60, [R1+0x14] ;  /* 0x00001400013c7983 */ /* 0x002f280000100800 */
[----:B------:R-:W5:Y:S04]  /*52d0*/  LDL R15, [R1+0x20] ;  /* 0x00002000010f7983 */ /* 0x000f680000100800 */
[----:B------:R-:W2:Y:S01]  /*52e0*/  LDL R14, [R1+0x24] ;  /* 0x00002400010e7983 */ /* 0x000ea20000100800 */
[----:B------:R-:W-:Y:S01]  /*52f0*/  SEL R12, R100, R104, !P0 ;  /* 0x00000068640c7207 */ /* 0x000fe20004000000 */
[----:B------:R-:W-:Y:S01]  /*5300*/  BSSY B2, `(.L_x_1416) ;  /* 0x000006e000027945 */ /* 0x000fe20003800000 */
[----:B------:R-:W-:-:S02]  /*5310*/  ISETP.GE.AND P3, PT, R16, R99, PT ;  /* 0x000000631000720c */ /* 0x000fc40003f66270 */
[----:B------:R-:W-:-:S04]  /*5320*/  SHF.R.S32.HI R13, RZ, 0x1f, R12 ;  /* 0x0000001fff0d7819 */ /* 0x000fc8000001140c */
[----:B------:R-:W-:-:S04]  /*5330*/  LEA.HI R13, R13, R12, RZ, 0x4 ;  /* 0x0000000c0d0d7211 */ /* 0x000fc800078f20ff */
[----:B------:R-:W-:-:S04]  /*5340*/  SHF.R.S32.HI R12, RZ, 0x4, R13 ;  /* 0x00000004ff0c7819 */ /* 0x000fc8000001140d */
[----:B------:R-:W-:-:S04]  /*5350*/  LEA.HI.SX32 R105, R5, R12, 0x1d ;  /* 0x0000000c05697211 */ /* 0x000fc800078feaff */
[----:B------:R-:W-:-:S04]  /*5360*/  SHF.R.S32.HI R12, RZ, 0x1f, R105 ;  /* 0x0000001fff0c7819 */ /* 0x000fc80000011469 */
[----:B------:R-:W-:Y:S01]  /*5370*/  LEA.HI R12, R12, R105, RZ, 0x2 ;  /* 0x000000690c0c7211 */ /* 0x000fe200078f10ff */
[----:B------:R-:W-:-:S04]  /*5380*/  IMAD.SHL.U32 R105, R105, 0x8, RZ ;  /* 0x0000000869697824 */ /* 0x000fc800078e00ff */
[----:B------:R-:W-:-:S05]  /*5390*/  IMAD.SHL.U32 R12, R12, 0x400, RZ ;  /* 0x000004000c0c7824 */ /* 0x000fca00078e00ff */
[----:B------:R-:W-:Y:S02]  /*53a0*/  LOP3.LUT R12, R12, 0x7ffff000, RZ, 0xc0, !PT ;  /* 0x7ffff0000c0c7812 */ /* 0x000fe400078ec0ff */
[----:B----4-:R-:W-:-:S04]  /*53b0*/  LOP3.LUT R13, R60, 0x18, R105, 0xf8, !PT ;  /* 0x000000183c0d7812 */ /* 0x010fc800078ef869 */
[----:B-----5:R-:W-:Y:S01]  /*53c0*/  LOP3.LUT R13, R13, R15, RZ, 0x3c, !PT ;  /* 0x0000000f0d0d7212 */ /* 0x020fe200078e3cff */
[----:B------:R-:W-:-:S03]  /*53d0*/  IMAD R15, R19, 0x3000, R97 ;  /* 0x00003000130f7824 */ /* 0x000fc600078e0261 */
[----:B--2---:R-:W-:-:S05]  /*53e0*/  IADD3 R12, R13, R12, R14 ;  /* 0x0000000c0d0c7210 */ /* 0x004fca0007ffe00e */
[----:B------:R-:W-:Y:S02]  /*53f0*/  IMAD R13, R19, 0x3000, R12 ;  /* 0x00003000130d7824 */ /* 0x000fe400078e020c */
[--C-:B------:R-:W-:Y:S02]  /*5400*/  IMAD R12, R15, 0x2, R2.reuse ;  /* 0x000000020f0c7824 */ /* 0x100fe400078e0202 */
[----:B------:R-:W-:-:S04]  /*5410*/  IMAD R60, R13, 0x2, R2 ;  /* 0x000000020d3c7824 */ /* 0x000fc800078e0202 */
[----:B------:R-:W1:Y:S04]  /*5420*/  LDS.128 R12, [R12+0x15400] ;  /* 0x015400000c0c7984 */ /* 0x000e680000000c00 */
[----:B------:R-:W2:Y:S01]  /*5430*/  LDS.128 R60, [R60+0x15400] ;  /* 0x015400003c3c7984 */ /* 0x000ea20000000c00 */
[----:B------:R-:W-:Y:S05]  /*5440*/  @P3 BRA `(.L_x_1417) ;  /* 0x0000000400643947 */ /* 0x000fea0003800000 */
[--C-:B------:R-:W-:Y:S02]  /*5450*/  SHF.R.U64 R44, R44, 0x10, R45.reuse ;  /* 0x000000102c2c7819 */ /* 0x100fe4000000122d */
[----:B------:R-:W-:Y:S02]  /*5460*/  SHF.R.U32.HI R45, RZ, 0x10, R45 ;  /* 0x00000010ff2d7819 */ /* 0x000fe4000001162d */
[C---:B------:R-:W-:Y:S02]  /*5470*/  PRMT R44, R109.reuse, 0x5432, R44 ;  /* 0x000054326d2c7816 */ /* 0x040fe4000000002c */
[----:B------:R-:W-:Y:S02]  /*5480*/  PRMT R45, R109, 0x5410, R45 ;  /* 0x000054106d2d7816 */ /* 0x000fe4000000002d */
[--C-:B------:R-:W-:Y:S02]  /*5490*/  SHF.R.U64 R46, R46, 0x10, R47.reuse ;  /* 0x000000102e2e7819 */ /* 0x100fe4000000122f */
[----:B------:R-:W-:-:S02]  /*54a0*/  SHF.R.U32.HI R109, RZ, 0x10, R47 ;  /* 0x00000010ff6d7819 */ /* 0x000fc4000001162f */
[--C-:B------:R-:W-:Y:S02]  /*54b0*/  SHF.R.U32.HI R110, RZ, 0x10, R57.reuse ;  /* 0x00000010ff6e7819 */ /* 0x100fe40000011639 */
[----:B------:R-:W-:Y:S02]  /*54c0*/  SHF.R.U64 R47, R56, 0x10, R57 ;  /* 0x00000010382f7819 */ /* 0x000fe40000001239 */
[--C-:B------:R-:W-:Y:S02]  /*54d0*/  SHF.R.U64 R56, R58, 0x10, R59.reuse ;  /* 0x000000103a387819 */ /* 0x100fe4000000123b */
[----:B------:R-:W-:Y:S02]  /*54e0*/  SHF.R.U32.HI R58, RZ, 0x10, R59 ;  /* 0x00000010ff3a7819 */ /* 0x000fe4000001163b */
[----:B------:R-:W-:Y:S01]  /*54f0*/  PRMT R59, R111, 0x5432, R110 ;  /* 0x000054326f3b7816 */ /* 0x000fe2000000006e */
[----:B-1----:R-:W-:Y:S01]  /*5500*/  IMAD.U32 R110, R13, 0x10000, RZ ;  /* 0x000100000d6e7824 */ /* 0x002fe200078e00ff */
[----:B------:R-:W-:-:S02]  /*5510*/  PRMT R57, R106, 0x5432, R46 ;  /* 0x000054326a397816 */ /* 0x000fc4000000002e */
[----:B------:R-:W-:Y:S01]  /*5520*/  PRMT R47, R114, 0x5410, R47 ;  /* 0x00005410722f7816 */ /* 0x000fe2000000002f */
[----:B--2---:R-:W-:Y:S01]  /*5530*/  IMAD.U32 R114, R61, 0x10000, RZ ;  /* 0x000100003d727824 */ /* 0x004fe200078e00ff */
[----:B------:R-:W-:Y:S01]  /*5540*/  PRMT R46, R112, 0x5410, R109 ;  /* 0x00005410702e7816 */ /* 0x000fe2000000006d */
[C---:B------:R-:W-:Y:S01]  /*5550*/  IMAD.U32 R115, R59.reuse, 0x10000, RZ ;  /* 0x000100003b737824 */ /* 0x040fe200078e00ff */
[----:B------:R-:W-:Y:S01]  /*5560*/  LOP3.LUT R59, R59, 0xffff0000, RZ, 0xc0, !PT ;  /* 0xffff00003b3b7812 */ /* 0x000fe200078ec0ff */
[C---:B------:R-:W-:Y:S01]  /*5570*/  IMAD.U32 R109, R45.reuse, 0x10000, RZ ;  /* 0x000100002d6d7824 */ /* 0x040fe200078e00ff */
[----:B------:R-:W-:Y:S01]  /*5580*/  LOP3.LUT R45, R45, 0xffff0000, RZ, 0xc0, !PT ;  /* 0xffff00002d2d7812 */ /* 0x000fe200078ec0ff */
[C---:B------:R-:W-:Y:S01]  /*5590*/  FMUL.FTZ R117, R114.reuse, R115 ;  /* 0x0000007372757220 */ /* 0x040fe20000410000 */
[----:B------:R-:W-:Y:S01]  /*55a0*/  LOP3.LUT R116, R13, 0xffff0000, RZ, 0xc0, !PT ;  /* 0xffff00000d747812 */ /* 0x000fe200078ec0ff */
[-C--:B------:R-:W-:Y:S01]  /*55b0*/  FMUL.FTZ R114, R114, R109.reuse ;  /* 0x0000006d72727220 */ /* 0x080fe20000410000 */
[----:B------:R-:W-:Y:S01]  /*55c0*/  PRMT R58, R108, 0x5432, R58 ;  /* 0x000054326c3a7816 */ /* 0x000fe2000000003a */
[C---:B------:R-:W-:Y:S01]  /*55d0*/  FFMA.FTZ R112, R110.reuse, R109, -R117 ;  /* 0x0000006d6e707223 */ /* 0x040fe20000010875 */
[----:B------:R-:W-:Y:S01]  /*55e0*/  PRMT R56, R107, 0x5432, R56 ;  /* 0x000054326b387816 */ /* 0x000fe20000000038 */
[----:B------:R-:W-:Y:S01]  /*55f0*/  FFMA.FTZ R110, R110, R115, R114 ;  /* 0x000000736e6e7223 */ /* 0x000fe20000010072 */
[----:B------:R-:W-:Y:S01]  /*5600*/  LOP3.LUT R114, R61, 0xffff0000, RZ, 0xc0, !PT ;  /* 0xffff00003d727812 */ /* 0x000fe200078ec0ff */
[C---:B------:R-:W-:Y:S01]  /*5610*/  IMAD.U32 R109, R58.reuse, 0x10000, RZ ;  /* 0x000100003a6d7824 */ /* 0x040fe200078e00ff */
[----:B------:R-:W-:Y:S01]  /*5620*/  LOP3.LUT R58, R58, 0xffff0000, RZ, 0xc0, !PT ;  /* 0xffff00003a3a7812 */ /* 0x000fe200078ec0ff */
[C---:B------:R-:W-:Y:S01]  /*5630*/  IMAD.U32 R61, R46.reuse, 0x10000, RZ ;  /* 0x000100002e3d7824 */ /* 0x040fe200078e00ff */
[----:B------:R-:W-:Y:S01]  /*5640*/  LOP3.LUT R46, R46, 0xffff0000, RZ, 0xc0, !PT ;  /* 0xffff00002e2e7812 */ /* 0x000fe200078ec0ff */
        /* <DEDUP_REMOVED lines=8> */
[C---:B------:R-:W-:Y:S01]  /*56d0*/  FMUL.FTZ R59, R116.reuse, R109 ;  /* 0x0000006d743b7220 */ /* 0x040fe20000410000 */
[-C--:B------:R-:W-:Y:S01]  /*56e0*/  FMUL.FTZ R116, R116, R61.reuse ;  /* 0x0000003d74747220 */ /* 0x080fe20000410000 */
[----:B------:R-:W-:Y:S02]  /*56f0*/  F2FP.BF16.F32.PACK_AB R45, R45, R110 ;  /* 0x0000006e2d2d723e */ /* 0x000fe400000010ff */
[C---:B------:R-:W-:Y:S01]  /*5700*/  FFMA.FTZ R59, R114.reuse, R61, -R59 ;  /* 0x0000003d723b7223 */ /* 0x040fe2000001083b */
[----:B------:R-:W-:Y:S01]  /*5710*/  FFMA.FTZ R61, R114, R109, R116 ;  /* 0x0000006d723d7223 */ /* 0x000fe20000010074 */
[C---:B------:R-:W-:Y:S01]  /*5720*/  FMUL.FTZ R114, R63.reuse, R58 ;  /* 0x0000003a3f727220 */ /* 0x040fe20000410000 */
[----:B------:R-:W-:Y:S01]  /*5730*/  FMUL.FTZ R63, R63, R46 ;  /* 0x0000002e3f3f7220 */ /* 0x000fe20000410000 */
[----:B------:R-:W-:-:S02]  /*5740*/  F2FP.BF16.F32.PACK_AB R13, R13, R112 ;  /* 0x000000700d0d723e */ /* 0x000fc400000010ff */
[C---:B------:R-:W-:Y:S01]  /*5750*/  FFMA.FTZ R114, R15.reuse, R46, -R114 ;  /* 0x0000002e0f727223 */ /* 0x040fe20000010872 */
[----:B------:R-:W-:Y:S01]  /*5760*/  FFMA.FTZ R58, R15, R58, R63 ;  /* 0x0000003a0f3a7223 */ /* 0x000fe2000001003f */
[----:B------:R-:W-:-:S03]  /*5770*/  IMAD.U32 R46, R12, 0x10000, RZ ;  /* 0x000100000c2e7824 */ /* 0x000fc600078e00ff */
[----:B------:R-:W-:Y:S01]  /*5780*/  F2FP.BF16.F32.PACK_AB R15, R114, R59 ;  /* 0x0000003b720f723e */ /* 0x000fe200000010ff */
[C---:B------:R-:W-:Y:S01]  /*5790*/  IMAD.U32 R59, R47.reuse, 0x10000, RZ ;  /* 0x000100002f3b7824 */ /* 0x040fe200078e00ff */
[----:B------:R-:W-:Y:S01]  /*57a0*/  F2FP.BF16.F32.PACK_AB R63, R58, R61 ;  /* 0x0000003d3a3f723e */ /* 0x000fe200000010ff */
[----:B------:R-:W-:Y:S01]  /*57b0*/  IMAD.U32 R58, R60, 0x10000, RZ ;  /* 0x000100003c3a7824 */ /* 0x000fe200078e00ff */
[----:B------:R-:W-:Y:S01]  /*57c0*/  LOP3.LUT R47, R47, 0xffff0000, RZ, 0xc0, !PT ;  /* 0xffff00002f2f7812 */ /* 0x000fe200078ec0ff */
[----:B------:R-:W-:Y:S02]  /*57d0*/  IMAD.U32 R61, R44, 0x10000, RZ ;  /* 0x000100002c3d7824 */ /* 0x000fe400078e00ff */
[C---:B------:R-:W-:Y:S02]  /*57e0*/  FMUL.FTZ R109, R58.reuse, R59 ;  /* 0x0000003b3a6d7220 */ /* 0x040fe40000410000 */
[-C--:B------:R-:W-:Y:S02]  /*57f0*/  FMUL.FTZ R58, R58, R61.reuse ;  /* 0x0000003d3a3a7220 */ /* 0x080fe40000410000 */
[----:B------:R-:W-:-:S02]  /*5800*/  FFMA.FTZ R109, R46, R61, -R109 ;  /* 0x0000003d2e6d7223 */ /* 0x000fc4000001086d */
[----:B------:R-:W-:Y:S01]  /*5810*/  FFMA.FTZ R58, R46, R59, R58 ;  /* 0x0000003b2e3a7223 */ /* 0x000fe2000001003a */
[----:B------:R-:W-:Y:S02]  /*5820*/  LOP3.LUT R46, R60, 0xffff0000, RZ, 0xc0, !PT ;  /* 0xffff00003c2e7812 */ /* 0x000fe400078ec0ff */
[----:B------:R-:W-:Y:S02]  /*5830*/  LOP3.LUT R59, R44, 0xffff0000, RZ, 0xc0, !PT ;  /* 0xffff00002c3b7812 */ /* 0x000fe400078ec0ff */
[----:B------:R-:W-:Y:S01]  /*5840*/  LOP3.LUT R44, R12, 0xffff0000, RZ, 0xc0, !PT ;  /* 0xffff00000c2c7812 */ /* 0x000fe200078ec0ff */
[C---:B------:R-:W-:Y:S02]  /*5850*/  FMUL.FTZ R61, R46.reuse, R47 ;  /* 0x0000002f2e3d7220 */ /* 0x040fe40000410000 */
[-C--:B------:R-:W-:Y:S02]  /*5860*/  FMUL.FTZ R46, R46, R59.reuse ;  /* 0x0000003b2e2e7220 */ /* 0x080fe40000410000 */
[----:B------:R-:W-:Y:S01]  /*5870*/  FFMA.FTZ R12, R44, R59, -R61 ;  /* 0x0000003b2c0c7223 */ /* 0x000fe2000001083d */
[----:B------:R-:W-:-:S02]  /*5880*/  IMAD.U32 R59, R56, 0x10000, RZ ;  /* 0x00010000383b7824 */ /* 0x000fc400078e00ff */
        /* <DEDUP_REMOVED lines=12> */
[----:B------:R-:W-:Y:S02]  /*5950*/  F2FP.BF16.F32.PACK_AB R12, R12, R109 ;  /* 0x0000006d0c0c723e */ /* 0x000fe400000010ff */
[----:B------:R-:W-:Y:S01]  /*5960*/  F2FP.BF16.F32.PACK_AB R60, R47, R58 ;  /* 0x0000003a2f3c723e */ /* 0x000fe200000010ff */
[C---:B------:R-:W-:Y:S01]  /*5970*/  FMUL.FTZ R61, R44.reuse, R59 ;  /* 0x0000003b2c3d7220 */ /* 0x040fe20000410000 */
[----:B------:R-:W-:-:S03]  /*5980*/  FMUL.FTZ R44, R44, R57 ;  /* 0x000000392c2c7220 */ /* 0x000fc60000410000 */
[C---:B------:R-:W-:Y:S01]  /*5990*/  FFMA.FTZ R56, R14.reuse, R57, -R61 ;  /* 0x000000390e387223 */ /* 0x040fe2000001083d */
[----:B------:R-:W-:Y:S01]  /*59a0*/  FFMA.FTZ R59, R14, R59, R44 ;  /* 0x0000003b0e3b7223 */ /* 0x000fe2000001002c */
[----:B------:R-:W-:-:S03]  /*59b0*/  IMAD.MOV.U32 R61, RZ, RZ, R45 ;  /* 0x000000ffff3d7224 */ /* 0x000fc600078e002d */
[----:B------:R-:W-:Y:S02]  /*59c0*/  F2FP.BF16.F32.PACK_AB R14, R56, R115 ;  /* 0x00000073380e723e */ /* 0x000fe400000010ff */
[----:B------:R-:W-:-:S07]  /*59d0*/  F2FP.BF16.F32.PACK_AB R62, R59, R46 ;  /* 0x0000002e3b3e723e */ /* 0x000fce00000010ff */
.L_x_1417:
[----:B------:R-:W-:Y:S05]  /*59e0*/  BSYNC B2 ;  /* 0x0000000000027941 */ /* 0x000fea0003800000 */
.L_x_1416:
[----:B---3--:R-:W-:-:S04]  /*59f0*/  LEA R44, P3, R21, R88, 0x1 ;  /* 0x00000058152c7211 */ /* 0x008fc800078608ff */
[----:B------:R-:W-:Y:S02]  /*5a00*/  LEA.HI.X R45, R21, R89, R94, 0x1, P3 ;  /* 0x00000059152d7211 */ /* 0x000fe400018f0c5e */
[----:B------:R-:W-:-:S03]  /*5a10*/  ISETP.GE.AND P3, PT, R105, R11, PT ;  /* 0x0000000b6900720c */ /* 0x000fc60003f66270 */
[----:B-1----:R1:W-:Y:S10]  /*5a20*/  ST.E.128 desc[UR52][R44.64], R12 ;  /* 0x0000000c2c007985 */ /* 0x0023f4000c101d34 */
[----:B-1----:R-:W-:-:S05]  /*5a30*/  @!P3 IMAD.WIDE R12, R105, 0x2, R88 ;  /* 0x00000002690cb825 */ /* 0x002fca00078e0258 */
[----:B--2---:R4:W-:Y:S02]  /*5a40*/  @!P3 ST.E.128 desc[UR52][R12.64], R60 ;  /* 0x0000003c0c00b985 */ /* 0x0049e4000c101d34 */
.L_x_1415:
[----:B------:R-:W-:Y:S05]  /*5a50*/  BSYNC B1 ;  /* 0x0000000000017941 */ /* 0x000fea0003800000 */
.L_x_1414:
[----:B------:R-:W-:Y:S01]  /*5a60*/  ISETP.NE.AND P3, PT, R31, RZ, PT ;  /* 0x000000ff1f00720c */ /* 0x000fe20003f65270 */
[----:B------:R-:W-:-:S12]  /*5a70*/  BSSY B1, `(.L_x_1418) ;  /* 0x0000081000017945 */ /* 0x000fd80003800000 */
[----:B------:R-:W-:Y:S05]  /*5a80*/  @!P3 BRA `(.L_x_1419) ;  /* 0x0000000400fcb947 */ /* 0x000fea0003800000 */
[----:B------:R-:W5:Y:S04]  /*5a90*/  LDL R44, [R1+0x14] ;  /* 0x00001400012c7983 */ /* 0x000f680000100800 */
[----:B------:R-:W5:Y:S04]  /*5aa0*/  LDL R15, [R1+0x20] ;  /* 0x00002000010f7983 */ /* 0x000f680000100800 */
[----:B------:R-:W5:Y:S01]  /*5ab0*/  LDL R14, [R1+0x24] ;  /* 0x00002400010e7983 */ /* 0x000f620000100800 */
[----:B------:R-:W-:Y:S01]  /*5ac0*/  LOP3.LUT P4, RZ, R22, 0x1, RZ, 0xc0, !PT ;  /* 0x0000000116ff7812 */ /* 0x000fe2000788c0ff */
[----:B------:R-:W-:Y:S01]  /*5ad0*/  BSSY B2, `(.L_x_1420) ;  /* 0x0000076000027945 */ /* 0x000fe20003800000 */
[----:B---3--:R-:W-:-:S02]  /*5ae0*/  LEA R56, P3, R27, R88, 0x1 ;  /* 0x000000581b387211 */ /* 0x008fc400078608ff */
[----:B----4-:R-:W-:Y:S02]  /*5af0*/  SEL R12, R100, R104, !P4 ;  /* 0x00000068640c7207 */ /* 0x010fe40006000000 */
[----:B--2---:R-:W-:Y:S02]  /*5b00*/  LEA.HI.X R57, R27, R89, R93, 0x1, P3 ;  /* 0x000000591b397211 */ /* 0x004fe400018f0c5d */
[----:B------:R-:W-:Y:S02]  /*5b10*/  SHF.R.S32.HI R13, RZ, 0x1f, R12 ;  /* 0x0000001fff0d7819 */ /* 0x000fe4000001140c */
[----:B------:R-:W-:Y:S02]  /*5b20*/  ISETP.GE.AND P3, PT, R3, R99, PT ;  /* 0x000000630300720c */ /* 0x000fe40003f66270 */
[----:B------:R-:W-:-:S04]  /*5b30*/  LEA.HI R13, R13, R12, RZ, 0x4 ;  /* 0x0000000c0d0d7211 */ /* 0x000fc800078f20ff */
[----:B------:R-:W-:-:S04]  /*5b40*/  SHF.R.S32.HI R13, RZ, 0x4, R13 ;  /* 0x00000004ff0d7819 */ /* 0x000fc8000001140d */
[----:B------:R-:W-:-:S04]  /*5b50*/  LEA.HI.SX32 R13, R6, R13, 0x1d ;  /* 0x0000000d060d7211 */ /* 0x000fc800078feaff */
[----:B------:R-:W-:Y:S01]  /*5b60*/  SHF.R.S32.HI R12, RZ, 0x1f, R13 ;  /* 0x0000001fff0c7819 */ /* 0x000fe2000001140d */
[----:B------:R-:W-:-:S03]  /*5b70*/  IMAD.SHL.U32 R58, R13, 0x8, RZ ;  /* 0x000000080d3a7824 */ /* 0x000fc600078e00ff */
[----:B------:R-:W-:-:S05]  /*5b80*/  LEA.HI R13, R12, R13, RZ, 0x2 ;  /* 0x0000000d0c0d7211 */ /* 0x000fca00078f10ff */
[----:B------:R-:W-:-:S05]  /*5b90*/  IMAD.SHL.U32 R13, R13, 0x400, RZ ;  /* 0x000004000d0d7824 */ /* 0x000fca00078e00ff */
[----:B------:R-:W-:Y:S02]  /*5ba0*/  LOP3.LUT R13, R13, 0x7ffff000, RZ, 0xc0, !PT ;  /* 0x7ffff0000d0d7812 */ /* 0x000fe400078ec0ff */
[----:B-----5:R-:W-:-:S04]  /*5bb0*/  LOP3.LUT R12, R44, 0x18, R58, 0xf8, !PT ;  /* 0x000000182c0c7812 */ /* 0x020fc800078ef83a */
[----:B------:R-:W-:-:S04]  /*5bc0*/  LOP3.LUT R12, R12, R15, RZ, 0x3c, !PT ;  /* 0x0000000f0c0c7212 */ /* 0x000fc800078e3cff */
[----:B------:R-:W-:Y:S01]  /*5bd0*/  IADD3 R12, R12, R13, R14 ;  /* 0x0000000d0c0c7210 */ /* 0x000fe20007ffe00e */
[----:B------:R-:W-:-:S04]  /*5be0*/  IMAD R13, R19, 0x3000, R96 ;  /* 0x00003000130d7824 */ /* 0x000fc800078e0260 */
[----:B------:R-:W-:Y:S02]  /*5bf0*/  IMAD R15, R19, 0x3000, R12 ;  /* 0x00003000130f7824 */ /* 0x000fe400078e020c */
[--C-:B------:R-:W-:Y:S02]  /*5c00*/  IMAD R13, R13, 0x2, R2.reuse ;  /* 0x000000020d0d7824 */ /* 0x100fe400078e0202 */
[----:B------:R-:W-:-:S04]  /*5c10*/  IMAD R44, R15, 0x2, R2 ;  /* 0x000000020f2c7824 */ /* 0x000fc800078e0202 */
[----:B------:R-:W2:Y:S04]  /*5c20*/  LDS.128 R12, [R13+0x15400] ;  /* 0x015400000d0c7984 */ /* 0x000ea80000000c00 */
[----:B------:R-:W3:Y:S01]  /*5c30*/  LDS.128 R44, [R44+0x15400] ;  /* 0x015400002c2c7984 */ /* 0x000ee20000000c00 */
[----:B------:R-:W-:Y:S05]  /*5c40*/  @P3 BRA `(.L_x_1421) ;  /* 0x0000000400783947 */ /* 0x000fea0003800000 */
[----:B------:R-:W-:Y:S01]  /*5c50*/  SHF.R.U32.HI R59, RZ, 0x10, R53 ;  /* 0x00000010ff3b7819 */ /* 0x000fe20000011635 */
[----:B---3--:R-:W-:Y:S01]  /*5c60*/  IMAD.U32 R110, R45, 0x10000, RZ ;  /* 0x000100002d6e7824 */ /* 0x008fe200078e00ff */
[----:B------:R-:W-:Y:S01]  /*5c70*/  SHF.R.U32.HI R61, RZ, 0x10, R41 ;  /* 0x00000010ff3d7819 */ /* 0x000fe20000011629 */
[----:B-12---:R-:W-:Y:S01]  /*5c80*/  IMAD.U32 R60, R13, 0x10000, RZ ;  /* 0x000100000d3c7824 */ /* 0x006fe200078e00ff */
[----:B------:R-:W-:Y:S02]  /*5c90*/  PRMT R59, R127, 0x5410, R59 ;  /* 0x000054107f3b7816 */ /* 0x000fe4000000003b */
[----:B------:R-:W-:Y:S02]  /*5ca0*/  PRMT R61, R128, 0x5410, R61 ;  /* 0x00005410803d7816 */ /* 0x000fe4000000003d */
[----:B------:R-:W-:Y:S01]  /*5cb0*/  LOP3.LUT R13, R13, 0xffff0000, RZ, 0xc0, !PT ;  /* 0xffff00000d0d7812 */ /* 0x000fe200078ec0ff */
[----:B------:R-:W-:Y:S01]  /*5cc0*/  IMAD.U32 R63, R59, 0x10000, RZ ;  /* 0x000100003b3f7824 */ /* 0x000fe200078e00ff */
[C---:B------:R-:W-:Y:S01]  /*5cd0*/  LOP3.LUT R112, R61.reuse, 0xffff0000, RZ, 0xc0, !PT ;  /* 0xffff00003d707812 */ /* 0x040fe200078ec0ff */
[----:B------:R-:W-:Y:S01]  /*5ce0*/  IMAD.U32 R105, R61, 0x10000, RZ ;  /* 0x000100003d697824 */ /* 0x000fe200078e00ff */
[----:B------:R-:W-:Y:S01]  /*5cf0*/  SHF.R.U32.HI R61, RZ, 0x10, R55 ;  /* 0x00000010ff3d7819 */ /* 0x000fe20000011637 */
[----:B------:R-:W-:Y:S01]  /*5d00*/  FMUL.FTZ R109, R110, R63 ;  /* 0x0000003f6e6d7220 */ /* 0x000fe20000410000 */
[----:B------:R-:W-:Y:S01]  /*5d10*/  SHF.R.U64 R42, R42, 0x10, R43 ;  /* 0x000000102a2a7819 */ /* 0x000fe2000000122b */
[-C--:B------:R-:W-:Y:S01]  /*5d20*/  FMUL.FTZ R110, R110, R105.reuse ;  /* 0x000000696e6e7220 */ /* 0x080fe20000410000 */
[----:B------:R-:W-:Y:S01]  /*5d30*/  PRMT R61, R125, 0x5410, R61 ;  /* 0x000054107d3d7816 */ /* 0x000fe2000000003d */
[----:B------:R-:W-:Y:S01]  /*5d40*/  FFMA.FTZ R62, R60, R105, -R109 ;  /* 0x000000693c3e7223 */ /* 0x000fe2000001086d */
[----:B------:R-:W-:Y:S01]  /*5d50*/  SHF.R.U64 R55, R54, 0x10, R55 ;  /* 0x0000001036377819 */ /* 0x000fe20000001237 */
[----:B------:R-:W-:Y:S01]  /*5d60*/  FFMA.FTZ R60, R60, R63, R110 ;  /* 0x0000003f3c3c7223 */ /* 0x000fe2000001006e */
[----:B------:R-:W-:Y:S01]  /*5d70*/  LOP3.LUT R110, R59, 0xffff0000, RZ, 0xc0, !PT ;  /* 0xffff00003b6e7812 */ /* 0x000fe200078ec0ff */
[----:B------:R-:W-:Y:S01]  /*5d80*/  IMAD.U32 R105, R61, 0x10000, RZ ;  /* 0x000100003d697824 */ /* 0x000fe200078e00ff */
[----:B------:R-:W-:-:S02]  /*5d90*/  LOP3.LUT R59, R45, 0xffff0000, RZ, 0xc0, !PT ;  /* 0xffff00002d3b7812 */ /* 0x000fc400078ec0ff */
[----:B------:R-:W-:Y:S02]  /*5da0*/  SHF.R.U32.HI R63, RZ, 0x10, R43 ;  /* 0x00000010ff3f7819 */ /* 0x000fe4000001162b */
[----:B------:R-:W-:Y:S01]  /*5db0*/  PRMT R122, R122, 0x5410, R55 ;  /* 0x000054107a7a7816 */ /* 0x000fe20000000037 */
[C---:B------:R-:W-:Y:S01]  /*5dc0*/  FMUL.FTZ R114, R59.reuse, R110 ;  /* 0x0000006e3b727220 */ /* 0x040fe20000410000 */
[-C--:B------:R-:W-:Y:S01]  /*5dd0*/  FMUL.FTZ R59, R59, R112.reuse ;  /* 0x000000703b3b7220 */ /* 0x080fe20000410000 */
[----:B------:R-:W-:Y:S02]  /*5de0*/  PRMT R63, R126, 0x5410, R63 ;  /* 0x000054107e3f7816 */ /* 0x000fe4000000003f */
[C---:B------:R-:W-:Y:S01]  /*5df0*/  FFMA.FTZ R45, R13.reuse, R112, -R114 ;  /* 0x000000700d2d7223 */ /* 0x040fe20000010872 */
[----:B------:R-:W-:Y:S01]  /*5e00*/  FFMA.FTZ R13, R13, R110, R59 ;  /* 0x0000006e0d0d7223 */ /* 0x000fe2000001003b */
[----:B------:R-:W-:Y:S01]  /*5e10*/  SHF.R.U64 R59, R40, 0x10, R41 ;  /* 0x00000010283b7819 */ /* 0x000fe20000001229 */
[C---:B------:R-:W-:Y:S01]  /*5e20*/  IMAD.U32 R110, R47.reuse, 0x10000, RZ ;  /* 0x000100002f6e7824 */ /* 0x040fe200078e00ff */
[----:B------:R-:W-:Y:S01]  /*5e30*/  LOP3.LUT R47, R47, 0xffff0000, RZ, 0xc0, !PT ;  /* 0xffff00002f2f7812 */ /* 0x000fe200078ec0ff */
[----:B------:R-:W-:Y:S01]  /*5e40*/  IMAD.U32 R41, R63, 0x10000, RZ ;  /* 0x000100003f297824 */ /* 0x000fe200078e00ff */
[----:B------:R-:W-:Y:S01]  /*5e50*/  PRMT R121, R121, 0x5410, R42 ;  /* 0x0000541079797816 */ /* 0x000fe2000000002a */
[----:B------:R-:W-:-:S02]  /*5e60*/  IMAD.U32 R40, R15, 0x10000, RZ ;  /* 0x000100000f287824 */ /* 0x000fc400078e00ff */
[C---:B------:R-:W-:Y:S01]  /*5e70*/  FMUL.FTZ R109, R110.reuse, R105 ;  /* 0x000000696e6d7220 */ /* 0x040fe20000410000 */
[-C--:B------:R-:W-:Y:S01]  /*5e80*/  FMUL.FTZ R110, R110, R41.reuse ;  /* 0x000000296e6e7220 */ /* 0x080fe20000410000 */
[----:B------:R-:W-:Y:S01]  /*5e90*/  LOP3.LUT R15, R15, 0xffff0000, RZ, 0xc0, !PT ;  /* 0xffff00000f0f7812 */ /* 0x000fe200078ec0ff */
[----:B------:R-:W-:Y:S02]  /*5ea0*/  IMAD.U32 R42, R46, 0x10000, RZ ;  /* 0x000100002e2a7824 */ /* 0x000fe400078e00ff */
[C---:B------:R-:W-:Y:S01]  /*5eb0*/  FFMA.FTZ R41, R40.reuse, R41, -R109 ;  /* 0x0000002928297223 */ /* 0x040fe2000001086d */
[----:B------:R-:W-:Y:S01]  /*5ec0*/  FFMA.FTZ R40, R40, R105, R110 ;  /* 0x0000006928287223 */ /* 0x000fe2000001006e */
[----:B------:R-:W-:Y:S02]  /*5ed0*/  SHF.R.U64 R105, R52, 0x10, R53 ;  /* 0x0000001034697819 */ /* 0x000fe40000001235 */
[----:B------:R-:W-:Y:S01]  /*5ee0*/  LOP3.LUT R110, R61, 0xffff0000, RZ, 0xc0, !PT ;  /* 0xffff00003d6e7812 */ /* 0x000fe200078ec0ff */
[----:B------:R-:W-:Y:S01]  /*5ef0*/  IMAD.U32 R61, R44, 0x10000, RZ ;  /* 0x000100002c3d7824 */ /* 0x000fe200078e00ff */
[----:B------:R-:W-:-:S02]  /*5f00*/  LOP3.LUT R52, R63, 0xffff0000, RZ, 0xc0, !PT ;  /* 0xffff00003f347812 */ /* 0x000fc400078ec0ff */
[----:B------:R-:W-:Y:S01]  /*5f10*/  PRMT R53, R124, 0x5410, R59 ;  /* 0x000054107c357816 */ /* 0x000fe2000000003b */
[C---:B------:R-:W-:Y:S01]  /*5f20*/  FMUL.FTZ R112, R47.reuse, R110 ;  /* 0x0000006e2f707220 */ /* 0x040fe20000410000 */
[----:B------:R-:W-:Y:S01]  /*5f30*/  LOP3.LUT R44, R44, 0xffff0000, RZ, 0xc0, !PT ;  /* 0xffff00002c2c7812 */ /* 0x000fe200078ec0ff */
[-C--:B------:R-:W-:Y:S01]  /*5f40*/  FMUL.FTZ R47, R47, R52.reuse ;  /* 0x000000342f2f7220 */ /* 0x080fe20000410000 */
[----:B------:R-:W-:Y:S01]  /*5f50*/  LOP3.LUT R43, R53, 0xffff0000, RZ, 0xc0, !PT ;  /* 0xffff0000352b7812 */ /* 0x000fe200078ec0ff */
[C---:B------:R-:W-:Y:S01]  /*5f60*/  FFMA.FTZ R52, R15.reuse, R52, -R112 ;  /* 0x000000340f347223 */ /* 0x040fe20000010870 */
[C---:B------:R-:W-:Y:S02]  /*5f70*/  IMAD.U32 R59, R12.reuse, 0x10000, RZ ;  /* 0x000100000c3b7824 */ /* 0x040fe400078e00ff */
[----:B------:R-:W-:Y:S01]  /*5f80*/  FFMA.FTZ R15, R15, R110, R47 ;  /* 0x0000006e0f0f7223 */ /* 0x000fe2000001002f */
[----:B------:R-:W-:Y:S01]  /*5f90*/  PRMT R47, R123, 0x5410, R105 ;  /* 0x000054107b2f7816 */ /* 0x000fe20000000069 */
[----:B------:R-:W-:Y:S01]  /*5fa0*/  IMAD.U32 R112, R53, 0x10000, RZ ;  /* 0x0001000035707824 */ /* 0x000fe200078e00ff */
[----:B------:R-:W-:-:S02]  /*5fb0*/  LOP3.LUT R12, R12, 0xffff0000, RZ, 0xc0, !PT ;  /* 0xffff00000c0c7812 */ /* 0x000fc400078ec0ff */
[----:B------:R-:W-:Y:S01]  /*5fc0*/  LOP3.LUT R46, R46, 0xffff0000, RZ, 0xc0, !PT ;  /* 0xffff00002e2e7812 */ /* 0x000fe200078ec0ff */
[C---:B------:R-:W-:Y:S01]  /*5fd0*/  IMAD.U32 R110, R47.reuse, 0x10000, RZ ;  /* 0x000100002f6e7824 */ /* 0x040fe200078e00ff */
[----:B------:R-:W-:Y:S02]  /*5fe0*/  LOP3.LUT R47, R47, 0xffff0000, RZ, 0xc0, !PT ;  /* 0xffff00002f2f7812 */ /* 0x000fe400078ec0ff */
[----:B------:R-:W-:Y:S01]  /*5ff0*/  F2FP.BF16.F32.PACK_AB R45, R45, R62 ;  /* 0x0000003e2d2d723e */ /* 0x000fe200000010ff */
        /* <DEDUP_REMOVED lines=8> */
[----:B------:R-:W-:Y:S01]  /*6080*/  IMAD.U32 R47, R122, 0x10000, RZ ;  /* 0x000100007a2f7824 */ /* 0x000fe200078e00ff */
[----:B------:R-:W-:Y:S01]  /*6090*/  F2FP.BF16.F32.PACK_AB R41, R52, R41 ;  /* 0x000000293429723e */ /* 0x000fe200000010ff */
[----:B------:R-:W-:Y:S01]  /*60a0*/  IMAD.U32 R53, R121, 0x10000, RZ ;  /* 0x0001000079357824 */ /* 0x000fe200078e00ff */
[----:B------:R-:W-:Y:S01]  /*60b0*/  F2FP.BF16.F32.PACK_AB R60, R13, R60 ;  /* 0x0000003c0d3c723e */ /* 0x000fe200000010ff */
[----:B------:R-:W-:-:S02]  /*60c0*/  IMAD.U32 R44, R14, 0x10000, RZ ;  /* 0x000100000e2c7824 */ /* 0x000fc400078e00ff */
[C---:B------:R-:W-:Y:S01]  /*60d0*/  FMUL.FTZ R55, R42.reuse, R47 ;  /* 0x0000002f2a377220 */ /* 0x040fe20000410000 */
[-C--:B------:R-:W-:Y:S01]  /*60e0*/  FMUL.FTZ R54, R42, R53.reuse ;  /* 0x000000352a367220 */ /* 0x080fe20000410000 */
[----:B------:R-:W-:Y:S01]  /*60f0*/  LOP3.LUT R14, R14, 0xffff0000, RZ, 0xc0, !PT ;  /* 0xffff00000e0e7812 */ /* 0x000fe200078ec0ff */
[----:B------:R-:W-:Y:S02]  /*6100*/  IMAD.MOV.U32 R13, RZ, RZ, R45 ;  /* 0x000000ffff0d7224 */ /* 0x000fe400078e002d */
[C---:B------:R-:W-:Y:S01]  /*6110*/  FFMA.FTZ R42, R44.reuse, R53, -R55 ;  /* 0x000000352c2a7223 */ /* 0x040fe20000010837 */
[----:B------:R-:W-:Y:S01]  /*6120*/  FFMA.FTZ R44, R44, R47, R54 ;  /* 0x0000002f2c2c7223 */ /* 0x000fe20000010036 */
[----:B------:R-:W-:Y:S01]  /*6130*/  LOP3.LUT R53, R122, 0xffff0000, RZ, 0xc0, !PT ;  /* 0xffff00007a357812 */ /* 0x000fe200078ec0ff */
[----:B------:R-:W-:Y:S01]  /*6140*/  IMAD.MOV.U32 R45, RZ, RZ, R60 ;  /* 0x000000ffff2d7224 */ /* 0x000fe200078e003c */
[----:B------:R-:W-:Y:S02]  /*6150*/  LOP3.LUT R47, R121, 0xffff0000, RZ, 0xc0, !PT ;  /* 0xffff0000792f7812 */ /* 0x000fe400078ec0ff */
[----:B------:R-:W-:Y:S01]  /*6160*/  F2FP.BF16.F32.PACK_AB R40, R15, R40 ;  /* 0x000000280f28723e */ /* 0x000fe200000010ff */
[C---:B------:R-:W-:Y:S01]  /*6170*/  FMUL.FTZ R55, R46.reuse, R53 ;  /* 0x000000352e377220 */ /* 0x040fe20000410000 */
[----:B------:R-:W-:Y:S01]  /*6180*/  F2FP.BF16.F32.PACK_AB R114, R43, R114 ;  /* 0x000000722b72723e */ /* 0x000fe200000010ff */
[----:B------:R-:W-:Y:S01]  /*6190*/  FMUL.FTZ R46, R46, R47 ;  /* 0x0000002f2e2e7220 */ /* 0x000fe20000410000 */
[----:B------:R-:W-:Y:S01]  /*61a0*/  F2FP.BF16.F32.PACK_AB R61, R12, R61 ;  /* 0x0000003d0c3d723e */ /* 0x000fe200000010ff */
[----:B------:R-:W-:Y:S01]  /*61b0*/  FFMA.FTZ R47, R14, R47, -R55 ;  /* 0x0000002f0e2f7223 */ /* 0x000fe20000010837 */
[----:B------:R-:W-:-:S02]  /*61c0*/  IMAD.MOV.U32 R15, RZ, RZ, R41 ;  /* 0x000000ffff0f7224 */ /* 0x000fc400078e0029 */
[----:B------:R-:W-:Y:S01]  /*61d0*/  FFMA.FTZ R53, R14, R53, R46 ;  /* 0x000000350e357223 */ /* 0x000fe2000001002e */
[----:B------:R-:W-:Y:S01]  /*61e0*/  IMAD.MOV.U32 R12, RZ, RZ, R114 ;  /* 0x000000ffff0c7224 */ /* 0x000fe200078e0072 */
[----:B------:R-:W-:Y:S01]  /*61f0*/  F2FP.BF16.F32.PACK_AB R14, R47, R42 ;  /* 0x0000002a2f0e723e */ /* 0x000fe200000010ff */
[----:B------:R-:W-:Y:S02]  /*6200*/  IMAD.MOV.U32 R47, RZ, RZ, R40 ;  /* 0x000000ffff2f7224 */ /* 0x000fe400078e0028 */
[----:B------:R-:W-:Y:S01]  /*6210*/  F2FP.BF16.F32.PACK_AB R46, R53, R44 ;  /* 0x0000002c352e723e */ /* 0x000fe200000010ff */
[----:B------:R-:W-:-:S07]  /*6220*/  IMAD.MOV.U32 R44, RZ, RZ, R61 ;  /* 0x000000ffff2c7224 */ /* 0x000fce00078e003d */
.L_x_1421:
[----:B------:R-:W-:Y:S05]  /*6230*/  BSYNC B2 ;  /* 0x0000000000027941 */ /* 0x000fea0003800000 */
.L_x_1420:
[----:B------:R-:W-:Y:S01]  /*6240*/  ISETP.GE.AND P3, PT, R58, R11, PT ;  /* 0x0000000b3a00720c */ /* 0x000fe20003f66270 */
[----:B--2---:R2:W-:-:S12]  /*6250*/  ST.E.128 desc[UR52][R56.64], R12 ;  /* 0x0000000c38007985 */ /* 0x0045d8000c101d34 */
[----:B------:R-:W-:-:S05]  /*6260*/  @!P3 IMAD.WIDE R40, R58, 0x2, R88 ;  /* 0x000000023a28b825 */ /* 0x000fca00078e0258 */
[----:B---3--:R2:W-:Y:S02]  /*6270*/  @!P3 ST.E.128 desc[UR52][R40.64], R44 ;  /* 0x0000002c2800b985 */ /* 0x0085e4000c101d34 */
.L_x_1419:
[----:B------:R-:W-:Y:S05]  /*6280*/  BSYNC B1 ;  /* 0x0000000000017941 */ /* 0x000fea0003800000 */
.L_x_1418:
[----:B------:R-:W-:-:S13]  /*6290*/  ISETP.NE.AND P3, PT, R32, RZ, PT ;  /* 0x000000ff2000720c */ /* 0x000fda0003f65270 */
[----:B------:R-:W-:Y:S05]  /*62a0*/  @!P3 BRA `(.L_x_1385) ;  /* 0x0000000c0054b947 */ /* 0x000fea0003800000 */
[----:B--2---:R-:W2:Y:S04]  /*62b0*/  LDL R40, [R1+0x14] ;  /* 0x0000140001287983 */ /* 0x004ea80000100800 */
[----:B------:R-:W5:Y:S04]  /*62c0*/  LDL R15, [R1+0x20] ;  /* 0x00002000010f7983 */ /* 0x000f680000100800 */
[----:B------:R-:W5:Y:S01]  /*62d0*/  LDL R14, [R1+0x24] ;  /* 0x00002400010e7983 */ /* 0x000f620000100800 */
[----:B------:R-:W-:Y:S01]  /*62e0*/  LOP3.LUT P4, RZ, R22, 0x2, RZ, 0xc0, !PT ;  /* 0x0000000216ff7812 */ /* 0x000fe2000788c0ff */
[----:B------:R-:W-:Y:S01]  /*62f0*/  BSSY B1, `(.L_x_1422) ;  /* 0x0000077000017945 */ /* 0x000fe20003800000 */
[----:B---3--:R-:W-:-:S02]  /*6300*/  LEA R44, P3, R28, R88, 0x1 ;  /* 0x000000581c2c7211 */ /* 0x008fc400078608ff */
[----:B------:R-:W-:Y:S02]  /*6310*/  SEL R104, R100, R104, !P4 ;  /* 0x0000006864687207 */ /* 0x000fe40006000000 */
[----:B------:R-:W-:Y:S02]  /*6320*/  LEA.HI.X R45, R28, R89, R92, 0x1, P3 ;  /* 0x000000591c2d7211 */ /* 0x000fe400018f0c5c */
[----:B----4-:R-:W-:Y:S02]  /*6330*/  SHF.R.S32.HI R13, RZ, 0x1f, R104 ;  /* 0x0000001fff0d7819 */ /* 0x010fe40000011468 */
        /* <DEDUP_REMOVED lines=9> */
[----:B--2---:R-:W-:-:S04]  /*63d0*/  LOP3.LUT R12, R40, 0x18, R46, 0xf8, !PT ;  /* 0x00000018280c7812 */ /* 0x004fc800078ef82e */
[----:B-----5:R-:W-:-:S04]  /*63e0*/  LOP3.LUT R12, R12, R15, RZ, 0x3c, !PT ;  /* 0x0000000f0c0c7212 */ /* 0x020fc800078e3cff */
        /* <DEDUP_REMOVED lines=8> */
[----:B------:R-:W-:Y:S01]  /*6470*/  SHF.R.U64 R47, R36, 0x10, R37 ;  /* 0x00000010242f7819 */ /* 0x000fe20000001225 */
[----:B---3--:R-:W-:Y:S01]  /*6480*/  IMAD.U32 R56, R41, 0x10000, RZ ;  /* 0x0001000029387824 */ /* 0x008fe200078e00ff */
[----:B------:R-:W-:Y:S01]  /*6490*/  SHF.R.U32.HI R57, RZ, 0x10, R49 ;  /* 0x00000010ff397819 */ /* 0x000fe20000011631 */
[----:B------:R-:W-:Y:S01]  /*64a0*/  IMAD.U32 R58, R43, 0x10000, RZ ;  /* 0x000100002b3a7824 */ /* 0x000fe200078e00ff */
[----:B------:R-:W-:Y:S01]  /*64b0*/  SHF.R.U32.HI R36, RZ, 0x10, R37 ;  /* 0x00000010ff247819 */ /* 0x000fe20000011625 */
[----:B--2---:R-:W-:Y:S01]  /*64c0*/  IMAD.U32 R54, R15, 0x10000, RZ ;  /* 0x000100000f367824 */ /* 0x004fe200078e00ff */
[----:B------:R-:W-:Y:S01]  /*64d0*/  PRMT R120, R120, 0x5410, R57 ;  /* 0x0000541078787816 */ /* 0x000fe20000000039 */
[----:B------:R-:W-:Y:S01]  /*64e0*/  IMAD.U32 R53, R14, 0x10000, RZ ;  /* 0x000100000e357824 */ /* 0x000fe200078e00ff */
[----:B------:R-:W-:Y:S02]  /*64f0*/  PRMT R111, R111, 0x5410, R36 ;  /* 0x000054106f6f7816 */ /* 0x000fe40000000024 */
[----:B------:R-:W-:-:S02]  /*6500*/  SHF.R.U64 R37, R38, 0x10, R39 ;  /* 0x0000001026257819 */ /* 0x000fc40000001227 */
[----:B------:R-:W-:Y:S01]  /*6510*/  SHF.R.U64 R38, R48, 0x10, R49 ;  /* 0x0000001030267819 */ /* 0x000fe20000001231 */
[----:B------:R-:W-:Y:S01]  /*6520*/  IMAD.U32 R36, R111, 0x10000, RZ ;  /* 0x000100006f247824 */ /* 0x000fe200078e00ff */
[----:B------:R-:W-:Y:S02]  /*6530*/  SHF.R.U64 R48, R50, 0x10, R51 ;  /* 0x0000001032307819 */ /* 0x000fe40000001233 */
[----:B------:R-:W-:Y:S01]  /*6540*/  PRMT R108, R108, 0x5410, R47 ;  /* 0x000054106c6c7816 */ /* 0x000fe2000000002f */
[----:B------:R-:W-:Y:S01]  /*6550*/  IMAD.U32 R47, R120, 0x10000, RZ ;  /* 0x00010000782f7824 */ /* 0x000fe200078e00ff */
[----:B------:R-:W-:Y:S02]  /*6560*/  SHF.R.U32.HI R51, RZ, 0x10, R51 ;  /* 0x00000010ff337819 */ /* 0x000fe40000011633 */
[----:B------:R-:W-:Y:S01]  /*6570*/  SHF.R.U32.HI R52, RZ, 0x10, R39 ;  /* 0x00000010ff347819 */ /* 0x000fe20000011627 */
[----:B------:R-:W-:Y:S01]  /*6580*/  IMAD.U32 R39, R13, 0x10000, RZ ;  /* 0x000100000d277824 */ /* 0x000fe200078e00ff */
[----:B------:R-:W-:-:S02]  /*6590*/  PRMT R119, R119, 0x5410, R38 ;  /* 0x0000541077777816 */ /* 0x000fc40000000026 */
[----:B------:R-:W-:Y:S01]  /*65a0*/  PRMT R113, R113, 0x5410, R48 ;  /* 0x0000541071717816 */ /* 0x000fe20000000030 */
[CC--:B------:R-:W-:Y:S01]  /*65b0*/  FMUL.FTZ R48, R56.reuse, R47.reuse ;  /* 0x0000002f38307220 */ /* 0x0c0fe20000410000 */
[----:B------:R-:W-:Y:S01]  /*65c0*/  LOP3.LUT R50, R41, 0xffff0000, RZ, 0xc0, !PT ;  /* 0xffff000029327812 */ /* 0x000fe200078ec0ff */
[-C--:B------:R-:W-:Y:S01]  /*65d0*/  FMUL.FTZ R56, R56, R36.reuse ;  /* 0x0000002438387220 */ /* 0x080fe20000410000 */
[----:B------:R-:W-:Y:S01]  /*65e0*/  PRMT R118, R118, 0x5410, R51 ;  /* 0x0000541076767816 */ /* 0x000fe20000000033 */
[C---:B------:R-:W-:Y:S01]  /*65f0*/  FFMA.FTZ R36, R39.reuse, R36, -R48 ;  /* 0x0000002427247223 */ /* 0x040fe20000010830 */
[----:B------:R-:W-:Y:S01]  /*6600*/  LOP3.LUT R38, R120, 0xffff0000, RZ, 0xc0, !PT ;  /* 0xffff000078267812 */ /* 0x000fe200078ec0ff */
[----:B------:R-:W-:Y:S01]  /*6610*/  FFMA.FTZ R39, R39, R47, R56 ;  /* 0x0000002f27277223 */ /* 0x000fe20000010038 */
[----:B------:R-:W-:Y:S01]  /*6620*/  PRMT R107, R107, 0x5410, R52 ;  /* 0x000054106b6b7816 */ /* 0x000fe20000000034 */
[----:B------:R-:W-:Y:S01]  /*6630*/  IMAD.U32 R51, R118, 0x10000, RZ ;  /* 0x0001000076337824 */ /* 0x000fe200078e00ff */
[----:B------:R-:W-:Y:S01]  /*6640*/  PRMT R106, R106, 0x5410, R37 ;  /* 0x000054106a6a7816 */ /* 0x000fe20000000025 */
[----:B------:R-:W-:Y:S01]  /*6650*/  FMUL.FTZ R48, R50, R38 ;  /* 0x0000002632307220 */ /* 0x000fe20000410000 */
        /* <DEDUP_REMOVED lines=8> */
[-C--:B------:R-:W-:Y:S01]  /*66e0*/  FMUL.FTZ R58, R58, R47.reuse ;  /* 0x0000002f3a3a7220 */ /* 0x080fe20000410000 */
[----:B------:R-:W-:Y:S01]  /*66f0*/  LOP3.LUT R48, R107, 0xffff0000, RZ, 0xc0, !PT ;  /* 0xffff00006b307812 */ /* 0x000fe200078ec0ff */
[----:B------:R-:W-:Y:S01]  /*6700*/  FFMA.FTZ R47, R54, R47, -R57 ;  /* 0x0000002f362f7223 */ /* 0x000fe20000010839 */
[----:B------:R-:W-:Y:S01]  /*6710*/  IMAD.U32 R41, R40, 0x10000, RZ ;  /* 0x0001000028297824 */ /* 0x000fe200078e00ff */
[----:B------:R-:W-:Y:S01]  /*6720*/  LOP3.LUT R15, R15, 0xffff0000, RZ, 0xc0, !PT ;  /* 0xffff00000f0f7812 */ /* 0x000fe200078ec0ff */
[----:B------:R-:W-:Y:S01]  /*6730*/  FFMA.FTZ R54, R54, R51, R58 ;  /* 0x0000003336367223 */ /* 0x000fe2000001003a */
[----:B------:R-:W-:Y:S01]  /*6740*/  IMAD.U32 R52, R119, 0x10000, RZ ;  /* 0x0001000077347824 */ /* 0x000fe200078e00ff */
[----:B------:R-:W-:Y:S01]  /*6750*/  LOP3.LUT R40, R40, 0xffff0000, RZ, 0xc0, !PT ;  /* 0xffff000028287812 */ /* 0x000fe200078ec0ff */
[C---:B------:R-:W-:Y:S01]  /*6760*/  FMUL.FTZ R56, R43.reuse, R118 ;  /* 0x000000762b387220 */ /* 0x040fe20000410000 */
[----:B------:R-:W-:Y:S01]  /*6770*/  FMUL.FTZ R58, R43, R48 ;  /* 0x000000302b3a7220 */ /* 0x000fe20000410000 */
[----:B------:R-:W-:Y:S01]  /*6780*/  LOP3.LUT R119, R119, 0xffff0000, RZ, 0xc0, !PT ;  /* 0xffff000077777812 */ /* 0x000fe200078ec0ff */
[----:B------:R-:W-:Y:S01]  /*6790*/  FFMA.FTZ R38, R49, R38, R50 ;  /* 0x0000002631267223 */ /* 0x000fe20000010032 */
[C---:B------:R-:W-:Y:S01]  /*67a0*/  IMAD.U32 R50, R108.reuse, 0x10000, RZ ;  /* 0x000100006c327824 */ /* 0x040fe200078e00ff */
[----:B------:R-:W-:Y:S01]  /*67b0*/  LOP3.LUT R43, R108, 0xffff0000, RZ, 0xc0, !PT ;  /* 0xffff00006c2b7812 */ /* 0x000fe200078ec0ff */
[C---:B------:R-:W-:Y:S01]  /*67c0*/  IMAD.U32 R13, R12.reuse, 0x10000, RZ ;  /* 0x000100000c0d7824 */ /* 0x040fe200078e00ff */
[----:B------:R-:W-:Y:S01]  /*67d0*/  LOP3.LUT R12, R12, 0xffff0000, RZ, 0xc0, !PT ;  /* 0xffff00000c0c7812 */ /* 0x000fe200078ec0ff */
[C---:B------:R-:W-:Y:S01]  /*67e0*/  FFMA.FTZ R48, R15.reuse, R48, -R56 ;  /* 0x000000300f307223 */ /* 0x040fe20000010838 */
[----:B------:R-:W-:Y:S01]  /*67f0*/  FFMA.FTZ R51, R15, R118, R58 ;  /* 0x000000760f337223 */ /* 0x000fe2000001003a */
[C---:B------:R-:W-:Y:S01]  /*6800*/  FMUL.FTZ R56, R41.reuse, R52 ;  /* 0x0000003429387220 */ /* 0x040fe20000410000 */
[C---:B------:R-:W-:Y:S01]  /*6810*/  FMUL.FTZ R15, R40.reuse, R119 ;  /* 0x00000077280f7220 */ /* 0x040fe20000410000 */
[----:B------:R-:W-:Y:S01]  /*6820*/  FMUL.FTZ R41, R41, R50 ;  /* 0x0000003229297220 */ /* 0x000fe20000410000 */
[-C--:B------:R-:W-:Y:S01]  /*6830*/  FMUL.FTZ R49, R40, R43.reuse ;  /* 0x0000002b28317220 */ /* 0x080fe20000410000 */
[----:B------:R-:W-:Y:S01]  /*6840*/  LOP3.LUT R55, R14, 0xffff0000, RZ, 0xc0, !PT ;  /* 0xffff00000e377812 */ /* 0x000fe200078ec0ff */
[----:B------:R-:W-:Y:S01]  /*6850*/  FFMA.FTZ R43, R12, R43, -R15 ;  /* 0x0000002b0c2b7223 */ /* 0x000fe2000001080f */
[----:B------:R-:W-:-:S02]  /*6860*/  IMAD.U32 R14, R42, 0x10000, RZ ;  /* 0x000100002a0e7824 */ /* 0x000fc400078e00ff */
[C---:B------:R-:W-:Y:S01]  /*6870*/  FFMA.FTZ R56, R13.reuse, R50, -R56 ;  /* 0x000000320d387223 */ /* 0x040fe20000010838 */
[----:B------:R-:W-:Y:S01]  /*6880*/  FFMA.FTZ R41, R13, R52, R41 ;  /* 0x000000340d297223 */ /* 0x000fe20000010029 */
[C---:B------:R-:W-:Y:S01]  /*6890*/  IMAD.U32 R15, R113.reuse, 0x10000, RZ ;  /* 0x00010000710f7824 */ /* 0x040fe200078e00ff */
[----:B------:R-:W-:Y:S01]  /*68a0*/  LOP3.LUT R42, R42, 0xffff0000, RZ, 0xc0, !PT ;  /* 0xffff00002a2a7812 */ /* 0x000fe200078ec0ff */
[----:B------:R-:W-:Y:S01]  /*68b0*/  IMAD.U32 R13, R106, 0x10000, RZ ;  /* 0x000100006a0d7824 */ /* 0x000fe200078e00ff */
[----:B------:R-:W-:Y:S01]  /*68c0*/  LOP3.LUT R113, R113, 0xffff0000, RZ, 0xc0, !PT ;  /* 0xffff000071717812 */ /* 0x000fe200078ec0ff */
[----:B------:R-:W-:Y:S01]  /*68d0*/  FMUL.FTZ R40, R14, R15 ;  /* 0x0000000f0e287220 */ /* 0x000fe20000410000 */
[----:B------:R-:W-:Y:S01]  /*68e0*/  LOP3.LUT R106, R106, 0xffff0000, RZ, 0xc0, !PT ;  /* 0xffff00006a6a7812 */ /* 0x000fe200078ec0ff */
[----:B------:R-:W-:Y:S01]  /*68f0*/  FMUL.FTZ R14, R14, R13 ;  /* 0x0000000d0e0e7220 */ /* 0x000fe20000410000 */
[----:B------:R-:W-:Y:S01]  /*6900*/  FFMA.FTZ R12, R12, R119, R49 ;  /* 0x000000770c0c7223 */ /* 0x000fe20000010031 */
[C---:B------:R-:W-:Y:S01]  /*6910*/  FMUL.FTZ R50, R42.reuse, R113 ;  /* 0x000000712a327220 */ /* 0x040fe20000410000 */
[C---:B------:R-:W-:Y:S01]  /*6920*/  FFMA.FTZ R40, R53.reuse, R13, -R40 ;  /* 0x0000000d35287223 */ /* 0x040fe20000010828 */
[-C--:B------:R-:W-:Y:S01]  /*6930*/  FMUL.FTZ R42, R42, R106.reuse ;  /* 0x0000006a2a2a7220 */ /* 0x080fe20000410000 */
[----:B------:R-:W-:Y:S01]  /*6940*/  FFMA.FTZ R14, R53, R15, R14 ;  /* 0x0000000f350e7223 */ /* 0x000fe2000001000e */
[C---:B------:R-:W-:Y:S01]  /*6950*/  FFMA.FTZ R13, R55.reuse, R106, -R50 ;  /* 0x0000006a370d7223 */ /* 0x040fe20000010832 */
[----:B------:R-:W-:Y:S01]  /*6960*/  F2FP.BF16.F32.PACK_AB R39, R38, R39 ;  /* 0x000000272627723e */ /* 0x000fe200000010ff */
[----:B------:R-:W-:Y:S01]  /*6970*/  FFMA.FTZ R55, R55, R113, R42 ;  /* 0x0000007137377223 */ /* 0x000fe2000001002a */
[----:B------:R-:W-:-:S02]  /*6980*/  F2FP.BF16.F32.PACK_AB R43, R43, R56 ;  /* 0x000000382b2b723e */ /* 0x000fc400000010ff */
[----:B------:R-:W-:Y:S01]  /*6990*/  F2FP.BF16.F32.PACK_AB R42, R12, R41 ;  /* 0x000000290c2a723e */ /* 0x000fe200000010ff */
[----:B------:R-:W-:Y:S01]  /*69a0*/  IMAD.MOV.U32 R41, RZ, RZ, R39 ;  /* 0x000000ffff297224 */ /* 0x000fe200078e0027 */
[----:B------:R-:W-:Y:S01]  /*69b0*/  F2FP.BF16.F32.PACK_AB R36, R37, R36 ;  /* 0x000000242524723e */ /* 0x000fe200000010ff */
[----:B------:R-:W-:Y:S01]  /*69c0*/  IMAD.MOV.U32 R12, RZ, RZ, R43 ;  /* 0x000000ffff0c7224 */ /* 0x000fe200078e002b */
[----:B------:R-:W-:Y:S02]  /*69d0*/  F2FP.BF16.F32.PACK_AB R51, R51, R54 ;  /* 0x000000363333723e */ /* 0x000fe400000010ff */
[----:B------:R-:W-:Y:S01]  /*69e0*/  F2FP.BF16.F32.PACK_AB R38, R13, R40 ;  /* 0x000000280d26723e */ /* 0x000fe200000010ff */
[----:B------:R-:W-:Y:S01]  /*69f0*/  IMAD.MOV.U32 R40, RZ, RZ, R42 ;  /* 0x000000ffff287224 */ /* 0x000fe200078e002a */
[----:B------:R-:W-:Y:S01]  /*6a00*/  F2FP.BF16.F32.PACK_AB R50, R55, R14 ;  /* 0x0000000e3732723e */ /* 0x000fe200000010ff */
[----:B------:R-:W-:Y:S01]  /*6a10*/  IMAD.MOV.U32 R13, RZ, RZ, R36 ;  /* 0x000000ffff0d7224 */ /* 0x000fe200078e0024 */
[----:B------:R-:W-:Y:S01]  /*6a20*/  F2FP.BF16.F32.PACK_AB R15, R48, R47 ;  /* 0x0000002f300f723e */ /* 0x000fe200000010ff */
[----:B------:R-:W-:-:S02]  /*6a30*/  IMAD.MOV.U32 R14, RZ, RZ, R38 ;  /* 0x000000ffff0e7224 */ /* 0x000fc400078e0026 */
[----:B------:R-:W-:Y:S02]  /*6a40*/  IMAD.MOV.U32 R42, RZ, RZ, R50 ;  /* 0x000000ffff2a7224 */ /* 0x000fe400078e0032 */
[----:B------:R-:W-:-:S07]  /*6a50*/  IMAD.MOV.U32 R43, RZ, RZ, R51 ;  /* 0x000000ffff2b7224 */ /* 0x000fce00078e0033 */
.L_x_1423:
[----:B------:R-:W-:Y:S05]  /*6a60*/  BSYNC B1 ;  /* 0x0000000000017941 */ /* 0x000fea0003800000 */
.L_x_1422:
[----:B--2---:R2:W-:Y:S01]  /*6a70*/  ST.E.128 desc[UR52][R44.64], R12 ;  /* 0x0000000c2c007985 */ /* 0x0045e2000c101d34 */
[----:B------:R-:W-:-:S13]  /*6a80*/  ISETP.GE.AND P3, PT, R46, R11, PT ;  /* 0x0000000b2e00720c */ /* 0x000fda0003f66270 */
[----:B------:R-:W-:Y:S05]  /*6a90*/  @P3 BRA `(.L_x_1385) ;  /* 0x0000000400583947 */ /* 0x000fea0003800000 */
[----:B------:R-:W-:-:S05]  /*6aa0*/  IMAD.WIDE R88, R46, 0x2, R88 ;  /* 0x000000022e587825 */ /* 0x000fca00078e0258 */
[----:B---3--:R3:W-:Y:S01]  /*6ab0*/  ST.E.128 desc[UR52][R88.64], R40 ;  /* 0x0000002858007985 */ /* 0x0087e2000c101d34 */
[----:B------:R-:W-:Y:S05]  /*6ac0*/  BRA `(.L_x_1385) ;  /* 0x00000004004c7947 */ /* 0x000fea0003800000 */
.L_x_1377:
[----:B------:R-:W-:-:S06]  /*6ad0*/  UISETP.NE.AND UP0, UPT, UR39, 0x3, UPT ;  /* 0x000000032700788c */ /* 0x000fcc000bf05270 */
[----:B------:R-:W-:-:S13]  /*6ae0*/  PLOP3.LUT P2, PT, PT, PT, UP0, 0x80, 0x0 ;  /* 0x000000000000781c */ /* 0x000fda0003f4f008 */
[----:B------:R-:W-:Y:S05]  /*6af0*/  @!P2 BRA `(.L_x_1424) ;  /* 0x000000000004a947 */ /* 0x000fea0003800000 */
[----:B------:R-:W-:Y:S01]  /*6b00*/  BPT.TRAP 0x1 ;  /* 0x000000040000795c */ /* 0x000fe20000300000 */
.L_x_1424:
[----:B------:R-:W2:Y:S01]  /*6b10*/  LDL R11, [R1] ;  /* 0x00000000010b7983 */ /* 0x000ea20000100800 */
[----:B------:R-:W-:Y:S01]  /*6b20*/  IMAD R35, R19, 0x8, R2 ;  /* 0x0000000813237824 */ /* 0x000fe200078e0202 */
[----:B------:R-:W-:Y:S01]  /*6b30*/  BSSY B1, `(.L_x_1425) ;  /* 0x0000005000017945 */ /* 0x000fe20003800000 */
[----:B------:R-:W-:Y:S02]  /*6b40*/  SHF.R.S32.HI R82, RZ, 0x1f, R81 ;  /* 0x0000001fff527819 */ /* 0x000fe40000011451 */
[----:B--2---:R-:W-:-:S04]  /*6b50*/  SHF.L.U32 R85, R11, 0x1f, RZ ;  /* 0x0000001f0b557819 */ /* 0x004fc800000006ff */
[----:B------:R-:W0:Y:S02]  /*6b60*/  SYNCS.PHASECHK.TRANS64.TRYWAIT P3, [R35+URZ+0x2d890], R85 ;  /* 0x02d89055230075a7 */ /* 0x000e24000806017f */
[----:B0-----:R-:W-:Y:S05]  /*6b70*/  @!P3 BRA `(.L_x_1426) ;  /* 0x000001c000dcb947 */ /* 0x001fea0003800000 */
.L_x_1724:
[----:B------:R-:W-:Y:S05]  /*6b80*/  BSYNC B1 ;  /* 0x0000000000017941 */ /* 0x000fea0003800000 */
.L_x_1425:
[----:B------:R-:W1:Y:S01]  /*6b90*/  S2R R36, SR_TID.X ;  /* 0x0000000000247919 */ /* 0x000e620000002100 */
        /* <DEDUP_REMOVED lines=18> */
[----:B-1----:R-:W-:Y:S01]  /*6cc0*/  VIADD R36, R36, 0xffffff80 ;  /* 0xffffff8024247836 */ /* 0x002fe20000000000 */
[----:B------:R-:W-:Y:S01]  /*6cd0*/  LEA R42, P3, R12, UR4, 0x1 ;  /* 0x000000040c2a7c11 */ /* 0x000fe2000f8608ff */
[----:B------:R-:W-:Y:S01]  /*6ce0*/  IMAD.IADD R11, R13, 0x1, R11 ;  /* 0x000000010d0b7824 */ /* 0x000fe200078e020b */
[----:B------:R-:W-:Y:S02]  /*6cf0*/  UMOV UR4, 0xffffffff ;  /* 0xffffffff00047882 */ /* 0x000fe40000000000 */
[----:B------:R-:W-:Y:S02]  /*6d00*/  LEA.HI R36, R36, R36, RZ, 0x1 ;  /* 0x0000002424247211 */ /* 0x000fe400078f08ff */
[----:B------:R-:W-:Y:S02]  /*6d10*/  LEA.HI.X R13, R12, UR5, R11, 0x1, P3 ;  /* 0x000000050c0d7c11 */ /* 0x000fe400098f0c0b */
[----:B------:R-:W-:-:S04]  /*6d20*/  SHF.R.S32.HI R36, RZ, 0x1, R36 ;  /* 0x00000001ff247819 */ /* 0x000fc80000011424 */
[----:B------:R-:W-:Y:S01]  /*6d30*/  ISETP.GT.AND P3, PT, R84, R36, PT ;  /* 0x000000245400720c */ /* 0x000fe20003f64270 */
[----:B------:R-:W-:-:S12]  /*6d40*/  BRA.DIV UR4, `(.L_x_1427) ;  /* 0x000001c2047c7947 */ /* 0x000fd8000b800000 */
[----:B------:R1:W2:Y:S04]  /*6d50*/  SHFL.IDX PT, R43, R13, RZ, 0x1e1f ;  /* 0x001e1fff0d2b7589 */ /* 0x0002a800000e0000 */
[----:B------:R-:W3:Y:S02]  /*6d60*/  SHFL.IDX PT, R42, R42, RZ, 0x1e1f ;  /* 0x001e1fff2a2a7589 */ /* 0x000ee400000e0000 */
.L_x_1728:
[----:B------:R-:W-:Y:S05]  /*6d70*/  @!P3 BRA `(.L_x_1385) ;  /* 0x0000000000a0b947 */ /* 0x000fea0003800000 */
[----:B-1----:R-:W4:Y:S01]  /*6d80*/  LDL R13, [R1+0x48] ;  /* 0x00004800010d7983 */ /* 0x002f220000100800 */
[----:B------:R-:W-:-:S03]  /*6d90*/  ULDC UR4, c[0x0][0x2f4] ;  /* 0x0000bd0000047ab9 */ /* 0x000fc60000000800 */
[----:B------:R-:W5:Y:S04]  /*6da0*/  LDL R12, [R1+0x44] ;  /* 0x00004400010c7983 */ /* 0x000f680000100800 */
[----:B------:R-:W5:Y:S04]  /*6db0*/  LDL R11, [R1+0x30] ;  /* 0x00003000010b7983 */ /* 0x000f680000100800 */
[----:B------:R-:W5:Y:S01]  /*6dc0*/  LDL R45, [R1+0x34] ;  /* 0x00003400012d7983 */ /* 0x000f620000100800 */
[C---:B------:R-:W-:Y:S02]  /*6dd0*/  ISETP.GE.AND P5, PT, R16.reuse, UR4, PT ;  /* 0x0000000410007c0c */ /* 0x040fe4000bfa6270 */
[----:B------:R-:W-:Y:S01]  /*6de0*/  ISETP.GE.AND P4, PT, R137, UR4, PT ;  /* 0x0000000489007c0c */ /* 0x000fe2000bf86270 */
[----:B------:R-:W5:Y:S10]  /*6df0*/  LDL R44, [R1+0x40] ;  /* 0x00004000012c7983 */ /* 0x000f740000100800 */
[----:B---3--:R-:W-:-:S04]  /*6e00*/  @!P5 LEA R40, P3, R16, R42, 0x1 ;  /* 0x0000002a1028d211 */ /* 0x008fc800078608ff */
[----:B--2---:R-:W-:Y:S02]  /*6e10*/  @!P5 LEA.HI.X R41, R16, R43, R17, 0x1, P3 ;  /* 0x0000002b1029d211 */ /* 0x004fe400018f0c11 */
[----:B------:R-:W-:-:S04]  /*6e20*/  @!P4 LEA R38, P3, R137, R42, 0x1 ;  /* 0x0000002a8926c211 */ /* 0x000fc800078608ff */
[----:B----4-:R-:W-:Y:S02]  /*6e30*/  @!P4 LEA.HI.X R39, R137, R43, R13, 0x1, P3 ;  /* 0x0000002b8927c211 */ /* 0x010fe400018f0c0d */
[----:B------:R-:W-:-:S13]  /*6e40*/  ISETP.GE.AND P3, PT, R136, UR4, PT ;  /* 0x0000000488007c0c */ /* 0x000fda000bf66270 */
[----:B------:R-:W-:-:S04]  /*6e50*/  @!P3 LEA R36, P6, R136, R42, 0x1 ;  /* 0x0000002a8824b211 */ /* 0x000fc800078c08ff */
[----:B-----5:R-:W-:Y:S02]  /*6e60*/  @!P3 LEA.HI.X R37, R136, R43, R12, 0x1, P6 ;  /* 0x0000002b8825b211 */ /* 0x020fe400030f0c0c */
[----:B------:R-:W1:Y:S04]  /*6e70*/  @!P5 LDS.128 R12, [R65+0x15000] ;  /* 0x01500000410cd984 */ /* 0x000e680000000c00 */
        /* <DEDUP_REMOVED lines=24> */
.L_x_1385:
[----:B------:R-:W-:Y:S05]  /*7000*/  BSYNC B0 ;  /* 0x0000000000007941 */ /* 0x000fea0003800000 */
.L_x_1376:
[----:B---3--:R-:W3:Y:S01]  /*7010*/  S2R R11, SR_TID.X ;  /* 0x00000000000b7919 */ /* 0x008ee20000002100 */
[----:B------:R-:W-:Y:S01]  /*7020*/  @!PT LDS RZ, [RZ] ;  /* 0x00000000fffff984 */ /* 0x000fe20000000800 */
[----:B------:R-:W-:Y:S01]  /*7030*/  @!PT LDS RZ, [RZ] ;  /* 0x00000000fffff984 */ /* 0x000fe20000000800 */
[----:B------:R-:W-:Y:S01]  /*7040*/  @!PT LDS RZ, [RZ] ;  /* 0x00000000fffff984 */ /* 0x000fe20000000800 */
[----:B------:R-:W-:Y:S01]  /*7050*/  @!PT LDS RZ, [RZ] ;  /* 0x00000000fffff984 */ /* 0x000fe20000000800 */
[----:B------:R5:W-:Y:S06]  /*7060*/  MEMBAR.ALL.CTA ;  /* 0x0000000000007992 */ /* 0x000bec0000008000 */
[----:B-----5:R-:W5:Y:S01]  /*7070*/  FENCE.VIEW.ASYNC.S ;  /* 0x00000000000073c6 */ /* 0x020f620000000000 */
[----:B------:R-:W-:Y:S05]  /*7080*/  WARPSYNC.ALL ;  /* 0x0000000000007948 */ /* 0x000fea0003800000 */
[----:B------:R-:W-:Y:S01]  /*7090*/  BSSY B0, `(.L_x_1428) ;  /* 0x0000008000007945 */ /* 0x000fe20003800000 */
[----:B-----5:R0:W-:Y:S01]  /*70a0*/  BAR.SYNC.DEFER_BLOCKING R101, 0x80 ;  /* 0x000200650000751d */ /* 0x0201e20000010000 */
[----:B---3--:R-:W-:-:S13]  /*70b0*/  LOP3.LUT P3, RZ, R11, 0x7f, RZ, 0xc0, !PT ;  /* 0x0000007f0bff7812 */ /* 0x008fda000786c0ff */
[----:B------:R-:W-:-:S05]  /*70c0*/  @!P3 VIADD R11, R35, 0x2d8a0 ;  /* 0x0002d8a0230bb836 */ /* 0x000fca0000000000 */
[----:B------:R-:W-:-:S04]  /*70d0*/  @!P3 PRMT R11, RZ, 0x654, R11 ;  /* 0x00000654ff0bb816 */ /* 0x000fc8000000000b */
[----:B------:R0:W-:Y:S01]  /*70e0*/  @!P3 SYNCS.ARRIVE.TRANS64.RED.A1T0 RZ, [R11+URZ], RZ ;  /* 0x000000ff0bffb9a7 */ /* 0x0001e2000810043f */
[----:B------:R-:W-:Y:S05]  /*70f0*/  @!P2 BRA `(.L_x_1429) ;  /* 0x000000000004a947 */ /* 0x000fea0003800000 */
[----:B------:R-:W-:Y:S01]  /*7100*/  BPT.TRAP 0x1 ;  /* 0x000000040000795c */ /* 0x000fe20000300000 */
.L_x_1429:
[----:B------:R-:W-:Y:S05]  /*7110*/  BSYNC B0 ;  /* 0x0000000000007941 */ /* 0x000fea0003800000 */
.L_x_1428:
[----:B------:R-:W3:Y:S01]  /*7120*/  SYNCS.PHASECHK.TRANS64.TRYWAIT P2, [R35+URZ+0x2d8b0], R85 ;  /* 0x02d8b055230075a7 */ /* 0x000ee2000804017f */
[----:B------:R-:W-:Y:S04]  /*7130*/  BSSY B0, `(.L_x_1430) ;  /* 0x0000002000007945 */ /* 0x000fe80003800000 */
[----:B---3--:R-:W-:Y:S05]  /*7140*/  @!P2 BRA `(.L_x_1431) ;  /* 0x000001bc00c4a947 */ /* 0x008fea0003800000 */
.L_x_1729:
[----:B------:R-:W-:Y:S05]  /*7150*/  BSYNC B0 ;  /* 0x0000000000007941 */ /* 0x000fea0003800000 */
.L_x_1430:
[----:B-12-4-:R-:W1:Y:S01]  /*7160*/  S2R R14, SR_TID.X ;  /* 0x00000000000e7919 */ /* 0x016e620000002100 */
[----:B------:R-:W-:Y:S01]  /*7170*/  ULDC.64 UR4, c[0x0][0x328] ;  /* 0x0000ca0000047ab9 */ /* 0x000fe20000000a00 */
[----:B------:R-:W-:Y:S01]  /*7180*/  BSSY B0, `(.L_x_1432) ;  /* 0x000003f000007945 */ /* 0x000fe20003800000 */
[----:B------:R-:W-:Y:S02]  /*7190*/  IMAD R82, R82, UR4, RZ ;  /* 0x0000000452527c24 */ /* 0x000fe4000f8e02ff */
[----:B------:R-:W-:-:S04]  /*71a0*/  IMAD.WIDE.U32 R12, R81, UR4, RZ ;  /* 0x00000004510c7c25 */ /* 0x000fc8000f8e00ff */
[----:B------:R-:W-:Y:S01]  /*71b0*/  IMAD R81, R81, UR5, R82 ;  /* 0x0000000551517c24 */ /* 0x000fe2000f8e0252 */
[----:B------:R-:W-:Y:S02]  /*71c0*/  ULDC.64 UR4, c[0x0][0x338] ;  /* 0x0000ce0000047ab9 */ /* 0x000fe40000000a00 */
[----:B------:R-:W-:Y:S02]  /*71d0*/  IMAD R83, R83, UR4, RZ ;  /* 0x0000000453537c24 */ /* 0x000fe4000f8e02ff */
[----:B------:R-:W-:Y:S02]  /*71e0*/  IMAD.IADD R13, R13, 0x1, R81 ;  /* 0x000000010d0d7824 */ /* 0x000fe400078e0251 */
[C---:B------:R-:W-:Y:S02]  /*71f0*/  IMAD R83, R80.reuse, UR5, R83 ;  /* 0x0000000550537c24 */ /* 0x040fe4000f8e0253 */
[----:B------:R-:W-:Y:S01]  /*7200*/  IMAD.WIDE.U32 R12, R80, UR4, R12 ;  /* 0x00000004500c7c25 */ /* 0x000fe2000f8e000c */
[----:B------:R-:W-:-:S03]  /*7210*/  ULDC.64 UR4, c[0x0][0x330] ;  /* 0x0000cc0000047ab9 */ /* 0x000fc60000000a00 */
[----:B0-----:R-:W-:Y:S02]  /*7220*/  IMAD R11, R10, UR4, RZ ;  /* 0x000000040a0b7c24 */ /* 0x001fe4000f8e02ff */
[----:B------:R-:W-:Y:S02]  /*7230*/  IMAD.IADD R13, R13, 0x1, R83 ;  /* 0x000000010d0d7824 */ /* 0x000fe400078e0253 */
[C---:B------:R-:W-:Y:S02]  /*7240*/  IMAD R11, R34.reuse, UR5, R11 ;  /* 0x00000005220b7c24 */ /* 0x040fe4000f8e020b */
[----:B------:R-:W-:Y:S01]  /*7250*/  IMAD.WIDE.U32 R12, R34, UR4, R12 ;  /* 0x00000004220c7c25 */ /* 0x000fe2000f8e000c */
[----:B------:R-:W-:-:S03]  /*7260*/  ULDC.64 UR4, c[0x0][0x318] ;  /* 0x0000c60000047ab9 */ /* 0x000fc60000000a00 */
[----:B-1----:R-:W-:Y:S02]  /*7270*/  VIADD R14, R14, 0xffffff80 ;  /* 0xffffff800e0e7836 */ /* 0x002fe40000000000 */
[----:B------:R-:W-:Y:S01]  /*7280*/  IMAD.IADD R13, R13, 0x1, R11 ;  /* 0x000000010d0d7824 */ /* 0x000fe200078e020b */
[----:B------:R-:W-:Y:S02]  /*7290*/  LEA R11, P2, R12, UR4, 0x1 ;  /* 0x000000040c0b7c11 */ /* 0x000fe4000f8408ff */
[----:B------:R-:W-:Y:S02]  /*72a0*/  LEA.HI R14, R14, R14, RZ, 0x1 ;  /* 0x0000000e0e0e7211 */ /* 0x000fe400078f08ff */
[----:B------:R-:W-:Y:S01]  /*72b0*/  LEA.HI.X R12, R12, UR5, R13, 0x1, P2 ;  /* 0x000000050c0c7c11 */ /* 0x000fe200090f0c0d */
[----:B------:R0:W1:Y:S01]  /*72c0*/  SHFL.IDX PT, R40, R11, RZ, 0x1e1f ;  /* 0x001e1fff0b287589 */ /* 0x00006200000e0000 */
[----:B------:R-:W-:-:S03]  /*72d0*/  SHF.R.S32.HI R14, RZ, 0x1, R14 ;  /* 0x00000001ff0e7819 */ /* 0x000fc6000001140e */
[----:B------:R0:W2:Y:S01]  /*72e0*/  SHFL.IDX PT, R41, R12, RZ, 0x1e1f ;  /* 0x001e1fff0c297589 */ /* 0x0000a200000e0000 */
[----:B------:R-:W-:-:S13]  /*72f0*/  ISETP.GT.AND P2, PT, R84, R14, PT ;  /* 0x0000000e5400720c */ /* 0x000fda0003f44270 */
[----:B0-----:R-:W-:Y:S05]  /*7300*/  @!P2 BRA `(.L_x_1433) ;  /* 0x000000000098a947 */ /* 0x001fea0003800000 */
[----:B------:R-:W4:Y:S01]  /*7310*/  LDL R15, [R1+0x48] ;  /* 0x00004800010f7983 */ /* 0x000f220000100800 */
[----:B------:R-:W-:-:S03]  /*7320*/  ULDC UR4, c[0x0][0x2f4] ;  /* 0x0000bd0000047ab9 */ /* 0x000fc60000000800 */
[----:B------:R-:W5:Y:S04]  /*7330*/  LDL R14, [R1+0x44] ;  /* 0x00004400010e7983 */ /* 0x000f680000100800 */
[----:B------:R-:W3:Y:S04]  /*7340*/  LDL R46, [R1+0x30] ;  /* 0x00003000012e7983 */ /* 0x000ee80000100800 */
[----:B------:R-:W3:Y:S01]  /*7350*/  LDL R45, [R1+0x34] ;  /* 0x00003400012d7983 */ /* 0x000ee20000100800 */
[C---:B------:R-:W-:Y:S02]  /*7360*/  ISETP.GE.AND P5, PT, R16.reuse, UR4, PT ;  /* 0x0000000410007c0c */ /* 0x040fe4000bfa6270 */
[----:B------:R-:W-:Y:S01]  /*7370*/  ISETP.GE.AND P4, PT, R137, UR4, PT ;  /* 0x0000000489007c0c */ /* 0x000fe2000bf86270 */
[----:B------:R-:W3:Y:S10]  /*7380*/  LDL R44, [R1+0x40] ;  /* 0x00004000012c7983 */ /* 0x000ef40000100800 */
[----:B-1----:R-:W-:-:S04]  /*7390*/  @!P5 LEA R42, P2, R16, R40, 0x1 ;  /* 0x00000028102ad211 */ /* 0x002fc800078408ff */
[----:B--2---:R-:W-:Y:S02]  /*73a0*/  @!P5 LEA.HI.X R43, R16, R41, R17, 0x1, P2 ;  /* 0x00000029102bd211 */ /* 0x004fe400010f0c11 */
[----:B------:R-:W-:-:S04]  /*73b0*/  @!P4 LEA R38, P2, R137, R40, 0x1 ;  /* 0x000000288926c211 */ /* 0x000fc800078408ff */
[----:B----4-:R-:W-:Y:S02]  /*73c0*/  @!P4 LEA.HI.X R39, R137, R41, R15, 0x1, P2 ;  /* 0x000000298927c211 */ /* 0x010fe400010f0c0f */
[----:B------:R-:W-:-:S13]  /*73d0*/  ISETP.GE.AND P2, PT, R136, UR4, PT ;  /* 0x0000000488007c0c */ /* 0x000fda000bf46270 */
[----:B------:R-:W-:-:S04]  /*73e0*/  @!P2 LEA R36, P6, R136, R40, 0x1 ;  /* 0x000000288824a211 */ /* 0x000fc800078c08ff */
[----:B-----5:R-:W-:Y:S02]  /*73f0*/  @!P2 LEA.HI.X R37, R136, R41, R14, 0x1, P6 ;  /* 0x000000298825a211 */ /* 0x020fe400030f0c0e */
[----:B------:R-:W0:Y:S04]  /*7400*/  @!P5 LDS.128 R12, [R65] ;  /* 0x00000000410cd984 */ /* 0x000e280000000c00 */
[----:B0-----:R0:W-:Y:S01]  /*7410*/  @!P5 ST.E.128 desc[UR52][R42.64], R12 ;  /* 0x0000000c2a00d985 */ /* 0x0011e2000c101d34 */
[----:B------:R-:W-:-:S13]  /*7420*/  ISETP.GE.AND P5, PT, R3, UR4, PT ;  /* 0x0000000403007c0c */ /* 0x000fda000bfa6270 */
[----:B------:R-:W1:Y:S01]  /*7430*/  @!P5 LDS.128 R12, [R64] ;  /* 0x00000000400cd984 */ /* 0x000e620000000c00 */
[----:B---3--:R-:W-:-:S04]  /*7440*/  @!P5 IMAD.SHL.U32 R11, R46, 0x8, RZ ;  /* 0x000000082e0bd824 */ /* 0x008fc800078e00ff */
        /* <DEDUP_REMOVED lines=18> */
.L_x_1433:
[----:B------:R-:W-:Y:S05]  /*7570*/  BSYNC B0 ;  /* 0x0000000000007941 */ /* 0x000fea0003800000 */
.L_x_1432:
[----:B0-----:R-:W4:Y:S01]  /*7580*/  LDL.LU R12, [R1] ;  /* 0x00000000010c7983 */ /* 0x001f220000300800 */
[----:B------:R-:W-:Y:S02]  /*7590*/  VIADD R19, R19, 0x1 ;  /* 0x0000000113137836 */ /* 0x000fe40000000000 */
[----:B---3--:R-:W-:Y:S01]  /*75a0*/  @!P3 VIADD R35, R35, 0x2d8c0 ;  /* 0x0002d8c02323b836 */ /* 0x008fe20000000000 */
[----:B------:R-:W-:Y:S01]  /*75b0*/  @!PT LDS RZ, [RZ] ;  /* 0x00000000fffff984 */ /* 0x000fe20000000800 */
[----:B------:R-:W-:Y:S01]  /*75c0*/  @!PT LDS RZ, [RZ] ;  /* 0x00000000fffff984 */ /* 0x000fe20000000800 */
[----:B------:R-:W-:Y:S01]  /*75d0*/  @!PT LDS RZ, [RZ] ;  /* 0x00000000fffff984 */ /* 0x000fe20000000800 */
[----:B------:R-:W-:Y:S01]  /*75e0*/  @!PT LDS RZ, [RZ] ;  /* 0x00000000fffff984 */ /* 0x000fe20000000800 */
[----:B------:R0:W-:Y:S06]  /*75f0*/  MEMBAR.ALL.CTA ;  /* 0x0000000000007992 */ /* 0x0001ec0000008000 */
[----:B0-----:R-:W0:Y:S02]  /*7600*/  FENCE.VIEW.ASYNC.S ;  /* 0x00000000000073c6 */ /* 0x001e240000000000 */
[----:B0-----:R0:W-:Y:S01]  /*7610*/  BAR.SYNC.DEFER_BLOCKING R101, 0x80 ;  /* 0x000200650000751d */ /* 0x0011e20000010000 */
[----:B------:R-:W-:-:S02]  /*7620*/  ISETP.NE.AND P2, PT, R19, 0x2, PT ;  /* 0x000000021300780c */ /* 0x000fc40003f45270 */
[----:B------:R-:W-:Y:S02]  /*7630*/  @!P3 PRMT R35, RZ, 0x654, R35 ;  /* 0x00000654ff23b816 */ /* 0x000fe40000000023 */
[----:B------:R-:W-:Y:S02]  /*7640*/  SEL R11, RZ, 0x1, P2 ;  /* 0x00000001ff0b7807 */ /* 0x000fe40001000000 */
[----:B------:R-:W-:Y:S01]  /*7650*/  SEL R19, R19, RZ, P2 ;  /* 0x000000ff13137207 */ /* 0x000fe20001000000 */
[----:B------:R0:W-:Y:S01]  /*7660*/  @!P3 SYNCS.ARRIVE.TRANS64.RED.A1T0 RZ, [R35+URZ], RZ ;  /* 0x000000ff23ffb9a7 */ /* 0x0001e2000810043f */
[----:B----4-:R-:W-:-:S05]  /*7670*/  LOP3.LUT R12, R12, R11, RZ, 0x3c, !PT ;  /* 0x0000000b0c0c7212 */ /* 0x010fca00078e3cff */
[----:B------:R0:W-:Y:S01]  /*7680*/  STL [R1], R12 ;  /* 0x0000000c01007387 */ /* 0x0001e20000100800 */
[----:B------:R-:W-:Y:S05]  /*7690*/  @P1 BRA `(.L_x_1434) ;  /* 0xffffffb0007c1947 */ /* 0x000fea000383ffff */
[----:B0-----:R-:W0:Y:S01]  /*76a0*/  S2R R12, SR_TID.X ;  /* 0x00000000000c7919 */ /* 0x001e220000002100 */
[----:B------:R-:W-:Y:S02]  /*76b0*/  PLOP3.LUT P0, PT, PT, PT, PT, 0x8, 0x0 ;  /* 0x000000000000781c */ /* 0x000fe40003f0e170 */
[----:B0-----:R-:W-:-:S04]  /*76c0*/  SHF.R.U32.HI R12, RZ, 0x7, R12 ;  /* 0x00000007ff0c7819 */ /* 0x001fc8000001160c */
[----:B------:R-:W-:-:S13]  /*76d0*/  ISETP.NE.AND P4, PT, R12, 0x1, PT ;  /* 0x000000010c00780c */ /* 0x000fda0003f85270 */
[----:B------:R-:W-:Y:S06]  /*76e0*/  @!P4 BAR.ARV 0x9, 0x100 ;  /* 0x024400000000cb1d */ /* 0x000fec0000002000 */
.L_x_1371:
[----:B------:R-:W3:Y:S01]  /*76f0*/  LDL R8, [R1+0x28] ;  /* 0x0000280001087983 */ /* 0x000ee20000100800 */
[----:B------:R-:W0:Y:S01]  /*7700*/  LDC R0, c[0x0][0x448] ;  /* 0x00011200ff007b82 */ /* 0x000e220000000800 */
[----:B------:R-:W-:-:S07]  /*7710*/  IADD3 R7, R141, 0x1, -R140 ;  /* 0x000000018d077810 */ /* 0x000fce0007ffe88c */
[----:B------:R-:W4:Y:S01]  /*7720*/  LDC.64 R4, c[0x0][0x9e0] ;  /* 0x00027800ff047b82 */ /* 0x000f220000000a00 */
[----:B0-----:R-:W-:Y:S02]  /*7730*/  ISETP.NE.AND P1, PT, R0, 0x1, PT ;  /* 0x000000010000780c */ /* 0x001fe40003f25270 */
[----:B----4-:R-:W-:-:S11]  /*7740*/  ISETP.GE.AND P2, PT, R5, 0x1, PT ;  /* 0x000000010500780c */ /* 0x010fd60003f46270 */
[----:B------:R-:W0:Y:S08]  /*7750*/  @P1 LDC R3, c[0x0][0x44c] ;  /* 0x00011300ff031b82 */ /* 0x000e300000000800 */
[----:B------:R-:W4:Y:S01]  /*7760*/  @P1 LDC R6, c[0x0][0x450] ;  /* 0x00011400ff061b82 */ /* 0x000f220000000800 */
[----:B---3--:R-:W-:-:S04]  /*7770*/  VIADD R0, R8, 0xbf ;  /* 0x000000bf08007836 */ /* 0x008fc80000000000 */
[----:B0-----:R-:W-:-:S05]  /*7780*/  @P1 IMAD.HI.U32 R3, R0, R3, RZ ;  /* 0x0000000300031227 */ /* 0x001fca00078e00ff */
[----:B----4-:R-:W-:-:S05]  /*7790*/  @P1 SHF.R.U32.HI R0, RZ, R6, R3 ;  /* 0x00000006ff001219 */ /* 0x010fca0000011603 */
[----:B------:R-:W-:Y:S01]  /*77a0*/  IMAD.IADD R3, R7, 0x1, R0 ;  /* 0x0000000107037824 */ /* 0x000fe200078e0200 */
[----:B------:R-:W-:Y:S06]  /*77b0*/  @P0 BRA `(.L_x_1435) ;  /* 0x00000000000c0947 */ /* 0x000fec0003800000 */
[----:B------:R-:W0:Y:S01]  /*77c0*/  FENCE.VIEW.ASYNC.G ;  /* 0x00000000000073c6 */ /* 0x000e220000000100 */
[----:B------:R-:W-:Y:S05]  /*77d0*/  WARPSYNC.ALL ;  /* 0x0000000000007948 */ /* 0x000fea0003800000 */
[----:B0-----:R-:W-:Y:S06]  /*77e0*/  BAR.ARV 0xc, 0x200 ;  /* 0x0308000000007b1d */ /* 0x001fec0000002000 */
.L_x_1435:
[----:B------:R-:W-:Y:S01]  /*77f0*/  IMAD.IADD R4, R3, 0x1, R4 ;  /* 0x0000000103047824 */ /* 0x000fe200078e0204 */
[----:B------:R-:W-:Y:S06]  /*7800*/  @!P2 BRA `(.L_x_1436) ;  /* 0x000000000048a947 */ /* 0x000fec0003800000 */
        /* <DEDUP_REMOVED lines=11> */
.L_x_1438:
[----:B------:R-:W-:-:S13]  /*78c0*/  ISETP.NE.AND P0, PT, R5, 0x1, PT ;  /* 0x000000010500780c */ /* 0x000fda0003f05270 */
[----:B------:R-:W0:Y:S02]  /*78d0*/  @P0 LDC.64 R6, c[0x0][0x9e8] ;  /* 0x00027a00ff060b82 */ /* 0x000e240000000a00 */
[----:B0-----:R-:W-:-:S05]  /*78e0*/  @P0 IMAD.HI.U32 R6, R0, R6, RZ ;  /* 0x0000000600060227 */ /* 0x001fca00078e00ff */
[----:B------:R-:W-:-:S07]  /*78f0*/  @P0 SHF.R.U32.HI R0, RZ, R7, R6 ;  /* 0x00000007ff000219 */ /* 0x000fce0000011606 */
.L_x_1439:
[----:B------:R-:W-:Y:S05]  /*7900*/  BSYNC B0 ;  /* 0x0000000000007941 */ /* 0x000fea0003800000 */
.L_x_1437:
[----:B------:R-:W-:-:S05]  /*7910*/  IMAD R3, R0, R5, R5 ;  /* 0x0000000500037224 */ /* 0x000fca00078e0205 */
[----:B------:R-:W-:-:S07]  /*7920*/  VIMNMX R4, R4, R3, PT ;  /* 0x0000000304047248 */ /* 0x000fce0003fe0100 */
.L_x_1436:
[----:B------:R-:W0:Y:S01]  /*7930*/  @P1 LDC R0, c[0x0][0x44c] ;  /* 0x00011300ff001b82 */ /* 0x000e220000000800 */
[----:B------:R-:W-:Y:S01]  /*7940*/  VIADD R4, R4, 0x7f ;  /* 0x0000007f04047836 */ /* 0x000fe20000000000 */
[----:B------:R-:W-:-:S04]  /*7950*/  ULDC UR4, c[0x0][0x9dc] ;  /* 0x0002770000047ab9 */ /* 0x000fc80000000800 */
[----:B------:R-:W-:Y:S02]  /*7960*/  SHF.R.S32.HI R3, RZ, 0x1f, R4 ;  /* 0x0000001fff037819 */ /* 0x000fe40000011404 */
[----:B------:R-:W3:Y:S02]  /*7970*/  @P1 LDC R7, c[0x0][0x450] ;  /* 0x00011400ff071b82 */ /* 0x000ee40000000800 */
[----:B------:R-:W-:-:S04]  /*7980*/  LEA.HI R3, R3, R4, RZ, 0x7 ;  /* 0x0000000403037211 */ /* 0x000fc800078f38ff */
[----:B------:R-:W-:-:S04]  /*7990*/  SHF.R.S32.HI R3, RZ, 0x7, R3 ;  /* 0x00000007ff037819 */ /* 0x000fc80000011403 */
[----:B------:R-:W-:Y:S01]  /*79a0*/  VIMNMX R88, R102, R3, PT ;  /* 0x0000000366587248 */ /* 0x000fe20003fe0100 */
[----:B0-----:R-:W-:-:S04]  /*79b0*/  @P1 IMAD.HI.U32 R6, R8, R0, RZ ;  /* 0x0000000008061227 */ /* 0x001fc800078e00ff */
[----:B------:R-:W-:Y:S01]  /*79c0*/  IMAD.MOV.U32 R0, RZ, RZ, R8 ;  /* 0x000000ffff007224 */ /* 0x000fe200078e0008 */
[----:B---3--:R-:W-:-:S05]  /*79d0*/  @P1 SHF.R.U32.HI R0, RZ, R7, R6 ;  /* 0x00000007ff001219 */ /* 0x008fca0000011606 */
        /* <DEDUP_REMOVED lines=13> */
.L_x_1442:
[----:B------:R-:W-:-:S13]  /*7ab0*/  ISETP.NE.AND P0, PT, R5, 0x1, PT ;  /* 0x000000010500780c */ /* 0x000fda0003f05270 */
[----:B------:R-:W0:Y:S02]  /*7ac0*/  @P0 LDC.64 R6, c[0x0][0x9e8] ;  /* 0x00027a00ff060b82 */ /* 0x000e240000000a00 */
[----:B0-----:R-:W-:-:S05]  /*7ad0*/  @P0 IMAD.HI.U32 R4, R0, R6, RZ ;  /* 0x0000000600040227 */ /* 0x001fca00078e00ff */
[----:B------:R-:W-:-:S07]  /*7ae0*/  @P0 SHF.R.U32.HI R0, RZ, R7, R4 ;  /* 0x00000007ff000219 */ /* 0x000fce0000011604 */
.L_x_1443:
[----:B------:R-:W-:Y:S05]  /*7af0*/  BSYNC B0 ;  /* 0x0000000000007941 */ /* 0x000fea0003800000 */
.L_x_1441:
[----:B------:R-:W-:-:S05]  /*7b00*/  IMAD R0, R0, R5, RZ ;  /* 0x0000000500007224 */ /* 0x000fca00078e02ff */
[----:B------:R-:W-:-:S07]  /*7b10*/  VIMNMX R3, R3, R0, !PT ;  /* 0x0000000003037248 */ /* 0x000fce0007fe0100 */
.L_x_1440:
[----:B------:R-:W-:Y:S02]  /*7b20*/  SHF.R.S32.HI R0, RZ, 0x1f, R3 ;  /* 0x0000001fff007819 */ /* 0x000fe40000011403 */
[----:B------:R-:W-:Y:S02]  /*7b30*/  CS2R R20, SRZ ;  /* 0x0000000000147805 */ /* 0x000fe4000001ff00 */
[----:B------:R-:W-:Y:S02]  /*7b40*/  PLOP3.LUT P0, PT, PT, PT, PT, 0x80, 0x0 ;  /* 0x000000000000781c */ /* 0x000fe40003f0f070 */
[----:B------:R-:W-:Y:S02]  /*7b50*/  CS2R R134, SRZ ;  /* 0x0000000000867805 */ /* 0x000fe4000001ff00 */
[----:B------:R-:W-:Y:S02]  /*7b60*/  LEA.HI R0, R0, R3, RZ, 0x7 ;  /* 0x0000000300007211 */ /* 0x000fe400078f38ff */
[----:B------:R-:W-:-:S02]  /*7b70*/  CS2R R132, SRZ ;  /* 0x0000000000847805 */ /* 0x000fc4000001ff00 */
[----:B------:R-:W-:Y:S02]  /*7b80*/  CS2R R130, SRZ ;  /* 0x0000000000827805 */ /* 0x000fe4000001ff00 */
[----:B------:R-:W-:Y:S02]  /*7b90*/  CS2R R128, SRZ ;  /* 0x0000000000807805 */ /* 0x000fe4000001ff00 */
[----:B------:R-:W-:Y:S02]  /*7ba0*/  SHF.R.S32.HI R0, RZ, 0x7, R0 ;  /* 0x00000007ff007819 */ /* 0x000fe40000011400 */
[----:B------:R-:W-:Y:S02]  /*7bb0*/  CS2R R126, SRZ ;  /* 0x00000000007e7805 */ /* 0x000fe4000001ff00 */
[----:B------:R-:W-:Y:S02]  /*7bc0*/  CS2R R124, SRZ ;  /* 0x00000000007c7805 */ /* 0x000fe4000001ff00 */
[----:B------:R-:W-:-:S02]  /*7bd0*/  CS2R R122, SRZ ;  /* 0x00000000007a7805 */ /* 0x000fc4000001ff00 */
[----:B------:R-:W-:Y:S02]  /*7be0*/  VIMNMX R4, RZ, R0, !PT ;  /* 0x00000000ff047248 */ /* 0x000fe40007fe0100 */
[----:B------:R-:W-:Y:S02]  /*7bf0*/  CS2R R120, SRZ ;  /* 0x0000000000787805 */ /* 0x000fe4000001ff00 */
[----:B------:R-:W-:Y:S02]  /*7c00*/  CS2R R118, SRZ ;  /* 0x0000000000767805 */ /* 0x000fe4000001ff00 */
[----:B------:R-:W-:Y:S02]  /*7c10*/  CS2R R116, SRZ ;  /* 0x0000000000747805 */ /* 0x000fe4000001ff00 */
[----:B------:R-:W-:Y:S01]  /*7c20*/  ISETP.GT.AND P1, PT, R88, R4, PT ;  /* 0x000000045800720c */ /* 0x000fe20003f24270 */
[----:B------:R0:W-:Y:S01]  /*7c30*/  STL [R1+0x68], R4 ;  /* 0x0000680401007387 */ /* 0x0001e20000100800 */
[----:B------:R-:W-:-:S02]  /*7c40*/  CS2R R114, SRZ ;  /* 0x0000000000727805 */ /* 0x000fc4000001ff00 */
[----:B------:R-:W-:Y:S01]  /*7c50*/  CS2R R112, SRZ ;  /* 0x0000000000707805 */ /* 0x000fe2000001ff00 */
[----:B------:R-:W-:Y:S01]  /*7c60*/  IMAD.MOV.U32 R38, RZ, RZ, RZ ;  /* 0x000000ffff267224 */ /* 0x000fe200078e00ff */
[----:B------:R-:W-:Y:S01]  /*7c70*/  CS2R R26, SRZ ;  /* 0x00000000001a7805 */ /* 0x000fe2000001ff00 */
[----:B------:R-:W-:Y:S01]  /*7c80*/  IMAD.MOV.U32 R109, RZ, RZ, RZ ;  /* 0x000000ffff6d7224 */ /* 0x000fe200078e00ff */
[----:B------:R-:W-:Y:S02]  /*7c90*/  CS2R R106, SRZ ;  /* 0x00000000006a7805 */ /* 0x000fe4000001ff00 */
[----:B------:R-:W-:Y:S02]  /*7ca0*/  CS2R R104, SRZ ;  /* 0x0000000000687805 */ /* 0x000fe4000001ff00 */
[----:B------:R-:W-:Y:S01]  /*7cb0*/  CS2R R30, SRZ ;  /* 0x00000000001e7805 */ /* 0x000fe2000001ff00 */
[----:B------:R-:W-:Y:S01]  /*7cc0*/  IMAD.MOV.U32 R102, RZ, RZ, RZ ;  /* 0x000000ffff667224 */ /* 0x000fe200078e00ff */
[----:B------:R-:W-:Y:S01]  /*7cd0*/  CS2R R100, SRZ ;  /* 0x0000000000647805 */ /* 0x000fe2000001ff00 */
[----:B------:R-:W-:Y:S01]  /*7ce0*/  IMAD.MOV.U32 R99, RZ, RZ, RZ ;  /* 0x000000ffff637224 */ /* 0x000fe200078e00ff */
[----:B------:R-:W-:Y:S01]  /*7cf0*/  CS2R R96, SRZ ;  /* 0x0000000000607805 */ /* 0x000fe2000001ff00 */
[----:B------:R-:W-:Y:S01]  /*7d00*/  IMAD.MOV.U32 R42, RZ, RZ, RZ ;  /* 0x000000ffff2a7224 */ /* 0x000fe200078e00ff */
[----:B------:R-:W-:Y:S01]  /*7d10*/  CS2R R6, SRZ ;  /* 0x0000000000067805 */ /* 0x000fe2000001ff00 */
[----:B------:R-:W-:Y:S01]  /*7d20*/  IMAD.MOV.U32 R93, RZ, RZ, RZ ;  /* 0x000000ffff5d7224 */ /* 0x000fe200078e00ff */
[----:B------:R-:W-:Y:S01]  /*7d30*/  CS2R R90, SRZ ;  /* 0x00000000005a7805 */ /* 0x000fe2000001ff00 */
[----:B------:R-:W-:-:S02]  /*7d40*/  IMAD.MOV.U32 R89, RZ, RZ, RZ ;  /* 0x000000ffff597224 */ /* 0x000fc400078e00ff */
[----:B------:R-:W-:Y:S01]  /*7d50*/  IMAD.MOV.U32 R0, RZ, RZ, RZ ;  /* 0x000000ffff007224 */ /* 0x000fe200078e00ff */
[----:B0-----:R-:W-:Y:S06]  /*7d60*/  @!P1 BRA `(.L_x_1444) ;  /* 0x0000011800f89947 */ /* 0x001fec0003800000 */
        /* <DEDUP_REMOVED lines=9> */
.L_x_1732:
[----:B------:R-:W3:Y:S01]  /*7e00*/  LDL R3, [R1+0xc] ;  /* 0x00000c0001037983 */ /* 0x000ee20000100800 */
[----:B------:R-:W-:Y:S01]  /*7e10*/  BSSY B6, `(.L_x_1446) ;  /* 0x0000020000067945 */ /* 0x000fe20003800000 */
[----:B---3--:R-:W-:-:S05]  /*7e20*/  IMAD.HI R0, R3, 0x55555556, RZ ;  /* 0x5555555603007827 */ /* 0x008fca00078e02ff */
[----:B------:R-:W-:-:S05]  /*7e30*/  LEA.HI R0, R0, R0, RZ, 0x1 ;  /* 0x0000000000007211 */ /* 0x000fca00078f08ff */
[----:B------:R-:W-:Y:S02]  /*7e40*/  IMAD R4, R0, -0x3, R3 ;  /* 0xfffffffd00047824 */ /* 0x000fe400078e0203 */
[----:B------:R-:W-:Y:S02]  /*7e50*/  VIADD R3, R2, 0x21800 ;  /* 0x0002180002037836 */ /* 0x000fe40000000000 */
[----:B------:R-:W-:Y:S01]  /*7e60*/  IMAD R0, R4, 0x1000, R2 ;  /* 0x0000100004007824 */ /* 0x000fe200078e0202 */
[----:B------:R3:W-:Y:S02]  /*7e70*/  STL [R1+0x2c], R4 ;  /* 0x00002c0401007387 */ /* 0x0007e40000100800 */
[----:B------:R-:W-:Y:S01]  /*7e80*/  LOP3.LUT P0, RZ, R3, 0x3ff, RZ, 0xc0, !PT ;  /* 0x000003ff03ff7812 */ /* 0x000fe2000780c0ff */
[----:B------:R-:W-:-:S05]  /*7e90*/  VIADD R0, R0, 0xc400 ;  /* 0x0000c40000007836 */ /* 0x000fca0000000000 */
[----:B------:R-:W-:Y:S01]  /*7ea0*/  SHF.R.U32.HI R0, RZ, 0x4, R0 ;  /* 0x00000004ff007819 */ /* 0x000fe20000011600 */
[----:B---3--:R-:W-:-:S03]  /*7eb0*/  IMAD R4, R4, 0x2000, R3 ;  /* 0x0000200004047824 */ /* 0x008fc600078e0203 */
[----:B------:R-:W-:Y:S02]  /*7ec0*/  LOP3.LUT R146, R0, 0x3fff, RZ, 0xc0, !PT ;  /* 0x00003fff00927812 */ /* 0x000fe400078ec0ff */
[----:B------:R-:W-:-:S04]  /*7ed0*/  SHF.R.U32.HI R4, RZ, 0x4, R4 ;  /* 0x00000004ff047819 */ /* 0x000fc80000011604 */
[----:B------:R-:W-:-:S05]  /*7ee0*/  LOP3.LUT R3, R4, 0x3fff, RZ, 0xc0, !PT ;  /* 0x00003fff04037812 */ /* 0x000fca00078ec0ff */
[----:B------:R3:W-:Y:S01]  /*7ef0*/  STL [R1+0x54], R3 ;  /* 0x0000540301007387 */ /* 0x0007e20000100800 */
[----:B------:R-:W-:Y:S05]  /*7f00*/  @!P0 BRA `(.L_x_1447) ;  /* 0x0000000000408947 */ /* 0x000fea0003800000 */
[----:B------:R-:W-:Y:S01]  /*7f10*/  MOV R0, 0x0 ;  /* 0x0000000000007802 */ /* 0x000fe20000000f00 */
[----:B------:R-:W-:Y:S01]  /*7f20*/  ULDC.64 UR4, c[0x4][0x88] ;  /* 0x0100220000047ab9 */ /* 0x000fe20000000a00 */
[----:B------:R-:W-:Y:S01]  /*7f30*/  ULDC.64 UR6, c[0x4][0x90] ;  /* 0x0100240000067ab9 */ /* 0x000fe20000000a00 */
[----:B------:R-:W-:Y:S01]  /*7f40*/  IMAD.U32 R4, RZ, RZ, UR4 ;  /* 0x00000004ff047e24 */ /* 0x000fe2000f8e00ff */
[----:B0-----:R0:W4:Y:S01]  /*7f50*/  LDC.64 R14, c[0x4][R0] ;  /* 0x01000000000e7b82 */ /* 0x0011220000000a00 */
        /* <DEDUP_REMOVED lines=10> */
[----:B-12345:R-:W-:Y:S05]  /*8000*/  CALL.ABS.NOINC R14 ;  /* 0x000000000e007343 */ /* 0x03efea0003c00000 */
.L_x_1447:
[----:B------:R-:W-:Y:S05]  /*8010*/  BSYNC B6 ;  /* 0x0000000000067941 */ /* 0x000fea0003800000 */
.L_x_1446:
[----:B------:R-:W-:Y:S02]  /*8020*/  ULDC UR4, c[0x0][0x3f4] ;  /* 0x0000fd0000047ab9 */ /* 0x000fe40000000800 */
[----:B------:R-:W-:-:S13]  /*8030*/  ISETP.LT.AND P0, PT, RZ, UR4, PT ;  /* 0x00000004ff007c0c */ /* 0x000fda000bf01270 */
[----:B------:R-:W-:Y:S05]  /*8040*/  @P0 BRA `(.L_x_1448) ;  /* 0x0000000000400947 */ /* 0x000fea0003800000 */
[----:B------:R-:W-:-:S04]  /*8050*/  ULEA.HI UR4, UR37, UR37, URZ, 0x1 ;  /* 0x0000002525047291 */ /* 0x000fc8000f8f083f */
[----:B------:R-:W-:-:S04]  /*8060*/  ULOP3.LUT UR4, UR4, 0xfffffffe, URZ, 0xc0, !UPT ;  /* 0xfffffffe04047892 */ /* 0x000fc8000f8ec03f */
[----:B------:R-:W-:-:S06]  /*8070*/  UIADD3 UR4, UR37, -UR4, URZ ;  /* 0x8000000425047290 */ /* 0x000fcc000fffe03f */
[----:B---3--:R-:W-:-:S05]  /*8080*/  IMAD.U32 R3, RZ, RZ, UR4 ;  /* 0x00000004ff037e24 */ /* 0x008fca000f8e00ff */
[----:B------:R-:W-:-:S04]  /*8090*/  SHF.L.U32 R3, R3, 0x1f, RZ ;  /* 0x0000001f03037819 */ /* 0x000fc800000006ff */
[----:B------:R3:W4:Y:S03]  /*80a0*/  SYNCS.PHASECHK.TRANS64.TRYWAIT P0, [R2+URZ+0x2d800], R3 ;  /* 0x02d80003020075a7 */ /* 0x000726000800017f */
[----:B----4-:R-:W-:Y:S05]  /*80b0*/  @!P0 NANOSLEEP.SYNCS 0x989680 ;  /* 0x009896800000895d */ /* 0x010fea0003900000 */
[----:B------:R-:W4:Y:S01]  /*80c0*/  @!P0 SYNCS.PHASECHK.TRANS64 P0, [R2+URZ+0x2d800], R3 ;  /* 0x02d80003020085a7 */ /* 0x000f22000800007f */
[----:B------:R-:W-:Y:S04]  /*80d0*/  BSSY B0, `(.L_x_1449) ;  /* 0x0000006000007945 */ /* 0x000fe80003800000 */
[----:B----4-:R-:W-:Y:S05]  /*80e0*/  @P0 BRA `(.L_x_1450) ;  /* 0x0000000000100947 */ /* 0x010fea0003800000 */
.L_x_1451:
[----:B----4-:R4:W0:Y:S02]  /*80f0*/  SYNCS.PHASECHK.TRANS64.TRYWAIT P0, [R2+URZ+0x2d800], R3 ;  /* 0x02d80003020075a7 */ /* 0x010824000800017f */
[----:B0-----:R-:W-:Y:S05]  /*8100*/  @!P0 NANOSLEEP.SYNCS 0x989680 ;  /* 0x009896800000895d */ /* 0x001fea0003900000 */
[----:B------:R-:W0:Y:S02]  /*8110*/  @!P0 SYNCS.PHASECHK.TRANS64 P0, [R2+URZ+0x2d800], R3 ;  /* 0x02d80003020085a7 */ /* 0x000e24000800007f */
[----:B0-----:R-:W-:Y:S05]  /*8120*/  @!P0 BRA `(.L_x_1451) ;  /* 0xfffffffc00f08947 */ /* 0x001fea000383ffff */
.L_x_1450:
[----:B------:R-:W-:Y:S05]  /*8130*/  BSYNC B0 ;  /* 0x0000000000007941 */ /* 0x000fea0003800000 */
.L_x_1449:
[----:B------:R-:W-:Y:S05]  /*8140*/  BRA `(.L_x_1452) ;  /* 0x0000004000c47947 */ /* 0x000fea0003800000 */
.L_x_1448:
[----:B------:R-:W-:Y:S01]  /*8150*/  ULOP3.LUT UP0, URZ, UR40, 0x1bf, URZ, 0xc0, !UPT ;  /* 0x000001bf283f7892 */ /* 0x000fe2000f80c03f */
[----:B-----5:R-:W-:Y:S01]  /*8160*/  SHF.R.S32.HI R0, RZ, 0x1f, R98 ;  /* 0x0000001fff007819 */ /* 0x020fe20000011462 */
[----:B------:R-:W-:Y:S01]  /*8170*/  ULDC.64 UR4, c[0x0][0x3f8] ;  /* 0x0000fe0000047ab9 */ /* 0x000fe20000000a00 */
[----:B------:R-:W-:Y:S01]  /*8180*/  ULDC.64 UR6, c[0x0][0x408] ;  /* 0x0001020000067ab9 */ /* 0x000fe20000000a00 */
[----:B------:R-:W-:Y:S02]  /*8190*/  IMAD.WIDE.U32 R24, R98, UR4, RZ ;  /* 0x0000000462187c25 */ /* 0x000fe4000f8e00ff */
[----:B------:R-:W-:Y:S02]  /*81a0*/  PLOP3.LUT P0, PT, PT, PT, UP0, 0x80, 0x0 ;  /* 0x000000000000781c */ /* 0x000fe40003f0f008 */
[C---:B---3--:R-:W-:Y:S02]  /*81b0*/  IMAD R3, R0.reuse, UR4, RZ ;  /* 0x0000000400037c24 */ /* 0x048fe4000f8e02ff */
[----:B------:R-:W-:-:S02]  /*81c0*/  IMAD R5, R0, UR6, RZ ;  /* 0x0000000600057c24 */ /* 0x000fc4000f8e02ff */
[C---:B------:R-:W-:Y:S02]  /*81d0*/  IMAD R3, R98.reuse, UR5, R3 ;  /* 0x0000000562037c24 */ /* 0x040fe4000f8e0203 */
[C---:B------:R-:W-:Y:S02]  /*81e0*/  IMAD R5, R98.reuse, UR7, R5 ;  /* 0x0000000762057c24 */ /* 0x040fe4000f8e0205 */
[----:B------:R-:W-:-:S04]  /*81f0*/  IMAD.WIDE.U32 R98, R98, UR6, RZ ;  /* 0x0000000662627c25 */ /* 0x000fc8000f8e00ff */
[----:B------:R-:W-:Y:S02]  /*8200*/  IMAD.IADD R27, R3, 0x1, R25 ;  /* 0x00000001031b7824 */ /* 0x000fe400078e0219 */
[----:B------:R-:W-:Y:S01]  /*8210*/  IMAD.IADD R29, R5, 0x1, R99 ;  /* 0x00000001051d7824 */ /* 0x000fe200078e0263 */
[----:B------:R-:W-:Y:S06]  /*8220*/  @!P0 BRA `(.L_x_1453) ;  /* 0x0000000000408947 */ /* 0x000fec0003800000 */
[----:B------:R-:W-:Y:S01]  /*8230*/  MOV R0, 0x0 ;  /* 0x0000000000007802 */ /* 0x000fe20000000f00 */
[----:B------:R-:W-:Y:S01]  /*8240*/  ULDC.64 UR4, c[0x4][0x88] ;  /* 0x0100220000047ab9 */ /* 0x000fe20000000a00 */
[----:B------:R-:W-:Y:S01]  /*8250*/  ULDC.64 UR6, c[0x4][0x90] ;  /* 0x0100240000067ab9 */ /* 0x000fe20000000a00 */
[----:B------:R-:W-:Y:S01]  /*8260*/  IMAD.U32 R4, RZ, RZ, UR4 ;  /* 0x00000004ff047e24 */ /* 0x000fe2000f8e00ff */
[----:B0-----:R0:W3:Y:S01]  /*8270*/  LDC.64 R14, c[0x4][R0] ;  /* 0x01000000000e7b82 */ /* 0x0010e20000000a00 */
        /* <DEDUP_REMOVED lines=10> */
[----:B-123--:R-:W-:Y:S05]  /*8320*/  CALL.ABS.NOINC R14 ;  /* 0x000000000e007343 */ /* 0x00efea0003c00000 */
.L_x_1453:
[----:B------:R-:W3:Y:S01]  /*8330*/  S2R R20, SR_TID.X ;  /* 0x0000000000147919 */ /* 0x000ee20000002100 */
[----:B------:R-:W-:Y:S01]  /*8340*/  ULDC.U8 UR4, c[0x0][0x410] ;  /* 0x0001040000047ab9 */ /* 0x000fe20000000000 */
[----:B---3--:R-:W-:Y:S02]  /*8350*/  VIADD R21, R20, 0xffffff80 ;  /* 0xffffff8014157836 */ /* 0x008fe40000000000 */
[----:B------:R-:W3:Y:S01]  /*8360*/  LDL R20, [R1+0x28] ;  /* 0x0000280001147983 */ /* 0x000ee20000100800 */
[----:B------:R-:W-:Y:S01]  /*8370*/  ISETP.NE.AND P0, PT, RZ, UR4, PT ;  /* 0x00000004ff007c0c */ /* 0x000fe2000bf05270 */
[----:B------:R-:W-:Y:S01]  /*8380*/  BSSY B0, `(.L_x_1454) ;  /* 0x0000405000007945 */ /* 0x000fe20003800000 */
[----:B------:R-:W-:-:S04]  /*8390*/  LEA.HI R54, R21, R21, RZ, 0x1 ;  /* 0x0000001515367211 */ /* 0x000fc800078f08ff */
[----:B------:R-:W-:-:S05]  /*83a0*/  SHF.R.S32.HI R54, RZ, 0x1, R54 ;  /* 0x00000001ff367819 */ /* 0x000fca0000011436 */
[----:B---3--:R-:W-:Y:S02]  /*83b0*/  IMAD.IADD R10, R54, 0x1, R20 ;  /* 0x00000001360a7824 */ /* 0x008fe400078e0214 */
[----:B------:R-:W-:Y:S05]  /*83c0*/  @!P0 BRA `(.L_x_1455) ;  /* 0x0000001c00f48947 */ /* 0x000fea0003800000 */
[----:B------:R-:W3:Y:S01]  /*83d0*/  LDC R21, c[0x0][0x448] ;  /* 0x00011200ff157b82 */ /* 0x000ee20000000800 */
[----:B------:R-:W-:Y:S01]  /*83e0*/  ULDC.64 UR4, c[0x0][0x3f8] ;  /* 0x0000fe0000047ab9 */ /* 0x000fe20000000a00 */
[----:B------:R-:W-:Y:S01]  /*83f0*/  ULDC.64 UR6, c[0x0][0x408] ;  /* 0x0001020000067ab9 */ /* 0x000fe20000000a00 */
[----:B------:R-:W-:Y:S02]  /*8400*/  IMAD.MOV.U32 R6, RZ, RZ, R24 ;  /* 0x000000ffff067224 */ /* 0x000fe400078e0018 */
[----:B------:R-:W-:Y:S02]  /*8410*/  IMAD.MOV.U32 R7, RZ, RZ, R27 ;  /* 0x000000ffff077224 */ /* 0x000fe400078e001b */
[----:B------:R-:W-:Y:S02]  /*8420*/  IMAD.MOV.U32 R8, RZ, RZ, R98 ;  /* 0x000000ffff087224 */ /* 0x000fe400078e0062 */
[----:B------:R-:W-:Y:S01]  /*8430*/  IMAD.MOV.U32 R9, RZ, RZ, R29 ;  /* 0x000000ffff097224 */ /* 0x000fe200078e001d */
[----:B---3--:R-:W-:-:S13]  /*8440*/  ISETP.NE.AND P0, PT, R21, 0x1, PT ;  /* 0x000000011500780c */ /* 0x008fda0003f05270 */
[----:B------:R-:W3:Y:S08]  /*8450*/  @P0 LDC R3, c[0x0][0x44c] ;  /* 0x00011300ff030b82 */ /* 0x000ef00000000800 */
[----:B------:R-:W4:Y:S01]  /*8460*/  @P0 LDC R5, c[0x0][0x450] ;  /* 0x00011400ff050b82 */ /* 0x000f220000000800 */
[----:B---3--:R-:W-:-:S04]  /*8470*/  @P0 IMAD.HI.U32 R0, R10, R3, RZ ;  /* 0x000000030a000227 */ /* 0x008fc800078e00ff */
[----:B------:R-:W-:Y:S01]  /*8480*/  IMAD.MOV.U32 R3, RZ, RZ, R10 ;  /* 0x000000ffff037224 */ /* 0x000fe200078e000a */
[----:B----4-:R-:W-:-:S04]  /*8490*/  @P0 SHF.R.U32.HI R3, RZ, R5, R0 ;  /* 0x00000005ff030219 */ /* 0x010fc80000011600 */
[----:B------:R-:W-:Y:S01]  /*84a0*/  SHF.R.S32.HI R0, RZ, 0x1f, R3 ;  /* 0x0000001fff007819 */ /* 0x000fe20000011403 */
[----:B------:R-:W-:-:S04]  /*84b0*/  IMAD.WIDE.U32 R6, R3, UR4, R6 ;  /* 0x0000000403067c25 */ /* 0x000fc8000f8e0006 */
[C---:B------:R-:W-:Y:S02]  /*84c0*/  IMAD R4, R0.reuse, UR4, RZ ;  /* 0x0000000400047c24 */ /* 0x040fe4000f8e02ff */
[----:B------:R-:W-:Y:S02]  /*84d0*/  IMAD R0, R0, UR6, RZ ;  /* 0x0000000600007c24 */ /* 0x000fe4000f8e02ff */
[C---:B------:R-:W-:Y:S01]  /*84e0*/  IMAD R13, R3.reuse, UR5, R4 ;  /* 0x00000005030d7c24 */ /* 0x040fe2000f8e0204 */
[----:B------:R-:W-:Y:S01]  /*84f0*/  ULDC.64 UR4, c[0x0][0x3e8] ;  /* 0x0000fa0000047ab9 */ /* 0x000fe20000000a00 */
[----:B------:R-:W-:-:S04]  /*8500*/  IMAD.WIDE.U32 R8, R3, UR6, R8 ;  /* 0x0000000603087c25 */ /* 0x000fc8000f8e0008 */
[----:B------:R-:W-:Y:S01]  /*8510*/  IMAD R5, R3, UR7, R0 ;  /* 0x0000000703057c24 */ /* 0x000fe2000f8e0200 */
[----:B------:R-:W-:Y:S01]  /*8520*/  ULDC.64 UR6, c[0x0][0x400] ;  /* 0x0001000000067ab9 */ /* 0x000fe20000000a00 */
[----:B------:R-:W-:Y:S01]  /*8530*/  IMAD.IADD R13, R7, 0x1, R13 ;  /* 0x00000001070d7824 */ /* 0x000fe200078e020d */
[----:B------:R-:W-:Y:S01]  /*8540*/  LEA R0, P0, R6, UR4, 0x1 ;  /* 0x0000000406007c11 */ /* 0x000fe2000f8008ff */
[----:B------:R-:W-:Y:S01]  /*8550*/  IMAD.IADD R5, R9, 0x1, R5 ;  /* 0x0000000109057824 */ /* 0x000fe200078e0205 */
[----:B------:R-:W-:Y:S01]  /*8560*/  LEA R4, P1, R8, UR6, 0x1 ;  /* 0x0000000608047c11 */ /* 0x000fe2000f8208ff */
[----:B------:R-:W-:Y:S01]  /*8570*/  UMOV UR4, 0xffffffff ;  /* 0xffffffff00047882 */ /* 0x000fe20000000000 */
[----:B------:R-:W-:Y:S02]  /*8580*/  LEA.HI.X R13, R6, UR5, R13, 0x1, P0 ;  /* 0x00000005060d7c11 */ /* 0x000fe400080f0c0d */
[----:B------:R-:W-:Y:S01]  /*8590*/  LEA.HI.X R5, R8, UR7, R5, 0x1, P1 ;  /* 0x0000000708057c11 */ /* 0x000fe200088f0c05 */
[----:B------:R-:W-:Y:S08]  /*85a0*/  BRA.DIV UR4, `(.L_x_1456) ;  /* 0x000001ae04007947 */ /* 0x000ff0000b800000 */
[----:B------:R3:W4:Y:S04]  /*85b0*/  SHFL.IDX PT, R3, R13, RZ, 0x1e1f ;  /* 0x001e1fff0d037589 */ /* 0x00072800000e0000 */
[----:B------:R-:W1:Y:S04]  /*85c0*/  SHFL.IDX PT, R0, R0, RZ, 0x1e1f ;  /* 0x001e1fff00007589 */ /* 0x000e6800000e0000 */
[----:B------:R-:W1:Y:S04]  /*85d0*/  SHFL.IDX PT, R5, R5, RZ, 0x1e1f ;  /* 0x001e1fff05057589 */ /* 0x000e6800000e0000 */
[----:B0-----:R3:W0:Y:S02]  /*85e0*/  SHFL.IDX PT, R14, R4, RZ, 0x1e1f ;  /* 0x001e1fff040e7589 */ /* 0x00162400000e0000 */
.L_x_1738:
[----:B------:R-:W-:Y:S01]  /*85f0*/  IMAD R52, R140, R21, RZ ;  /* 0x000000158c347224 */ /* 0x000fe200078e02ff */
[----:B------:R-:W-:Y:S01]  /*8600*/  BSSY B1, `(.L_x_1457) ;  /* 0x000005d000017945 */ /* 0x000fe20003800000 */
[----:B------:R-:W-:Y:S02]  /*8610*/  CS2R R36, SRZ ;  /* 0x0000000000247805 */ /* 0x000fe4000001ff00 */
[----:B------:R-:W-:Y:S02]  /*8620*/  CS2R R34, SRZ ;  /* 0x0000000000227805 */ /* 0x000fe4000001ff00 */
[----:B------:R-:W-:Y:S02]  /*8630*/  CS2R R28, SRZ ;  /* 0x00000000001c7805 */ /* 0x000fe4000001ff00 */
[----:B------:R-:W-:Y:S01]  /*8640*/  ISETP.GE.AND P0, PT, R10, R52, PT ;  /* 0x000000340a00720c */ /* 0x000fe20003f06270 */
[----:B------:R-:W-:Y:S01]  /*8650*/  IMAD R52, R33, -0xc0, R52 ;  /* 0xffffff4021347824 */ /* 0x000fe200078e0234 */
[----:B------:R-:W-:-:S02]  /*8660*/  CS2R R24, SRZ ;  /* 0x0000000000187805 */ /* 0x000fc4000001ff00 */
[----:B---3--:R-:W-:Y:S02]  /*8670*/  CS2R R12, SRZ ;  /* 0x00000000000c7805 */ /* 0x008fe4000001ff00 */
[----:B------:R-:W-:Y:S02]  /*8680*/  CS2R R8, SRZ ;  /* 0x0000000000087805 */ /* 0x000fe4000001ff00 */
[----:B------:R-:W-:Y:S02]  /*8690*/  CS2R R38, SRZ ;  /* 0x0000000000267805 */ /* 0x000fe4000001ff00 */
[----:B------:R-:W-:Y:S02]  /*86a0*/  CS2R R32, SRZ ;  /* 0x0000000000207805 */ /* 0x000fe4000001ff00 */
[----:B------:R-:W-:Y:S02]  /*86b0*/  CS2R R30, SRZ ;  /* 0x00000000001e7805 */ /* 0x000fe4000001ff00 */
[----:B------:R-:W-:-:S02]  /*86c0*/  CS2R R26, SRZ ;  /* 0x00000000001a7805 */ /* 0x000fc4000001ff00 */
[----:B------:R-:W-:Y:S02]  /*86d0*/  CS2R R20, SRZ ;  /* 0x0000000000147805 */ /* 0x000fe4000001ff00 */
[----:B------:R-:W-:Y:S01]  /*86e0*/  CS2R R10, SRZ ;  /* 0x00000000000a7805 */ /* 0x000fe2000001ff00 */
[----:B------:R-:W-:Y:S06]  /*86f0*/  @P0 BRA `(.L_x_1458) ;  /* 0x0000000400340947 */ /* 0x000fec0003800000 */
[----:B------:R-:W3:Y:S01]  /*8700*/  LDL R42, [R1+0x5c] ;  /* 0x00005c00012a7983 */ /* 0x000ee20000100800 */
[----:B------:R-:W-:-:S03]  /*8710*/  ULDC UR4, c[0x0][0x3f4] ;  /* 0x0000fd0000047ab9 */ /* 0x000fc60000000800 */
[----:B--2---:R-:W2:Y:S04]  /*8720*/  LDL R41, [R1+0x50] ;  /* 0x0000500001297983 */ /* 0x004ea80000100800 */
[----:B-1----:R-:W4:Y:S04]  /*8730*/  LDL R40, [R1+0x58] ;  /* 0x0000580001287983 */ /* 0x002f280000100800 */
[----:B------:R-:W4:Y:S04]  /*8740*/  LDL R15, [R1+0x4c] ;  /* 0x00004c00010f7983 */ /* 0x000f280000100800 */
[----:B------:R-:W4:Y:S04]  /*8750*/  LDL.64 R56, [R1+0x18] ;  /* 0x0000180001387983 */ /* 0x000f280000100a00 */
        /* <DEDUP_REMOVED lines=9> */
[C---:B---3--:R-:W-:Y:S01]  /*87f0*/  ISETP.GE.AND P3, PT, R42.reuse, UR4, PT ;  /* 0x000000042a007c0c */ /* 0x048fe2000bf66270 */
[----:B------:R-:W-:Y:S01]  /*8800*/  IMAD.SHL.U32 R9, R42, 0x2, RZ ;  /* 0x000000022a097824 */ /* 0x000fe200078e00ff */
[----:B------:R-:W-:Y:S02]  /*8810*/  SHF.R.S32.HI R4, RZ, 0x1f, R42 ;  /* 0x0000001fff047819 */ /* 0x000fe4000001142a */
[C---:B--2---:R-:W-:Y:S01]  /*8820*/  ISETP.GE.AND P2, PT, R41.reuse, UR4, PT ;  /* 0x0000000429007c0c */ /* 0x044fe2000bf46270 */
[C---:B------:R-:W-:Y:S01]  /*8830*/  IMAD.SHL.U32 R47, R41.reuse, 0x2, RZ ;  /* 0x00000002292f7824 */ /* 0x040fe200078e00ff */
[----:B------:R-:W-:Y:S02]  /*8840*/  SHF.R.S32.HI R8, RZ, 0x1f, R41 ;  /* 0x0000001fff087819 */ /* 0x000fe40000011429 */
[C---:B----4-:R-:W-:Y:S01]  /*8850*/  ISETP.GE.AND P1, PT, R40.reuse, UR4, PT ;  /* 0x0000000428007c0c */ /* 0x050fe2000bf26270 */
[----:B------:R-:W-:Y:S01]  /*8860*/  IMAD.SHL.U32 R43, R40, 0x2, RZ ;  /* 0x00000002282b7824 */ /* 0x000fe200078e00ff */
[----:B------:R-:W-:-:S02]  /*8870*/  SHF.L.U64.HI R20, R41, 0x1, R8 ;  /* 0x0000000129147819 */ /* 0x000fc40000010208 */
[----:B------:R-:W-:Y:S01]  /*8880*/  SHF.L.U64.HI R4, R42, 0x1, R4 ;  /* 0x000000012a047819 */ /* 0x000fe20000010204 */
[C---:B------:R-:W-:Y:S01]  /*8890*/  IMAD.SHL.U32 R7, R15.reuse, 0x2, RZ ;  /* 0x000000020f077824 */ /* 0x040fe200078e00ff */
[-C--:B0-----:R-:W-:Y:S02]  /*88a0*/  @!P3 IADD3 R8, P5, R14, R9.reuse, RZ ;  /* 0x000000090e08b210 */ /* 0x081fe40007fbe0ff */
[----:B------:R-:W-:Y:S02]  /*88b0*/  @!P3 IADD3 R10, P4, R0, R9, RZ ;  /* 0x00000009000ab210 */ /* 0x000fe40007f9e0ff */
[----:B------:R-:W-:Y:S01]  /*88c0*/  ISETP.GE.AND P0, PT, R15, UR4, PT ;  /* 0x000000040f007c0c */ /* 0x000fe2000bf06270 */
[--C-:B------:R-:W-:Y:S01]  /*88d0*/  @!P3 IMAD.X R9, R5, 0x1, R4.reuse, P5 ;  /* 0x000000010509b824 */ /* 0x100fe200028e0604 */
[----:B------:R-:W-:Y:S01]  /*88e0*/  @!P2 IADD3 R46, P5, R14, R47, RZ ;  /* 0x0000002f0e2ea210 */ /* 0x000fe20007fbe0ff */
[----:B------:R-:W-:Y:S01]  /*88f0*/  @!P3 IMAD.X R11, R3, 0x1, R4, P4 ;  /* 0x00000001030bb824 */ /* 0x000fe200020e0604 */
[----:B------:R-:W-:-:S02]  /*8900*/  SHF.R.S32.HI R6, RZ, 0x1f, R40 ;  /* 0x0000001fff067819 */ /* 0x000fc40000011428 */
[----:B------:R-:W-:Y:S01]  /*8910*/  @!P2 IADD3 R48, P4, R0, R47, RZ ;  /* 0x0000002f0030a210 */ /* 0x000fe20007f9e0ff */
[----:B------:R-:W-:Y:S01]  /*8920*/  @!P2 IMAD.X R47, R5, 0x1, R20, P5 ;  /* 0x00000001052fa824 */ /* 0x000fe200028e0614 */
[----:B------:R-:W-:Y:S01]  /*8930*/  SHF.L.U64.HI R6, R40, 0x1, R6 ;  /* 0x0000000128067819 */ /* 0x000fe20000010206 */
[----:B------:R0:W5:Y:S01]  /*8940*/  @!P3 LD.E.64 R32, desc[UR52][R10.64] ;  /* 0x000000340a20b980 */ /* 0x000162000c101b00 */
[-C--:B------:R-:W-:Y:S01]  /*8950*/  @!P1 IADD3 R42, P5, R14, R43.reuse, RZ ;  /* 0x0000002b0e2a9210 */ /* 0x080fe20007fbe0ff */
[----:B------:R-:W-:Y:S01]  /*8960*/  @!P2 IMAD.X R49, R3, 0x1, R20, P4 ;  /* 0x000000010331a824 */ /* 0x000fe200020e0614 */
[----:B------:R-:W-:Y:S01]  /*8970*/  SHF.R.S32.HI R12, RZ, 0x1f, R15 ;  /* 0x0000001fff0c7819 */ /* 0x000fe2000001140f */
[----:B------:R1:W5:Y:S01]  /*8980*/  @!P3 LD.E.64 R34, desc[UR52][R8.64] ;  /* 0x000000340822b980 */ /* 0x000362000c101b00 */
[----:B------:R-:W-:Y:S01]  /*8990*/  @!P1 IADD3 R44, P4, R0, R43, RZ ;  /* 0x0000002b002c9210 */ /* 0x000fe20007f9e0ff */
[----:B------:R-:W-:Y:S01]  /*89a0*/  @!P1 IMAD.X R43, R5, 0x1, R6, P5 ;  /* 0x00000001052b9824 */ /* 0x000fe200028e0606 */
[----:B------:R-:W-:Y:S01]  /*89b0*/  SHF.L.U64.HI R12, R15, 0x1, R12 ;  /* 0x000000010f0c7819 */ /* 0x000fe2000001020c */
[----:B------:R-:W-:Y:S01]  /*89c0*/  IMAD.SHL.U32 R15, R50, 0x2, RZ ;  /* 0x00000002320f7824 */ /* 0x000fe200078e00ff */
[----:B------:R-:W-:Y:S01]  /*89d0*/  @!P0 IADD3 R40, P5, R0, R7, RZ ;  /* 0x0000000700288210 */ /* 0x000fe20007fbe0ff */
[----:B------:R-:W-:Y:S01]  /*89e0*/  @!P1 IMAD.X R45, R3, 0x1, R6, P4 ;  /* 0x00000001032d9824 */ /* 0x000fe200020e0606 */
[----:B------:R-:W-:-:S02]  /*89f0*/  ISETP.GE.AND P4, PT, R56, UR4, PT ;  /* 0x0000000438007c0c */ /* 0x000fc4000bf86270 */
[----:B0-----:R-:W-:Y:S01]  /*8a00*/  CS2R R10, SRZ ;  /* 0x00000000000a7805 */ /* 0x001fe2000001ff00 */
[----:B------:R-:W5:Y:S01]  /*8a10*/  @!P2 LD.E.64 R30, desc[UR52][R48.64] ;  /* 0x00000034301ea980 */ /* 0x000f62000c101b00 */
[--C-:B------:R-:W-:Y:S01]  /*8a20*/  @!P0 IMAD.X R41, R3, 0x1, R12.reuse, P5 ;  /* 0x0000000103298824 */ /* 0x100fe200028e060c */
[----:B------:R-:W-:Y:S02]  /*8a30*/  @!P0 IADD3 R6, P5, R14, R7, RZ ;  /* 0x000000070e068210 */ /* 0x000fe40007fbe0ff */
[----:B-1----:R-:W-:Y:S01]  /*8a40*/  CS2R R8, SRZ ;  /* 0x0000000000087805 */ /* 0x002fe2000001ff00 */
[----:B------:R-:W5:Y:S02]  /*8a50*/  @!P2 LD.E.64 R28, desc[UR52][R46.64] ;  /* 0x000000342e1ca980 */ /* 0x000f64000c101b00 */
[----:B------:R-:W-:Y:S01]  /*8a60*/  @!P0 IMAD.X R7, R5, 0x1, R12, P5 ;  /* 0x0000000105078824 */ /* 0x000fe200028e060c */
[----:B------:R-:W-:Y:S01]  /*8a70*/  ISETP.GE.AND P5, PT, R50, UR4, PT ;  /* 0x0000000432007c0c */ /* 0x000fe2000bfa6270 */
[----:B------:R-:W5:Y:S01]  /*8a80*/  @!P1 LD.E.64 R26, desc[UR52][R44.64] ;  /* 0x000000342c1a9980 */ /* 0x000f62000c101b00 */
[----:B------:R-:W-:-:S02]  /*8a90*/  @!P4 IMAD.MOV.U32 R12, RZ, RZ, R0 ;  /* 0x000000ffff0cc224 */ /* 0x000fc400078e0000 */
[----:B------:R-:W-:Y:S01]  /*8aa0*/  @!P4 IMAD.MOV.U32 R13, RZ, RZ, R3 ;  /* 0x000000ffff0dc224 */ /* 0x000fe200078e0003 */
[----:B------:R-:W5:Y:S01]  /*8ab0*/  @!P1 LD.E.64 R24, desc[UR52][R42.64] ;  /* 0x000000342a189980 */ /* 0x000f62000c101b00 */
[----:B------:R-:W-:Y:S02]  /*8ac0*/  @!P4 IMAD.MOV.U32 R4, RZ, RZ, R14 ;  /* 0x000000ffff04c224 */ /* 0x000fe400078e000e */
[----:B------:R-:W-:-:S04]  /*8ad0*/  @!P4 IMAD.WIDE R12, R56, 0x2, R12 ;  /* 0x00000002380cc825 */ /* 0x000fc800078e020c */
[----:B------:R-:W-:Y:S01]  /*8ae0*/  @!P4 IMAD.WIDE R20, R56, 0x2, R4 ;  /* 0x000000023814c825 */ /* 0x000fe200078e0204 */
[----:B------:R-:W-:Y:S01]  /*8af0*/  SHF.R.S32.HI R4, RZ, 0x1f, R50 ;  /* 0x0000001fff047819 */ /* 0x000fe20000011432 */
[----:B------:R0:W5:Y:S03]  /*8b00*/  @!P4 LD.E.64 R38, desc[UR52][R12.64] ;  /* 0x000000340c26c980 */ /* 0x000166000c101b00 */
[----:B------:R-:W-:Y:S01]  /*8b10*/  SHF.L.U64.HI R4, R50, 0x1, R4 ;  /* 0x0000000132047819 */ /* 0x000fe20000010204 */
[----:B------:R1:W5:Y:S01]  /*8b20*/  @!P4 LD.E.64 R36, desc[UR52][R20.64] ;  /* 0x000000341424c980 */ /* 0x000362000c101b00 */
[----:B------:R-:W-:-:S05]  /*8b30*/  @!P5 IADD3 R50, P4, R0, R15, RZ ;  /* 0x0000000f0032d210 */ /* 0x000fca0007f9e0ff */
[--C-:B------:R-:W-:Y:S01]  /*8b40*/  @!P5 IMAD.X R51, R3, 0x1, R4.reuse, P4 ;  /* 0x000000010333d824 */ /* 0x100fe200020e0604 */
[----:B------:R-:W-:Y:S02]  /*8b50*/  @!P5 IADD3 R14, P4, R14, R15, RZ ;  /* 0x0000000f0e0ed210 */ /* 0x000fe40007f9e0ff */
[----:B0-----:R-:W-:Y:S02]  /*8b60*/  CS2R R12, SRZ ;  /* 0x00000000000c7805 */ /* 0x001fe4000001ff00 */
[----:B-1----:R-:W-:Y:S01]  /*8b70*/  CS2R R20, SRZ ;  /* 0x0000000000147805 */ /* 0x002fe2000001ff00 */
[----:B------:R3:W5:Y:S01]  /*8b80*/  @!P5 LD.E.64 R10, desc[UR52][R50.64] ;  /* 0x00000034320ad980 */ /* 0x000762000c101b00 */
[----:B------:R-:W-:-:S03]  /*8b90*/  @!P5 IMAD.X R15, R5, 0x1, R4, P4 ;  /* 0x00000001050fd824 */ /* 0x000fc600020e0604 */
[----:B------:R3:W5:Y:S04]  /*8ba0*/  @!P0 LD.E.64 R12, desc[UR52][R6.64] ;  /* 0x00000034060c8980 */ /* 0x000768000c101b00 */
[----:B------:R3:W5:Y:S04]  /*8bb0*/  @!P0 LD.E.64 R20, desc[UR52][R40.64] ;  /* 0x0000003428148980 */ /* 0x000768000c101b00 */
[----:B------:R3:W5:Y:S02]  /*8bc0*/  @!P5 LD.E.64 R8, desc[UR52][R14.64] ;  /* 0x000000340e08d980 */ /* 0x000764000c101b00 */
.L_x_1458:
[----:B------:R-:W-:Y:S05]  /*8bd0*/  BSYNC B1 ;  /* 0x0000000000017941 */ /* 0x000fea0003800000 */
.L_x_1457:
[----:B------:R-:W-:Y:S01]  /*8be0*/  ULEA.HI UR4, UR37, UR37, URZ, 0x1 ;  /* 0x0000002525047291 */ /* 0x000fe2000f8f083f */
[----:B----45:R-:W-:Y:S01]  /*8bf0*/  IMAD.MOV.U32 R3, RZ, RZ, R37 ;  /* 0x000000ffff037224 */ /* 0x030fe200078e0025 */
[----:B------:R-:W-:Y:S01]  /*8c00*/  VIMNMX R52, R52, 0xc0, PT ;  /* 0x000000c034347848 */ /* 0x000fe20003fe0100 */
[----:B-1----:R-:W-:Y:S01]  /*8c10*/  IMAD.MOV.U32 R0, RZ, RZ, R36 ;  /* 0x000000ffff007224 */ /* 0x002fe200078e0024 */
[----:B------:R-:W-:Y:S01]  /*8c20*/  ULOP3.LUT UR4, UR4, 0xfffffffe, URZ, 0xc0, !UPT ;  /* 0xfffffffe04047892 */ /* 0x000fe2000f8ec03f */
[----:B------:R-:W-:Y:S01]  /*8c30*/  IMAD.MOV.U32 R4, RZ, RZ, R34 ;  /* 0x000000ffff047224 */ /* 0x000fe200078e0022 */
[----:B0--3--:R-:W-:Y:S01]  /*8c40*/  PRMT R14, R14, 0x5410, R3 ;  /* 0x000054100e0e7816 */ /* 0x009fe20000000003 */
[----:B------:R-:W-:Y:S01]  /*8c50*/  IMAD.MOV.U32 R5, RZ, RZ, R29 ;  /* 0x000000ffff057224 */ /* 0x000fe200078e001d */
        /* <DEDUP_REMOVED lines=32> */
[----:B--2---:R-:W-:Y:S01]  /*8e60*/  PRMT R41, R41, 0x5410, R0 ;  /* 0x0000541029297816 */ /* 0x004fe20000000000 */
        /* <DEDUP_REMOVED lines=8> */
[----:B------:R-:W-:Y:S01]  /*8ef0*/  PRMT R48, R0, 0x7610, R48 ;  /* 0x0000761000307816 */ /* 0x000fe20000000030 */
[----:B------:R-:W-:Y:S01]  /*8f00*/  IMAD.MOV.U32 R0, RZ, RZ, R10 ;  /* 0x000000ffff007224 */ /* 0x000fe200078e000a */
[----:B------:R-:W-:Y:S01]  /*8f10*/  PRMT R49, R4, 0x7610, R49 ;  /* 0x0000761004317816 */ /* 0x000fe20000000031 */
[----:B------:R-:W-:Y:S01]  /*8f20*/  IMAD.MOV.U32 R4, RZ, RZ, R11 ;  /* 0x000000ffff047224 */ /* 0x000fe200078e000b */
[----:B------:R-:W-:-:S02]  /*8f30*/  PRMT R44, R5, 0x7610, R44 ;  /* 0x00007610052c7816 */ /* 0x000fc4000000002c */
[----:B------:R-:W-:Y:S01]  /*8f40*/  PRMT R45, R6, 0x7610, R45 ;  /* 0x00007610062d7816 */ /* 0x000fe2000000002d */
[----:B0-----:R-:W-:Y:S06]  /*8f50*/  @!P0 BRA `(.L_x_1460) ;  /* 0x000001a400008947 */ /* 0x001fec0003800000 */
.L_x_1739:
[----:B------:R-:W-:Y:S05]  /*8f60*/  BSYNC B1 ;  /* 0x0000000000017941 */ /* 0x000fea0003800000 */
.L_x_1459:
[----:B------:R-:W-:Y:S02]  /*8f70*/  PRMT R40, R0, 0x7610, R40 ;  /* 0x0000761000287816 */ /* 0x000fe40000000028 */
[----:B------:R-:W-:Y:S01]  /*8f80*/  PRMT R41, R4, 0x7610, R41 ;  /* 0x0000761004297816 */ /* 0x000fe20000000029 */
[----:B------:R-:W-:Y:S06]  /*8f90*/  @P1 BRA `(.L_x_1461) ;  /* 0x00000034000c1947 */ /* 0x000fec0003800000 */
[----:B------:R-:W2:Y:S01]  /*8fa0*/  LDL.64 R60, [R1+0x18] ;  /* 0x00001800013c7983 */ /* 0x000ea20000100a00 */
[----:B------:R-:W2:Y:S03]  /*8fb0*/  LDC R4, c[0x0][0x3f4] ;  /* 0x0000fd00ff047b82 */ /* 0x000ea60000000800 */
[----:B------:R-:W0:Y:S04]  /*8fc0*/  LDL R58, [R1+0x6c] ;  /* 0x00006c00013a7983 */ /* 0x000e280000100800 */
[----:B------:R-:W3:Y:S04]  /*8fd0*/  LDL R57, [R1+0x5c] ;  /* 0x00005c0001397983 */ /* 0x000ee80000100800 */
[----:B------:R-:W4:Y:S04]  /*8fe0*/  LDL R55, [R1+0x50] ;  /* 0x0000500001377983 */ /* 0x000f280000100800 */
[----:B------:R-:W5:Y:S04]  /*8ff0*/  LDL R54, [R1+0x58] ;  /* 0x0000580001367983 */ /* 0x000f680000100800 */
[----:B------:R-:W5:Y:S04]  /*9000*/  LDL R7, [R1+0x4c] ;  /* 0x00004c0001077983 */ /* 0x000f680000100800 */
[----:B------:R-:W5:Y:S01]  /*9010*/  LDL R6, [R1+0x60] ;  /* 0x0000600001067983 */ /* 0x000f620000100800 */
[----:B------:R-:W1:Y:S01]  /*9020*/  S2R R5, SR_TID.X ;  /* 0x0000000000057919 */ /* 0x000e620000002100 */
[----:B------:R-:W-:Y:S01]  /*9030*/  BSSY B1, `(.L_x_1462) ;  /* 0x0000041000017945 */ /* 0x000fe20003800000 */
[----:B-1----:R-:W-:-:S05]  /*9040*/  VIADD R5, R5, 0xffffff80 ;  /* 0xffffff8005057836 */ /* 0x002fca0000000000 */
[----:B------:R-:W-:-:S04]  /*9050*/  SHF.R.S32.HI R0, RZ, 0x1f, R5 ;  /* 0x0000001fff007819 */ /* 0x000fc80000011405 */
[----:B------:R-:W-:-:S04]  /*9060*/  LEA.HI R0, R0, R5, RZ, 0x2 ;  /* 0x0000000500007211 */ /* 0x000fc800078f10ff */
[--C-:B------:R-:W-:Y:S02]  /*9070*/  SHF.R.S32.HI R5, RZ, 0x2, R0.reuse ;  /* 0x00000002ff057819 */ /* 0x100fe40000011400 */
[----:B------:R-:W-:-:S04]  /*9080*/  SHF.R.S32.HI R0, RZ, 0x1f, R0 ;  /* 0x0000001fff007819 */ /* 0x000fc80000011400 */
[----:B------:R-:W-:-:S04]  /*9090*/  LEA.HI R0, R0, R5, RZ, 0x2 ;  /* 0x0000000500007211 */ /* 0x000fc800078f10ff */
[----:B------:R-:W-:-:S05]  /*90a0*/  LOP3.LUT R0, R0, 0xfffffffc, RZ, 0xc0, !PT ;  /* 0xfffffffc00007812 */ /* 0x000fca00078ec0ff */
[----:B------:R-:W-:-:S05]  /*90b0*/  IMAD.IADD R5, R5, 0x1, -R0 ;  /* 0x0000000105057824 */ /* 0x000fca00078e0a00 */
[----:B------:R-:W-:Y:S02]  /*90c0*/  LOP3.LUT P0, RZ, R5, 0x2, RZ, 0xc0, !PT ;  /* 0x0000000205ff7812 */ /* 0x000fe4000780c0ff */
[----:B--2---:R-:W-:Y:S01]  /*90d0*/  ISETP.GE.AND P6, PT, R60, R4, PT ;  /* 0x000000043c00720c */ /* 0x004fe20003fc6270 */
[----:B0-----:R-:W-:-:S04]  /*90e0*/  IMAD R3, R58, 0x2, R2 ;  /* 0x000000023a037824 */ /* 0x001fc800078e0202 */
[----:B------:R-:W-:Y:S01]  /*90f0*/  VIADD R0, R3, 0x20 ;  /* 0x0000002003007836 */ /* 0x000fe20000000000 */
[-C--:B---3--:R-:W-:Y:S02]  /*9100*/  ISETP.GE.AND P1, PT, R57, R4.reuse, PT ;  /* 0x000000043900720c */ /* 0x088fe40003f26270 */
[-C--:B----4-:R-:W-:Y:S02]  /*9110*/  ISETP.GE.AND P2, PT, R55, R4.reuse, PT ;  /* 0x000000043700720c */ /* 0x090fe40003f46270 */
[-C--:B-----5:R-:W-:Y:S02]  /*9120*/  ISETP.GE.AND P3, PT, R54, R4.reuse, PT ;  /* 0x000000043600720c */ /* 0x0a0fe40003f66270 */
[-C--:B------:R-:W-:Y:S02]  /*9130*/  ISETP.GE.AND P4, PT, R7, R4.reuse, PT ;  /* 0x000000040700720c */ /* 0x080fe40003f86270 */
[----:B------:R-:W-:Y:S01]  /*9140*/  ISETP.GE.AND P5, PT, R6, R4, PT ;  /* 0x000000040600720c */ /* 0x000fe20003fa6270 */
[----:B------:R-:W-:-:S12]  /*9150*/  @P6 BRA `(.L_x_1463) ;  /* 0x0000000000b86947 */ /* 0x000fd80003800000 */
[----:B------:R-:W0:Y:S01]  /*9160*/  LDS.128 R4, [R3+0xc400] ;  /* 0x00c4000003047984 */ /* 0x000e220000000c00 */
[----:B------:R-:W-:Y:S02]  /*9170*/  SHF.R.U32.HI R58, RZ, 0x10, R37 ;  /* 0x00000010ff3a7819 */ /* 0x000fe40000011625 */
[----:B------:R-:W-:Y:S02]  /*9180*/  SHF.R.U32.HI R55, RZ, 0x10, R39 ;  /* 0x00000010ff377819 */ /* 0x000fe40000011627 */
[----:B------:R-:W-:Y:S02]  /*9190*/  PRMT R58, R14, 0x5432, R58 ;  /* 0x000054320e3a7816 */ /* 0x000fe4000000003a */
[----:B------:R-:W-:Y:S02]  /*91a0*/  SHF.R.U64 R57, R36, 0x10, R37 ;  /* 0x0000001024397819 */ /* 0x000fe40000001225 */
[----:B------:R-:W-:Y:S01]  /*91b0*/  PRMT R55, R59, 0x5410, R55 ;  /* 0x000054103b377816 */ /* 0x000fe20000000037 */
[----:B------:R-:W-:Y:S01]  /*91c0*/  IMAD.U32 R59, R58, 0x10000, RZ ;  /* 0x000100003a3b7824 */ /* 0x000fe200078e00ff */
[----:B------:R-:W-:-:S02]  /*91d0*/  SHF.R.U64 R54, R38, 0x10, R39 ;  /* 0x0000001026367819 */ /* 0x000fc40000001227 */
[----:B------:R-:W-:Y:S01]  /*91e0*/  PRMT R57, R56, 0x5410, R57 ;  /* 0x0000541038397816 */ /* 0x000fe20000000039 */
[C---:B------:R-:W-:Y:S01]  /*91f0*/  IMAD.U32 R56, R55.reuse, 0x10000, RZ ;  /* 0x0001000037387824 */ /* 0x040fe200078e00ff */
[----:B------:R-:W-:Y:S02]  /*9200*/  LOP3.LUT R58, R58, 0xffff0000, RZ, 0xc0, !PT ;  /* 0xffff00003a3a7812 */ /* 0x000fe400078ec0ff */
[----:B------:R-:W-:Y:S02]  /*9210*/  LOP3.LUT R55, R55, 0xffff0000, RZ, 0xc0, !PT ;  /* 0xffff000037377812 */ /* 0x000fe400078ec0ff */
[----:B------:R-:W-:Y:S02]  /*9220*/  PRMT R54, R40, 0x5432, R54 ;  /* 0x0000543228367816 */ /* 0x000fe40000000036 */
[C---:B0-----:R-:W-:Y:S01]  /*9230*/  LOP3.LUT R37, R6.reuse, 0xffff0000, RZ, 0xc0, !PT ;  /* 0xffff000006257812 */ /* 0x041fe200078ec0ff */
[----:B------:R-:W-:Y:S01]  /*9240*/  IMAD.U32 R36, R6, 0x10000, RZ ;  /* 0x0001000006247824 */ /* 0x000fe200078e00ff */
[C---:B------:R-:W-:Y:S01]  /*9250*/  LOP3.LUT R39, R7.reuse, 0xffff0000, RZ, 0xc0, !PT ;  /* 0xffff000007277812 */ /* 0x040fe200078ec0ff */
[----:B------:R-:W-:-:S02]  /*9260*/  IMAD.U32 R38, R7, 0x10000, RZ ;  /* 0x0001000007267824 */ /* 0x000fc400078e00ff */
[CC--:B------:R-:W-:Y:S01]  /*9270*/  FMUL.FTZ R61, R37.reuse, R59.reuse ;  /* 0x0000003b253d7220 */ /* 0x0c0fe20000410000 */
[----:B------:R-:W-:Y:S01]  /*9280*/  FMUL.FTZ R60, R37, R56 ;  /* 0x00000038253c7220 */ /* 0x000fe20000410000 */
[----:B------:R-:W-:Y:S01]  /*9290*/  FMUL.FTZ R37, R39, R58 ;  /* 0x0000003a27257220 */ /* 0x000fe20000410000 */
[----:B------:R-:W-:Y:S02]  /*92a0*/  IMAD.U32 R6, R4, 0x10000, RZ ;  /* 0x0001000004067824 */ /* 0x000fe400078e00ff */
[C---:B------:R-:W-:Y:S01]  /*92b0*/  FFMA.FTZ R61, R36.reuse, R56, -R61 ;  /* 0x00000038243d7223 */ /* 0x040fe2000001083d */
[----:B------:R-:W-:Y:S01]  /*92c0*/  FFMA.FTZ R60, R36, R59, R60 ;  /* 0x0000003b243c7223 */ /* 0x000fe2000001003c */
[-C--:B------:R-:W-:Y:S01]  /*92d0*/  FFMA.FTZ R59, R38, R55.reuse, -R37 ;  /* 0x00000037263b7223 */ /* 0x080fe20000010825 */
[C---:B------:R-:W-:Y:S01]  /*92e0*/  IMAD.U32 R7, R5.reuse, 0x10000, RZ ;  /* 0x0001000005077824 */ /* 0x040fe200078e00ff */
[----:B------:R-:W-:Y:S01]  /*92f0*/  LOP3.LUT R4, R4, 0xffff0000, RZ, 0xc0, !PT ;  /* 0xffff000004047812 */ /* 0x000fe200078ec0ff */
[C---:B------:R-:W-:Y:S01]  /*9300*/  IMAD.U32 R37, R54.reuse, 0x10000, RZ ;  /* 0x0001000036257824 */ /* 0x040fe200078e00ff */
[----:B------:R-:W-:Y:S01]  /*9310*/  LOP3.LUT R5, R5, 0xffff0000, RZ, 0xc0, !PT ;  /* 0xffff000005057812 */ /* 0x000fe200078ec0ff */
[----:B------:R-:W-:Y:S01]  /*9320*/  FMUL.FTZ R63, R39, R55 ;  /* 0x00000037273f7220 */ /* 0x000fe20000410000 */
[C---:B------:R-:W-:Y:S01]  /*9330*/  LOP3.LUT R36, R57.reuse, 0xffff0000, RZ, 0xc0, !PT ;  /* 0xffff000039247812 */ /* 0x040fe200078ec0ff */
[----:B------:R-:W-:Y:S01]  /*9340*/  IMAD.U32 R39, R57, 0x10000, RZ ;  /* 0x0001000039277824 */ /* 0x000fe200078e00ff */
[----:B------:R-:W-:Y:S01]  /*9350*/  LOP3.LUT R54, R54, 0xffff0000, RZ, 0xc0, !PT ;  /* 0xffff000036367812 */ /* 0x000fe200078ec0ff */
[----:B------:R-:W-:Y:S01]  /*9360*/  FFMA.FTZ R58, R38, R58, R63 ;  /* 0x0000003a263a7223 */ /* 0x000fe2000001003f */
[C---:B------:R-:W-:Y:S01]  /*9370*/  FMUL.FTZ R38, R4.reuse, R37 ;  /* 0x0000002504267220 */ /* 0x040fe20000410000 */
[-C--:B------:R-:W-:Y:S01]  /*9380*/  FMUL.FTZ R55, R4, R39.reuse ;  /* 0x0000002704377220 */ /* 0x080fe20000410000 */
[C---:B------:R-:W-:Y:S01]  /*9390*/  FMUL.FTZ R56, R5.reuse, R36 ;  /* 0x0000002405387220 */ /* 0x040fe20000410000 */
[-C--:B------:R-:W-:Y:S01]  /*93a0*/  FMUL.FTZ R57, R5, R54.reuse ;  /* 0x0000003605397220 */ /* 0x080fe20000410000 */
[C---:B------:R-:W-:Y:S01]  /*93b0*/  FFMA.FTZ R39, R6.reuse, R39, R38 ;  /* 0x0000002706277223 */ /* 0x040fe20000010026 */
[----:B------:R-:W-:Y:S01]  /*93c0*/  FFMA.FTZ R4, R6, R37, -R55 ;  /* 0x0000002506047223 */ /* 0x000fe20000010837 */
[C---:B------:R-:W-:Y:S01]  /*93d0*/  FFMA.FTZ R5, R7.reuse, R54, -R56 ;  /* 0x0000003607057223 */ /* 0x040fe20000010838 */
[----:B------:R-:W-:Y:S01]  /*93e0*/  FFMA.FTZ R36, R7, R36, R57 ;  /* 0x0000002407247223 */ /* 0x000fe20000010039 */
[----:B------:R-:W-:-:S02]  /*93f0*/  F2FP.BF16.F32.PACK_AB R6, R60, R61 ;  /* 0x0000003d3c06723e */ /* 0x000fc400000010ff */
[----:B------:R-:W-:Y:S02]  /*9400*/  F2FP.BF16.F32.PACK_AB R7, R58, R59 ;  /* 0x0000003b3a07723e */ /* 0x000fe400000010ff */
[----:B------:R-:W-:Y:S02]  /*9410*/  F2FP.BF16.F32.PACK_AB R4, R39, R4 ;  /* 0x000000042704723e */ /* 0x000fe400000010ff */
[----:B------:R-:W-:-:S05]  /*9420*/  F2FP.BF16.F32.PACK_AB R5, R36, R5 ;  /* 0x000000052405723e */ /* 0x000fca00000010ff */
[----:B------:R0:W-:Y:S02]  /*9430*/  STS.128 [R3+0xc400], R4 ;  /* 0x00c4000403007388 */ /* 0x0001e40000000c00 */
.L_x_1463:
[----:B------:R-:W-:Y:S05]  /*9440*/  BSYNC B1 ;  /* 0x0000000000017941 */ /* 0x000fea0003800000 */
.L_x_1462:
        /* <DEDUP_REMOVED lines=13> */
[----:B------:R-:W-:Y:S02]  /*9520*/  LOP3.LUT R37, R37, 0xffff0000, RZ, 0xc0, !PT ;  /* 0xffff000025257812 */ /* 0x000fe400078ec0ff */
[----:B------:R-:W-:Y:S02]  /*9530*/  PRMT R36, R41, 0x5432, R36 ;  /* 0x0000543229247816 */ /* 0x000fe40000000024 */
[----:B------:R-:W-:Y:S02]  /*9540*/  PRMT R39, R62, 0x5410, R39 ;  /* 0x000054103e277816 */ /* 0x000fe40000000027 */
[C---:B0-----:R-:W-:Y:S01]  /*9550*/  LOP3.LUT R33, R6.reuse, 0xffff0000, RZ, 0xc0, !PT ;  /* 0xffff000006217812 */ /* 0x041fe200078ec0ff */
[----:B------:R-:W-:Y:S01]  /*9560*/  IMAD.U32 R32, R6, 0x10000, RZ ;  /* 0x0001000006207824 */ /* 0x000fe200078e00ff */
[C---:B------:R-:W-:Y:S01]  /*9570*/  LOP3.LUT R35, R7.reuse, 0xffff0000, RZ, 0xc0, !PT ;  /* 0xffff000007237812 */ /* 0x040fe200078ec0ff */
[----:B------:R-:W-:Y:S02]  /*9580*/  IMAD.U32 R34, R7, 0x10000, RZ ;  /* 0x0001000007227824 */ /* 0x000fe400078e00ff */
[C---:B------:R-:W-:Y:S01]  /*9590*/  FMUL.FTZ R57, R33.reuse, R55 ;  /* 0x0000003721397220 */ /* 0x040fe20000410000 */
[----:B------:R-:W-:Y:S01]  /*95a0*/  FMUL.FTZ R56, R33, R38 ;  /* 0x0000002621387220 */ /* 0x000fe20000410000 */
[----:B------:R-:W-:Y:S01]  /*95b0*/  FMUL.FTZ R33, R35, R54 ;  /* 0x0000003623217220 */ /* 0x000fe20000410000 */
[----:B------:R-:W-:-:S02]  /*95c0*/  IMAD.U32 R6, R4, 0x10000, RZ ;  /* 0x0001000004067824 */ /* 0x000fc400078e00ff */
        /* <DEDUP_REMOVED lines=25> */
.L_x_1465:
[----:B------:R-:W-:Y:S05]  /*9760*/  BSYNC B1 ;  /* 0x0000000000017941 */ /* 0x000fea0003800000 */
.L_x_1464:
        /* <DEDUP_REMOVED lines=48> */
.L_x_1467:
[----:B------:R-:W-:Y:S05]  /*9a70*/  BSYNC B1 ;  /* 0x0000000000017941 */ /* 0x000fea0003800000 */
.L_x_1466:
[----:B------:R-:W-:Y:S04]  /*9a80*/  BSSY B1, `(.L_x_1468) ;  /* 0x0000030000017945 */ /* 0x000fe80003800000 */
[----:B------:R-:W-:Y:S05]  /*9a90*/  @P3 BRA `(.L_x_1469) ;  /* 0x0000000000b83947 */ /* 0x000fea0003800000 */
[----:B012---:R-:W0:Y:S01]  /*9aa0*/  LDS.128 R4, [R0+0xf400] ;  /* 0x00f4000000047984 */ /* 0x007e220000000c00 */
[--C-:B------:R-:W-:Y:S02]  /*9ab0*/  SHF.R.U64 R29, R26, 0x10, R27.reuse ;  /* 0x000000101a1d7819 */ /* 0x100fe4000000121b */
[----:B------:R-:W-:Y:S02]  /*9ac0*/  SHF.R.U32.HI R26, RZ, 0x10, R27 ;  /* 0x00000010ff1a7819 */ /* 0x000fe4000001161b */
[--C-:B------:R-:W-:Y:S02]  /*9ad0*/  SHF.R.U64 R27, R24, 0x10, R25.reuse ;  /* 0x00000010181b7819 */ /* 0x100fe40000001219 */
[----:B------:R-:W-:Y:S02]  /*9ae0*/  SHF.R.U32.HI R24, RZ, 0x10, R25 ;  /* 0x00000010ff187819 */ /* 0x000fe40000011619 */
[----:B------:R-:W-:Y:S02]  /*9af0*/  PRMT R49, R49, 0x5410, R26 ;  /* 0x0000541031317816 */ /* 0x000fe4000000001a */
[----:B------:R-:W-:-:S02]  /*9b00*/  PRMT R47, R47, 0x5410, R24 ;  /* 0x000054102f2f7816 */ /* 0x000fc40000000018 */
[----:B------:R-:W-:Y:S01]  /*9b10*/  PRMT R48, R48, 0x5410, R29 ;  /* 0x0000541030307816 */ /* 0x000fe2000000001d */
[----:B------:R-:W-:Y:S01]  /*9b20*/  IMAD.U32 R28, R49, 0x10000, RZ ;  /* 0x00010000311c7824 */ /* 0x000fe200078e00ff */
[----:B------:R-:W-:Y:S01]  /*9b30*/  PRMT R46, R46, 0x5410, R27 ;  /* 0x000054102e2e7816 */ /* 0x000fe2000000001b */
[C---:B------:R-:W-:Y:S01]  /*9b40*/  IMAD.U32 R29, R47.reuse, 0x10000, RZ ;  /* 0x000100002f1d7824 */ /* 0x040fe200078e00ff */
[----:B------:R-:W-:Y:S02]  /*9b50*/  LOP3.LUT R47, R47, 0xffff0000, RZ, 0xc0, !PT ;  /* 0xffff00002f2f7812 */ /* 0x000fe400078ec0ff */
[----:B------:R-:W-:Y:S02]  /*9b60*/  LOP3.LUT R49, R49, 0xffff0000, RZ, 0xc0, !PT ;  /* 0xffff000031317812 */ /* 0x000fe400078ec0ff */
[C---:B0-----:R-:W-:Y:S01]  /*9b70*/  LOP3.LUT R25, R6.reuse, 0xffff0000, RZ, 0xc0, !PT ;  /* 0xffff000006197812 */ /* 0x041fe200078ec0ff */
[----:B------:R-:W-:Y:S01]  /*9b80*/  IMAD.U32 R24, R6, 0x10000, RZ ;  /* 0x0001000006187824 */ /* 0x000fe200078e00ff */
[C---:B------:R-:W-:Y:S01]  /*9b90*/  LOP3.LUT R27, R7.reuse, 0xffff0000, RZ, 0xc0, !PT ;  /* 0xffff0000071b7812 */ /* 0x040fe200078ec0ff */
[----:B------:R-:W-:-:S02]  /*9ba0*/  IMAD.U32 R26, R7, 0x10000, RZ ;  /* 0x00010000071a7824 */ /* 0x000fc400078e00ff */
[CC--:B------:R-:W-:Y:S01]  /*9bb0*/  FMUL.FTZ R30, R25.reuse, R28.reuse ;  /* 0x0000001c191e7220 */ /* 0x0c0fe20000410000 */
[----:B------:R-:W-:Y:S01]  /*9bc0*/  FMUL.FTZ R31, R25, R29 ;  /* 0x0000001d191f7220 */ /* 0x000fe20000410000 */
[C---:B------:R-:W-:Y:S01]  /*9bd0*/  FMUL.FTZ R25, R27.reuse, R47 ;  /* 0x0000002f1b197220 */ /* 0x040fe20000410000 */
[----:B------:R-:W-:Y:S02]  /*9be0*/  IMAD.U32 R6, R4, 0x10000, RZ ;  /* 0x0001000004067824 */ /* 0x000fe400078e00ff */
[----:B------:R-:W-:Y:S01]  /*9bf0*/  FFMA.FTZ R33, R24, R29, R30 ;  /* 0x0000001d18217223 */ /* 0x000fe2000001001e */
[-C--:B------:R-:W-:Y:S01]  /*9c00*/  FMUL.FTZ R29, R27, R49.reuse ;  /* 0x000000311b1d7220 */ /* 0x080fe20000410000 */
[----:B------:R-:W-:Y:S01]  /*9c10*/  FFMA.FTZ R49, R26, R49, -R25 ;  /* 0x000000311a317223 */ /* 0x000fe20000010819 */
        /* <DEDUP_REMOVED lines=22> */
.L_x_1469:
[----:B------:R-:W-:Y:S05]  /*9d80*/  BSYNC B1 ;  /* 0x0000000000017941 */ /* 0x000fea0003800000 */
.L_x_1468:
        /* <DEDUP_REMOVED lines=48> */
.L_x_1471:
[----:B------:R-:W-:Y:S05]  /*a090*/  BSYNC B1 ;  /* 0x0000000000017941 */ /* 0x000fea0003800000 */
.L_x_1470:
        /* <DEDUP_REMOVED lines=48> */
.L_x_1455:
[----:B------:R-:W3:Y:S01]  /*a3a0*/  LDC R9, c[0x0][0x448] ;  /* 0x00011200ff097b82 */ /* 0x000ee20000000800 */
[----:B------:R-:W-:Y:S01]  /*a3b0*/  ULDC.64 UR4, c[0x0][0x3f8] ;  /* 0x0000fe0000047ab9 */ /* 0x000fe20000000a00 */
[----:B------:R-:W-:Y:S01]  /*a3c0*/  ULDC.64 UR6, c[0x0][0x408] ;  /* 0x0001020000067ab9 */ /* 0x000fe20000000a00 */
        /* <DEDUP_REMOVED lines=8> */
[----:B----4-:R-:W-:Y:S01]  /*a450*/  @P0 SHF.R.U32.HI R3, RZ, R5, R0 ;  /* 0x00000005ff030219 */ /* 0x010fe20000011600 */
[----:B------:R-:W-:-:S03]  /*a460*/  IMAD.MOV.U32 R5, RZ, RZ, R27 ;  /* 0x000000ffff057224 */ /* 0x000fc600078e001b */
        /* <DEDUP_REMOVED lines=18> */
[----:B------:R-:W0:Y:S04]  /*a590*/  SHFL.IDX PT, R0, R0, RZ, 0x1e1f ;  /* 0x001e1fff00007589 */ /* 0x000e2800000e0000 */
[----:B------:R-:W0:Y:S04]  /*a5a0*/  SHFL.IDX PT, R21, R21, RZ, 0x1e1f ;  /* 0x001e1fff15157589 */ /* 0x000e2800000e0000 */
[----:B---3--:R-:W0:Y:S02]  /*a5b0*/  SHFL.IDX PT, R20, R20, RZ, 0x1e1f ;  /* 0x001e1fff14147589 */ /* 0x008e2400000e0000 */
.L_x_1745:
[----:B------:R-:W-:Y:S01]  /*a5c0*/  IMAD R9, R140, R9, RZ ;  /* 0x000000098c097224 */ /* 0x000fe200078e02ff */
[----:B------:R-:W-:Y:S01]  /*a5d0*/  BSSY B1, `(.L_x_1473) ;  /* 0x0000038000017945 */ /* 0x000fe20003800000 */
[----:B------:R-:W-:Y:S02]  /*a5e0*/  CS2R R4, SRZ ;  /* 0x0000000000047805 */ /* 0x000fe4000001ff00 */
[----:B------:R-:W-:Y:S01]  /*a5f0*/  CS2R R6, SRZ ;  /* 0x0000000000067805 */ /* 0x000fe2000001ff00 */
[----:B------:R-:W-:Y:S01]  /*a600*/  IMAD R48, R33, -0xc0, R9 ;  /* 0xffffff4021307824 */ /* 0x000fe200078e0209 */
[----:B------:R-:W-:Y:S02]  /*a610*/  ISETP.GE.AND P0, PT, R10, R9, PT ;  /* 0x000000090a00720c */ /* 0x000fe40003f06270 */
[----:B------:R-:W-:Y:S02]  /*a620*/  CS2R R8, SRZ ;  /* 0x0000000000087805 */ /* 0x000fe4000001ff00 */
[----:B------:R-:W-:-:S02]  /*a630*/  CS2R R10, SRZ ;  /* 0x00000000000a7805 */ /* 0x000fc4000001ff00 */
[----:B------:R-:W-:Y:S02]  /*a640*/  CS2R R12, SRZ ;  /* 0x00000000000c7805 */ /* 0x000fe4000001ff00 */
[----:B0-----:R-:W-:Y:S02]  /*a650*/  CS2R R14, SRZ ;  /* 0x00000000000e7805 */ /* 0x001fe4000001ff00 */
        /* <DEDUP_REMOVED lines=9> */
[----:B------:R-:W2:Y:S01]  /*a6f0*/  LDL R37, [R1+0x30] ;  /* 0x0000300001257983 */ /* 0x000ea20000100800 */
[C---:B------:R-:W-:Y:S01]  /*a700*/  VIADD R5, R16.reuse, 0x20 ;  /* 0x0000002010057836 */ /* 0x040fe20000000000 */
[C---:B------:R-:W-:Y:S01]  /*a710*/  ISETP.GE.AND P2, PT, R16.reuse, UR4, PT ;  /* 0x0000000410007c0c */ /* 0x040fe2000bf46270 */
[----:B------:R-:W-:-:S03]  /*a720*/  VIADD R4, R16, 0x10 ;  /* 0x0000001010047836 */ /* 0x000fc60000000000 */
[----:B------:R-:W-:Y:S02]  /*a730*/  ISETP.GE.AND P4, PT, R5, UR4, PT ;  /* 0x0000000405007c0c */ /* 0x000fe4000bf86270 */
[----:B------:R-:W-:Y:S01]  /*a740*/  ISETP.GE.AND P3, PT, R4, UR4, PT ;  /* 0x0000000404007c0c */ /* 0x000fe2000bf66270 */
[----:B------:R-:W-:-:S06]  /*a750*/  IMAD.MOV.U32 R4, RZ, RZ, R0 ;  /* 0x000000ffff047224 */ /* 0x000fcc00078e0000 */
[----:B------:R-:W-:Y:S02]  /*a760*/  @!P2 IMAD.SHL.U32 R39, R16, 0x2, RZ ;  /* 0x000000021027a824 */ /* 0x000fe400078e00ff */
[----:B----4-:R-:W-:-:S03]  /*a770*/  IMAD.MOV.U32 R5, RZ, RZ, R3 ;  /* 0x000000ffff057224 */ /* 0x010fc600078e0003 */
[----:B------:R-:W-:Y:S02]  /*a780*/  @!P2 IADD3 R38, P1, R20, R39, RZ ;  /* 0x000000271426a210 */ /* 0x000fe40007f3e0ff */
        /* <DEDUP_REMOVED lines=11> */
[----:B---3--:R-:W-:Y:S01]  /*a840*/  @!P4 IMAD.SHL.U32 R47, R36, 0x8, RZ ;  /* 0x00000008242fc824 */ /* 0x008fe200078e00ff */
[----:B------:R-:W-:-:S02]  /*a850*/  @!P2 IADD3 R36, P0, R0, R39, RZ ;  /* 0x000000270024a210 */ /* 0x000fc40007f1e0ff */
[----:B------:R-:W-:Y:S01]  /*a860*/  @!P2 SHF.L.U64.HI R0, R16, 0x1, R17 ;  /* 0x000000011000a819 */ /* 0x000fe20000010211 */
[----:B--2---:R-:W-:Y:S02]  /*a870*/  @!P3 IMAD.SHL.U32 R43, R37, 0x8, RZ ;  /* 0x00000008252bb824 */ /* 0x004fe400078e00ff */
[----:B------:R-:W-:-:S04]  /*a880*/  @!P4 IMAD.WIDE R44, R47, 0x2, R4 ;  /* 0x000000022f2cc825 */ /* 0x000fc800078e0204 */
[C---:B-1----:R-:W-:Y:S01]  /*a890*/  @!P3 IMAD.WIDE R40, R43.reuse, 0x2, R4 ;  /* 0x000000022b28b825 */ /* 0x042fe200078e0204 */
[----:B------:R-:W-:Y:S01]  /*a8a0*/  CS2R R4, SRZ ;  /* 0x0000000000047805 */ /* 0x000fe2000001ff00 */
[----:B------:R0:W5:Y:S02]  /*a8b0*/  @!P4 LD.E.128 R32, desc[UR52][R44.64] ;  /* 0x000000342c20c980 */ /* 0x000164000c101d00 */
[--C-:B------:R-:W-:Y:S02]  /*a8c0*/  @!P3 IMAD.WIDE R42, R43, 0x2, R20.reuse ;  /* 0x000000022b2ab825 */ /* 0x100fe400078e0214 */
[----:B------:R0:W5:Y:S02]  /*a8d0*/  @!P3 LD.E.128 R28, desc[UR52][R40.64] ;  /* 0x00000034281cb980 */ /* 0x000164000c101d00 */
[----:B------:R-:W-:Y:S02]  /*a8e0*/  @!P4 IMAD.WIDE R46, R47, 0x2, R20 ;  /* 0x000000022f2ec825 */ /* 0x000fe400078e0214 */
[----:B------:R0:W5:Y:S02]  /*a8f0*/  @!P3 LD.E.128 R8, desc[UR52][R42.64] ;  /* 0x000000342a08b980 */ /* 0x000164000c101d00 */
[----:B------:R-:W-:-:S02]  /*a900*/  @!P2 IMAD.X R37, R3, 0x1, R0, P0 ;  /* 0x000000010325a824 */ /* 0x000fc400000e0600 */
[----:B------:R-:W-:Y:S01]  /*a910*/  @!P2 IMAD.X R39, R21, 0x1, R0, P1 ;  /* 0x000000011527a824 */ /* 0x000fe200008e0600 */
[----:B------:R0:W5:Y:S04]  /*a920*/  @!P4 LD.E.128 R12, desc[UR52][R46.64] ;  /* 0x000000342e0cc980 */ /* 0x000168000c101d00 */
[----:B------:R0:W5:Y:S04]  /*a930*/  @!P2 LD.E.128 R24, desc[UR52][R36.64] ;  /* 0x000000342418a980 */ /* 0x000168000c101d00 */
[----:B------:R0:W5:Y:S02]  /*a940*/  @!P2 LD.E.128 R4, desc[UR52][R38.64] ;  /* 0x000000342604a980 */ /* 0x000164000c101d00 */
.L_x_1474:
[----:B------:R-:W-:Y:S05]  /*a950*/  BSYNC B1 ;  /* 0x0000000000017941 */ /* 0x000fea0003800000 */
.L_x_1473:
[----:B------:R-:W4:Y:S01]  /*a960*/  S2R R0, SR_TID.X ;  /* 0x0000000000007919 */ /* 0x000f220000002100 */
[----:B------:R-:W-:Y:S01]  /*a970*/  ULEA.HI UR4, UR37, UR37, URZ, 0x1 ;  /* 0x0000002525047291 */ /* 0x000fe2000f8f083f */
[----:B-----5:R-:W-:Y:S01]  /*a980*/  IMAD.MOV.U32 R20, RZ, RZ, R6 ;  /* 0x000000ffff147224 */ /* 0x020fe200078e0006 */
[----:B------:R-:W-:Y:S01]  /*a990*/  VIMNMX R48, R48, 0xc0, PT ;  /* 0x000000c030307848 */ /* 0x000fe20003fe0100 */
[----:B0-----:R-:W-:Y:S01]  /*a9a0*/  IMAD.MOV.U32 R37, RZ, RZ, R13 ;  /* 0x000000ffff257224 */ /* 0x001fe200078e000d */
[----:B------:R-:W-:Y:S01]  /*a9b0*/  ULOP3.LUT UR4, UR4, 0xfffffffe, URZ, 0xc0, !UPT ;  /* 0xfffffffe04047892 */ /* 0x000fe2000f8ec03f */
[----:B------:R-:W-:Y:S01]  /*a9c0*/  BSSY B1, `(.L_x_1475) ;  /* 0x0000036000017945 */ /* 0x000fe20003800000 */
[----:B------:R-:W-:Y:S01]  /*a9d0*/  PRMT R45, R45, 0x5410, R20 ;  /* 0x000054102d2d7816 */ /* 0x000fe20000000014 */
[----:B------:R-:W-:Y:S01]  /*a9e0*/  IMAD.MOV.U32 R20, RZ, RZ, R8 ;  /* 0x000000ffff147224 */ /* 0x000fe200078e0008 */
[----:B------:R-:W-:-:S04]  /*a9f0*/  UIADD3 UR4, UR37, -UR4, URZ ;  /* 0x8000000425047290 */ /* 0x000fc8000fffe03f */
[----:B------:R-:W-:Y:S01]  /*aa00*/  PRMT R51, R20, 0x7610, R51 ;  /* 0x0000761014337816 */ /* 0x000fe20000000033 */
[----:B------:R-:W-:-:S05]  /*aa10*/  IMAD.MOV.U32 R20, RZ, RZ, R11 ;  /* 0x000000ffff147224 */ /* 0x000fca00078e000b */
[----:B------:R-:W-:Y:S01]  /*aa20*/  PRMT R54, R20, 0x7610, R54 ;  /* 0x0000761014367816 */ /* 0x000fe20000000036 */
[----:B------:R-:W-:Y:S02]  /*aa30*/  IMAD.MOV.U32 R20, RZ, RZ, R15 ;  /* 0x000000ffff147224 */ /* 0x000fe400078e000f */
[----:B----4-:R-:W-:Y:S02]  /*aa40*/  VIADD R3, R0, 0xffffff80 ;  /* 0xffffff8000037836 */ /* 0x010fe40000000000 */
[----:B------:R-:W-:-:S03]  /*aa50*/  IMAD.MOV.U32 R0, RZ, RZ, R4 ;  /* 0x000000ffff007224 */ /* 0x000fc600078e0004 */
[----:B------:R-:W-:Y:S01]  /*aa60*/  LEA.HI R36, R3, R3, RZ, 0x1 ;  /* 0x0000000303247211 */ /* 0x000fe200078f08ff */
[----:B------:R-:W-:Y:S01]  /*aa70*/  IMAD.MOV.U32 R3, RZ, RZ, R5 ;  /* 0x000000ffff037224 */ /* 0x000fe200078e0005 */
[----:B------:R-:W-:Y:S01]  /*aa80*/  PRMT R21, R21, 0x5410, R0 ;  /* 0x0000541015157816 */ /* 0x000fe20000000000 */
[----:B------:R-:W-:Y:S01]  /*aa90*/  IMAD.MOV.U32 R0, RZ, RZ, R7 ;  /* 0x000000ffff007224 */ /* 0x000fe200078e0007 */
[----:B------:R-:W-:Y:S02]  /*aaa0*/  SHF.R.S32.HI R36, RZ, 0x1, R36 ;  /* 0x00000001ff247819 */ /* 0x000fe40000011424 */
[----:B------:R-:W-:Y:S01]  /*aab0*/  PRMT R44, R44, 0x5410, R3 ;  /* 0x000054102c2c7816 */ /* 0x000fe20000000003 */
[----:B------:R-:W-:Y:S01]  /*aac0*/  IMAD.U32 R3, RZ, RZ, UR4 ;  /* 0x00000004ff037e24 */ /* 0x000fe2000f8e00ff */
[----:B------:R-:W-:Y:S01]  /*aad0*/  ISETP.GE.AND P1, PT, R36, R48, PT ;  /* 0x000000302400720c */ /* 0x000fe20003f26270 */
[----:B------:R-:W-:Y:S01]  /*aae0*/  IMAD.MOV.U32 R36, RZ, RZ, R9 ;  /* 0x000000ffff247224 */ /* 0x000fe200078e0009 */
[----:B------:R-:W-:Y:S01]  /*aaf0*/  PRMT R46, R46, 0x5410, R0 ;  /* 0x000054102e2e7816 */ /* 0x000fe20000000000 */
[----:B------:R-:W-:Y:S01]  /*ab00*/  IMAD.MOV.U32 R0, RZ, RZ, R10 ;  /* 0x000000ffff007224 */ /* 0x000fe200078e000a */
[----:B------:R-:W-:-:S02]  /*ab10*/  SHF.L.U32 R3, R3, 0x1f, RZ ;  /* 0x0000001f03037819 */ /* 0x000fc400000006ff */
        /* <DEDUP_REMOVED lines=32> */
.L_x_1746:
[----:B------:R-:W-:Y:S05]  /*ad20*/  BSYNC B1 ;  /* 0x0000000000017941 */ /* 0x000fea0003800000 */
.L_x_1475:
[----:B------:R-:W-:Y:S02]  /*ad30*/  PRMT R49, R0, 0x7610, R49 ;  /* 0x0000761000317816 */ /* 0x000fe40000000031 */
[----:B------:R-:W-:Y:S01]  /*ad40*/  PRMT R50, R20, 0x7610, R50 ;  /* 0x0000761014327816 */ /* 0x000fe20000000032 */
[----:B------:R-:W-:Y:S06]  /*ad50*/  @P1 BRA `(.L_x_1461) ;  /* 0x00000014009c1947 */ /* 0x000fec0003800000 */
[----:B------:R3:W5:Y:S01]  /*ad60*/  LDL R75, [R1+0x14] ;  /* 0x00001400014b7983 */ /* 0x0007620000100800 */
[----:B0-----:R-:W0:Y:S03]  /*ad70*/  LDC R3, c[0x0][0x3f4] ;  /* 0x0000fd00ff037b82 */ /* 0x001e260000000800 */
[----:B------:R3:W5:Y:S04]  /*ad80*/  LDL R73, [R1+0x20] ;  /* 0x0000200001497983 */ /* 0x0007680000100800 */
[----:B------:R3:W5:Y:S01]  /*ad90*/  LDL R71, [R1+0x24] ;  /* 0x0000240001477983 */ /* 0x0007620000100800 */
[C---:B------:R-:W-:Y:S01]  /*ada0*/  VIADD R0, R16.reuse, 0x10 ;  /* 0x0000001010007836 */ /* 0x040fe20000000000 */
[----:B------:R-:W-:Y:S01]  /*adb0*/  BSSY B1, `(.L_x_1477) ;  /* 0x0000075000017945 */ /* 0x000fe20003800000 */
[C---:B------:R-:W-:Y:S01]  /*adc0*/  VIADD R20, R16.reuse, 0x20 ;  /* 0x0000002010147836 */ /* 0x040fe20000000000 */
[----:B0-----:R-:W-:-:S02]  /*add0*/  ISETP.GE.AND P0, PT, R16, R3, PT ;  /* 0x000000031000720c */ /* 0x001fc40003f06270 */
[-C--:B------:R-:W-:Y:S02]  /*ade0*/  ISETP.GE.AND P1, PT, R0, R3.reuse, PT ;  /* 0x000000030000720c */ /* 0x080fe40003f26270 */
[----:B------:R-:W-:-:S09]  /*adf0*/  ISETP.GE.AND P2, PT, R20, R3, PT ;  /* 0x000000031400720c */ /* 0x000fd20003f46270 */
[----:B---3--:R-:W-:Y:S05]  /*ae00*/  @P0 BRA `(.L_x_1478) ;  /* 0x0000000400bc0947 */ /* 0x008fea0003800000 */
[----:B------:R-:W0:Y:S01]  /*ae10*/  S2R R36, SR_TID.X ;  /* 0x0000000000247919 */ /* 0x000e220000002100 */
[----:B------:R-:W-:Y:S02]  /*ae20*/  SHF.R.U64 R66, R4, 0x10, R5 ;  /* 0x0000001004427819 */ /* 0x000fe40000001205 */
[--C-:B------:R-:W-:Y:S02]  /*ae30*/  SHF.R.U64 R63, R24, 0x10, R25.reuse ;  /* 0x00000010183f7819 */ /* 0x100fe40000001219 */
[----:B------:R-:W-:Y:S02]  /*ae40*/  PRMT R66, R21, 0x5432, R66 ;  /* 0x0000543215427816 */ /* 0x000fe40000000042 */
[----:B------:R-:W-:Y:S02]  /*ae50*/  SHF.R.U32.HI R65, RZ, 0x10, R25 ;  /* 0x00000010ff417819 */ /* 0x000fe40000011619 */
[----:B------:R-:W-:Y:S01]  /*ae60*/  SHF.R.U64 R25, R26, 0x10, R27 ;  /* 0x000000101a197819 */ /* 0x000fe2000000121b */
[----:B------:R-:W-:Y:S01]  /*ae70*/  IMAD.U32 R67, R66, 0x10000, RZ ;  /* 0x0001000042437824 */ /* 0x000fe200078e00ff */
[----:B------:R-:W-:-:S02]  /*ae80*/  PRMT R63, R59, 0x5410, R63 ;  /* 0x000054103b3f7816 */ /* 0x000fc4000000003f */
[----:B------:R-:W-:Y:S02]  /*ae90*/  SHF.R.U32.HI R27, RZ, 0x10, R27 ;  /* 0x00000010ff1b7819 */ /* 0x000fe4000001161b */
[----:B------:R-:W-:Y:S01]  /*aea0*/  SHF.R.U32.HI R68, RZ, 0x10, R5 ;  /* 0x00000010ff447819 */ /* 0x000fe20000011605 */
[----:B------:R-:W-:Y:S01]  /*aeb0*/  IMAD.U32 R64, R63, 0x10000, RZ ;  /* 0x000100003f407824 */ /* 0x000fe200078e00ff */
[--C-:B------:R-:W-:Y:S02]  /*aec0*/  SHF.R.U64 R26, R6, 0x10, R7.reuse ;  /* 0x00000010061a7819 */ /* 0x100fe40000001207 */
[----:B------:R-:W-:Y:S02]  /*aed0*/  SHF.R.U32.HI R6, RZ, 0x10, R7 ;  /* 0x00000010ff067819 */ /* 0x000fe40000011607 */
[----:B------:R-:W-:Y:S02]  /*aee0*/  PRMT R5, R62, 0x5410, R27 ;  /* 0x000054103e057816 */ /* 0x000fe4000000001b */
[----:B------:R-:W-:-:S02]  /*aef0*/  PRMT R65, R60, 0x5410, R65 ;  /* 0x000054103c417816 */ /* 0x000fc40000000041 */
[----:B------:R-:W-:Y:S02]  /*af00*/  PRMT R68, R44, 0x5432, R68 ;  /* 0x000054322c447816 */ /* 0x000fe40000000044 */
[----:B------:R-:W-:Y:S02]  /*af10*/  PRMT R6, R46, 0x5432, R6 ;  /* 0x000054322e067816 */ /* 0x000fe40000000006 */
[----:B------:R-:W-:Y:S01]  /*af20*/  PRMT R25, R61, 0x5410, R25 ;  /* 0x000054103d197816 */ /* 0x000fe20000000019 */
[----:B------:R-:W-:Y:S01]  /*af30*/  IMAD.U32 R70, R68, 0x10000, RZ ;  /* 0x0001000044467824 */ /* 0x000fe200078e00ff */
[----:B------:R-:W-:Y:S01]  /*af40*/  LOP3.LUT R66, R66, 0xffff0000, RZ, 0xc0, !PT ;  /* 0xffff000042427812 */ /* 0x000fe200078ec0ff */
[----:B0-----:R-:W-:Y:S01]  /*af50*/  VIADD R37, R36, 0xffffff80 ;  /* 0xffffff8024257836 */ /* 0x001fe20000000000 */
[----:B------:R-:W-:Y:S01]  /*af60*/  LOP3.LUT R63, R63, 0xffff0000, RZ, 0xc0, !PT ;  /* 0xffff00003f3f7812 */ /* 0x000fe200078ec0ff */
[----:B------:R-:W-:Y:S01]  /*af70*/  IMAD.U32 R69, R6, 0x10000, RZ ;  /* 0x0001000006457824 */ /* 0x000fe200078e00ff */
[----:B------:R-:W-:-:S02]  /*af80*/  LOP3.LUT R68, R68, 0xffff0000, RZ, 0xc0, !PT ;  /* 0xffff000044447812 */ /* 0x000fc400078ec0ff */
[----:B------:R-:W-:Y:S02]  /*af90*/  LEA.HI R36, R37, R37, RZ, 0x1 ;  /* 0x0000002525247211 */ /* 0x000fe400078f08ff */
[----:B------:R-:W-:Y:S02]  /*afa0*/  PRMT R26, R45, 0x5432, R26 ;  /* 0x000054322d1a7816 */ /* 0x000fe4000000001a */
[----:B------:R-:W-:Y:S02]  /*afb0*/  LOP3.LUT R36, R36, 0xfffffffe, RZ, 0xc0, !PT ;  /* 0xfffffffe24247812 */ /* 0x000fe400078ec0ff */
[----:B------:R-:W-:-:S03]  /*afc0*/  LOP3.LUT R6, R6, 0xffff0000, RZ, 0xc0, !PT ;  /* 0xffff000006067812 */ /* 0x000fc600078ec0ff */
[----:B------:R-:W-:-:S05]  /*afd0*/  IMAD.IADD R36, R37, 0x1, -R36 ;  /* 0x0000000125247824 */ /* 0x000fca00078e0a24 */
[----:B------:R-:W-:Y:S02]  /*afe0*/  LEA.HI R0, R3, R36, RZ, 0x1d ;  /* 0x0000002403007211 */ /* 0x000fe400078fe8ff */
[----:B-----5:R-:W-:Y:S02]  /*aff0*/  LOP3.LUT R36, R75, 0x18, R16, 0xf8, !PT ;  /* 0x000000184b247812 */ /* 0x020fe400078ef810 */
[----:B------:R-:W-:Y:S01]  /*b000*/  SHF.R.S32.HI R37, RZ, 0x1f, R0 ;  /* 0x0000001fff257819 */ /* 0x000fe20000011400 */
[----:B------:R-:W-:Y:S01]  /*b010*/  IMAD.SHL.U32 R20, R0, 0x8, RZ ;  /* 0x0000000800147824 */ /* 0x000fe200078e00ff */
[----:B------:R-:W-:Y:S02]  /*b020*/  LOP3.LUT R36, R36, R73, RZ, 0x3c, !PT ;  /* 0x0000004924247212 */ /* 0x000fe400078e3cff */
[----:B------:R-:W-:Y:S02]  /*b030*/  LEA.HI R37, R37, R0, RZ, 0x2 ;  /* 0x0000000025257211 */ /* 0x000fe400078f10ff */
[----:B------:R-:W-:Y:S01]  /*b040*/  LOP3.LUT R20, R75, 0x18, R20, 0xf8, !PT ;  /* 0x000000184b147812 */ /* 0x000fe200078ef814 */
[----:B------:R-:W-:Y:S01]  /*b050*/  IMAD.IADD R0, R71, 0x1, R36 ;  /* 0x0000000147007824 */ /* 0x000fe200078e0224 */
[----:B------:R-:W-:-:S02]  /*b060*/  SHF.R.S32.HI R37, RZ, 0x2, R37 ;  /* 0x00000002ff257819 */ /* 0x000fc40000011425 */
[----:B------:R-:W-:Y:S02]  /*b070*/  LOP3.LUT R20, R20, R73, RZ, 0x3c, !PT ;  /* 0x0000004914147212 */ /* 0x000fe400078e3cff */
[----:B------:R-:W-:Y:S01]  /*b080*/  LEA R0, R0, UR40, 0x1 ;  /* 0x0000002800007c11 */ /* 0x000fe2000f8e08ff */
[----:B------:R-:W-:-:S04]  /*b090*/  IMAD R37, R37, 0x1800, R71 ;  /* 0x0000180025257824 */ /* 0x000fc800078e0247 */
[----:B--2---:R-:W-:Y:S02]  /*b0a0*/  IMAD.IADD R41, R37, 0x1, R20 ;  /* 0x0000000125297824 */ /* 0x004fe400078e0214 */
[----:B------:R-:W0:Y:S02]  /*b0b0*/  LDS.128 R36, [R0] ;  /* 0x0000000000247984 */ /* 0x000e240000000c00 */
[----:B------:R-:W-:-:S05]  /*b0c0*/  IMAD R20, R41, 0x2, R2 ;  /* 0x0000000229147824 */ /* 0x000fca00078e0202 */
[----:B-1----:R-:W1:Y:S01]  /*b0d0*/  LDS.128 R40, [R20+0xc400] ;  /* 0x00c4000014287984 */ /* 0x002e620000000c00 */
[----:B0-----:R-:W-:Y:S01]  /*b0e0*/  IMAD.U32 R27, R36, 0x10000, RZ ;  /* 0x00010000241b7824 */ /* 0x001fe200078e00ff */
[C---:B------:R-:W-:Y:S01]  /*b0f0*/  LOP3.LUT R4, R38.reuse, 0xffff0000, RZ, 0xc0, !PT ;  /* 0xffff000026047812 */ /* 0x040fe200078ec0ff */
[----:B------:R-:W-:Y:S01]  /*b100*/  IMAD.U32 R7, R38, 0x10000, RZ ;  /* 0x0001000026077824 */ /* 0x000fe200078e00ff */
[C---:B------:R-:W-:Y:S01]  /*b110*/  LOP3.LUT R38, R39.reuse, 0xffff0000, RZ, 0xc0, !PT ;  /* 0xffff000027267812 */ /* 0x040fe200078ec0ff */
[----:B------:R-:W-:Y:S01]  /*b120*/  IMAD.U32 R60, R39, 0x10000, RZ ;  /* 0x00010000273c7824 */ /* 0x000fe200078e00ff */
[----:B------:R-:W-:Y:S01]  /*b130*/  LOP3.LUT R36, R36, 0xffff0000, RZ, 0xc0, !PT ;  /* 0xffff000024247812 */ /* 0x000fe200078ec0ff */
[----:B------:R-:W-:Y:S01]  /*b140*/  IMAD.U32 R59, R37, 0x10000, RZ ;  /* 0x00010000253b7824 */ /* 0x000fe200078e00ff */
[C---:B-1----:R-:W-:Y:S01]  /*b150*/  LOP3.LUT R39, R40.reuse, 0xffff0000, RZ, 0xc0, !PT ;  /* 0xffff000028277812 */ /* 0x042fe200078ec0ff */
[----:B------:R-:W-:Y:S01]  /*b160*/  IMAD.U32 R24, R40, 0x10000, RZ ;  /* 0x0001000028187824 */ /* 0x000fe200078e00ff */
[C---:B------:R-:W-:Y:S01]  /*b170*/  LOP3.LUT R40, R41.reuse, 0xffff0000, RZ, 0xc0, !PT ;  /* 0xffff000029287812 */ /* 0x040fe200078ec0ff */
[----:B------:R-:W-:Y:S01]  /*b180*/  IMAD.U32 R61, R41, 0x10000, RZ ;  /* 0x00010000293d7824 */ /* 0x000fe200078e00ff */
[----:B------:R-:W-:Y:S01]  /*b190*/  LOP3.LUT R37, R37, 0xffff0000, RZ, 0xc0, !PT ;  /* 0xffff000025257812 */ /* 0x000fe200078ec0ff */
[C---:B------:R-:W-:Y:S01]  /*b1a0*/  FMUL.FTZ R72, R24.reuse, R67 ;  /* 0x0000004318487220 */ /* 0x040fe20000410000 */
[-C--:B------:R-:W-:Y:S01]  /*b1b0*/  FMUL.FTZ R74, R24, R64.reuse ;  /* 0x00000040184a7220 */ /* 0x080fe20000410000 */
[C---:B------:R-:W-:Y:S01]  /*b1c0*/  IMAD.U32 R62, R43.reuse, 0x10000, RZ ;  /* 0x000100002b3e7824 */ /* 0x040fe200078e00ff */
[----:B------:R-:W-:Y:S01]  /*b1d0*/  LOP3.LUT R43, R43, 0xffff0000, RZ, 0xc0, !PT ;  /* 0xffff00002b2b7812 */ /* 0x000fe200078ec0ff */
[----:B------:R-:W-:Y:S01]  /*b1e0*/  FFMA.FTZ R24, R27, R64, -R72 ;  /* 0x000000401b187223 */ /* 0x000fe20000010848 */
[----:B------:R-:W-:-:S02]  /*b1f0*/  IMAD.U32 R64, R65, 0x10000, RZ ;  /* 0x0001000041407824 */ /* 0x000fc400078e00ff */
[----:B------:R-:W-:Y:S01]  /*b200*/  FMUL.FTZ R72, R61, R70 ;  /* 0x000000463d487220 */ /* 0x000fe20000410000 */
[----:B------:R-:W-:Y:S01]  /*b210*/  FFMA.FTZ R74, R27, R67, R74 ;  /* 0x000000431b4a7223 */ /* 0x000fe2000001004a */
[----:B------:R-:W-:Y:S02]  /*b220*/  IMAD.U32 R27, R5, 0x10000, RZ ;  /* 0x00010000051b7824 */ /* 0x000fe400078e00ff */
[-C--:B------:R-:W-:Y:S01]  /*b230*/  FMUL.FTZ R76, R61, R64.reuse ;  /* 0x000000403d4c7220 */ /* 0x080fe20000410000 */
[C---:B------:R-:W-:Y:S01]  /*b240*/  FMUL.FTZ R61, R62.reuse, R69 ;  /* 0x000000453e3d7220 */ /* 0x040fe20000410000 */
[----:B------:R-:W-:Y:S01]  /*b250*/  LOP3.LUT R65, R65, 0xffff0000, RZ, 0xc0, !PT ;  /* 0xffff000041417812 */ /* 0x000fe200078ec0ff */
[-C--:B------:R-:W-:Y:S01]  /*b260*/  FMUL.FTZ R62, R62, R27.reuse ;  /* 0x0000001b3e3e7220 */ /* 0x080fe20000410000 */
[----:B------:R-:W-:Y:S01]  /*b270*/  FFMA.FTZ R72, R59, R64, -R72 ;  /* 0x000000403b487223 */ /* 0x000fe20000010848 */
[----:B------:R-:W-:Y:S01]  /*b280*/  FFMA.FTZ R61, R60, R27, -R61 ;  /* 0x0000001b3c3d7223 */ /* 0x000fe2000001083d */
[C---:B------:R-:W-:Y:S01]  /*b290*/  FMUL.FTZ R27, R39.reuse, R66 ;  /* 0x00000042271b7220 */ /* 0x040fe20000410000 */
[----:B------:R-:W-:Y:S01]  /*b2a0*/  FMUL.FTZ R39, R39, R63 ;  /* 0x0000003f27277220 */ /* 0x000fe20000410000 */
[----:B------:R-:W-:Y:S01]  /*b2b0*/  FMUL.FTZ R64, R40, R68 ;  /* 0x0000004428407220 */ /* 0x000fe20000410000 */
[----:B------:R-:W-:Y:S01]  /*b2c0*/  FFMA.FTZ R69, R60, R69, R62 ;  /* 0x000000453c457223 */ /* 0x000fe2000001003e */
[----:B------:R-:W-:Y:S01]  /*b2d0*/  FFMA.FTZ R63, R36, R63, -R27 ;  /* 0x0000003f243f7223 */ /* 0x000fe2000001081b */
[----:B------:R-:W-:Y:S01]  /*b2e0*/  FMUL.FTZ R27, R40, R65 ;  /* 0x00000041281b7220 */ /* 0x000fe20000410000 */
[----:B------:R-:W-:-:S02]  /*b2f0*/  IMAD.U32 R41, R42, 0x10000, RZ ;  /* 0x000100002a297824 */ /* 0x000fc400078e00ff */
[----:B------:R-:W-:Y:S01]  /*b300*/  FFMA.FTZ R65, R37, R65, -R64 ;  /* 0x0000004125417223 */ /* 0x000fe20000010840 */
[----:B------:R-:W-:Y:S02]  /*b310*/  IMAD.U32 R62, R26, 0x10000, RZ ;  /* 0x000100001a3e7824 */ /* 0x000fe400078e00ff */
[----:B------:R-:W-:Y:S01]  /*b320*/  FFMA.FTZ R39, R36, R66, R39 ;  /* 0x0000004224277223 */ /* 0x000fe20000010027 */
[----:B------:R-:W-:Y:S02]  /*b330*/  IMAD.U32 R60, R25, 0x10000, RZ ;  /* 0x00010000193c7824 */ /* 0x000fe400078e00ff */
[----:B------:R-:W-:Y:S01]  /*b340*/  FFMA.FTZ R37, R37, R68, R27 ;  /* 0x0000004425257223 */ /* 0x000fe2000001001b */
[----:B------:R-:W-:Y:S01]  /*b350*/  LOP3.LUT R42, R42, 0xffff0000, RZ, 0xc0, !PT ;  /* 0xffff00002a2a7812 */ /* 0x000fe200078ec0ff */
[C---:B------:R-:W-:Y:S01]  /*b360*/  FMUL.FTZ R36, R41.reuse, R62 ;  /* 0x0000003e29247220 */ /* 0x040fe20000410000 */
[----:B------:R-:W-:Y:S01]  /*b370*/  FMUL.FTZ R40, R41, R60 ;  /* 0x0000003c29287220 */ /* 0x000fe20000410000 */
[----:B------:R-:W-:Y:S01]  /*b380*/  LOP3.LUT R27, R26, 0xffff0000, RZ, 0xc0, !PT ;  /* 0xffff00001a1b7812 */ /* 0x000fe200078ec0ff */
[----:B------:R-:W-:Y:S01]  /*b390*/  FMUL.FTZ R41, R43, R6 ;  /* 0x000000062b297220 */ /* 0x000fe20000410000 */
[----:B------:R-:W-:Y:S01]  /*b3a0*/  LOP3.LUT R25, R25, 0xffff0000, RZ, 0xc0, !PT ;  /* 0xffff000019197812 */ /* 0x000fe200078ec0ff */
[----:B------:R-:W-:Y:S01]  /*b3b0*/  FFMA.FTZ R36, R7, R60, -R36 ;  /* 0x0000003c07247223 */ /* 0x000fe20000010824 */
[----:B------:R-:W-:Y:S01]  /*b3c0*/  LOP3.LUT R5, R5, 0xffff0000, RZ, 0xc0, !PT ;  /* 0xffff000005057812 */ /* 0x000fe200078ec0ff */
[----:B------:R-:W-:Y:S01]  /*b3d0*/  FFMA.FTZ R26, R7, R62, R40 ;  /* 0x0000003e071a7223 */ /* 0x000fe20000010028 */
[C---:B------:R-:W-:Y:S01]  /*b3e0*/  FMUL.FTZ R7, R42.reuse, R27 ;  /* 0x0000001b2a077220 */ /* 0x040fe20000410000 */
[----:B------:R-:W-:Y:S01]  /*b3f0*/  FMUL.FTZ R42, R42, R25 ;  /* 0x000000192a2a7220 */ /* 0x000fe20000410000 */
[----:B------:R-:W-:Y:S01]  /*b400*/  FFMA.FTZ R76, R59, R70, R76 ;  /* 0x000000463b4c7223 */ /* 0x000fe2000001004c */
        /* <DEDUP_REMOVED lines=15> */
.L_x_1478:
[----:B------:R-:W-:Y:S05]  /*b500*/  BSYNC B1 ;  /* 0x0000000000017941 */ /* 0x000fea0003800000 */
.L_x_1477:
[----:B------:R-:W-:Y:S04]  /*b510*/  BSSY B1, `(.L_x_1479) ;  /* 0x0000075000017945 */ /* 0x000fe80003800000 */
[----:B------:R-:W-:Y:S05]  /*b520*/  @P1 BRA `(.L_x_1480) ;  /* 0x0000000400cc1947 */ /* 0x000fea0003800000 */
[----:B0-----:R-:W3:Y:S04]  /*b530*/  LDL R6, [R1+0x50] ;  /* 0x0000500001067983 */ /* 0x001ee80000100800 */
[----:B------:R-:W3:Y:S04]  /*b540*/  LDL.64 R4, [R1+0x18] ;  /* 0x0000180001047983 */ /* 0x000ee80000100a00 */
[----:B------:R-:W4:Y:S01]  /*b550*/  LDL R0, [R1+0x30] ;  /* 0x0000300001007983 */ /* 0x000f220000100800 */
[----:B------:R-:W-:Y:S02]  /*b560*/  SHF.R.U64 R36, R28, 0x10, R29 ;  /* 0x000000101c247819 */ /* 0x000fe4000000121d */
[----:B------:R-:W-:-:S02]  /*b570*/  SHF.R.U64 R28, R8, 0x10, R9 ;  /* 0x00000010081c7819 */ /* 0x000fc40000001209 */
[----:B------:R-:W-:Y:S02]  /*b580*/  SHF.R.U32.HI R9, RZ, 0x10, R9 ;  /* 0x00000010ff097819 */ /* 0x000fe40000011609 */
[----:B------:R-:W-:Y:S02]  /*b590*/  PRMT R55, R55, 0x5410, R36 ;  /* 0x0000541037377816 */ /* 0x000fe40000000024 */
[----:B------:R-:W-:Y:S02]  /*b5a0*/  PRMT R51, R51, 0x5410, R28 ;  /* 0x0000541033337816 */ /* 0x000fe4000000001c */
[----:B------:R-:W-:Y:S01]  /*b5b0*/  SHF.R.U32.HI R29, RZ, 0x10, R29 ;  /* 0x00000010ff1d7819 */ /* 0x000fe2000001161d */
[----:B------:R-:W-:Y:S01]  /*b5c0*/  IMAD.U32 R37, R55, 0x10000, RZ ;  /* 0x0001000037257824 */ /* 0x000fe200078e00ff */
[----:B------:R-:W-:Y:S01]  /*b5d0*/  SHF.R.U64 R8, R10, 0x10, R11 ;  /* 0x000000100a087819 */ /* 0x000fe2000000120b */
[----:B------:R-:W-:Y:S01]  /*b5e0*/  IMAD.U32 R39, R51, 0x10000, RZ ;  /* 0x0001000033277824 */ /* 0x000fe200078e00ff */
[----:B------:R-:W-:-:S02]  /*b5f0*/  PRMT R52, R52, 0x5410, R9 ;  /* 0x0000541034347816 */ /* 0x000fc40000000009 */
[----:B------:R-:W-:Y:S02]  /*b600*/  SHF.R.U64 R30, R30, 0x10, R31 ;  /* 0x000000101e1e7819 */ /* 0x000fe4000000121f */
[----:B------:R-:W-:Y:S01]  /*b610*/  SHF.R.U32.HI R11, RZ, 0x10, R11 ;  /* 0x00000010ff0b7819 */ /* 0x000fe2000001160b */
[----:B------:R-:W-:Y:S01]  /*b620*/  IMAD.U32 R36, R52, 0x10000, RZ ;  /* 0x0001000034247824 */ /* 0x000fe200078e00ff */
[----:B------:R-:W-:Y:S02]  /*b630*/  SHF.R.U32.HI R31, RZ, 0x10, R31 ;  /* 0x00000010ff1f7819 */ /* 0x000fe4000001161f */
[----:B------:R-:W-:Y:S02]  /*b640*/  PRMT R56, R56, 0x5410, R29 ;  /* 0x0000541038387816 */ /* 0x000fe4000000001d */
[----:B------:R-:W-:Y:S02]  /*b650*/  PRMT R53, R53, 0x5410, R8 ;  /* 0x0000541035357816 */ /* 0x000fe40000000008 */
[----:B------:R-:W-:-:S02]  /*b660*/  PRMT R54, R54, 0x5410, R11 ;  /* 0x0000541036367816 */ /* 0x000fc4000000000b */
[----:B------:R-:W-:Y:S02]  /*b670*/  PRMT R58, R58, 0x5410, R31 ;  /* 0x000054103a3a7816 */ /* 0x000fe4000000001f */
[----:B------:R-:W-:Y:S01]  /*b680*/  LOP3.LUT R51, R51, 0xffff0000, RZ, 0xc0, !PT ;  /* 0xffff000033337812 */ /* 0x000fe200078ec0ff */
[----:B------:R-:W-:Y:S01]  /*b690*/  IMAD.U32 R38, R54, 0x10000, RZ ;  /* 0x0001000036267824 */ /* 0x000fe200078e00ff */
[----:B------:R-:W-:Y:S02]  /*b6a0*/  LOP3.LUT R55, R55, 0xffff0000, RZ, 0xc0, !PT ;  /* 0xffff000037377812 */ /* 0x000fe400078ec0ff */
[----:B------:R-:W-:Y:S02]  /*b6b0*/  LOP3.LUT R52, R52, 0xffff0000, RZ, 0xc0, !PT ;  /* 0xffff000034347812 */ /* 0x000fe400078ec0ff */
[----:B------:R-:W-:Y:S02]  /*b6c0*/  PRMT R57, R57, 0x5410, R30 ;  /* 0x0000541039397816 */ /* 0x000fe4000000001e */
[----:B------:R-:W-:Y:S01]  /*b6d0*/  LOP3.LUT R54, R54, 0xffff0000, RZ, 0xc0, !PT ;  /* 0xffff000036367812 */ /* 0x000fe200078ec0ff */
[----:B---3--:R-:W-:Y:S01]  /*b6e0*/  IMAD.IADD R4, R4, 0x1, R6 ;  /* 0x0000000104047824 */ /* 0x008fe200078e0206 */
[----:B----4-:R-:W-:-:S04]  /*b6f0*/  LEA.HI R0, R3, R0, RZ, 0x1d ;  /* 0x0000000003007211 */ /* 0x010fc800078fe8ff */
[----:B------:R-:W-:-:S04]  /*b700*/  SHF.R.S32.HI R5, RZ, 0x1f, R4 ;  /* 0x0000001fff057819 */ /* 0x000fc80000011404 */
[CC--:B------:R-:W-:Y:S02]  /*b710*/  LEA.HI R6, R5.reuse, R4.reuse, RZ, 0x5 ;  /* 0x0000000405067211 */ /* 0x0c0fe400078f28ff */
[----:B------:R-:W-:Y:S02]  /*b720*/  LEA.HI R4, R5, R4, RZ, 0x3 ;  /* 0x0000000405047211 */ /* 0x000fe400078f18ff */
[----:B------:R-:W-:Y:S02]  /*b730*/  SHF.R.S32.HI R5, RZ, 0x1f, R0 ;  /* 0x0000001fff057819 */ /* 0x000fe40000011400 */
[----:B------:R-:W-:Y:S02]  /*b740*/  SHF.R.S32.HI R7, RZ, 0x5, R6 ;  /* 0x00000005ff077819 */ /* 0x000fe40000011406 */
[----:B-----5:R-:W-:Y:S01]  /*b750*/  LOP3.LUT R6, R75, 0x18, R4, 0xf8, !PT ;  /* 0x000000184b067812 */ /* 0x020fe200078ef804 */
[----:B------:R-:W-:Y:S01]  /*b760*/  IMAD.SHL.U32 R4, R0, 0x8, RZ ;  /* 0x0000000800047824 */ /* 0x000fe200078e00ff */
[----:B------:R-:W-:Y:S01]  /*b770*/  LEA.HI R5, R5, R0, RZ, 0x2 ;  /* 0x0000000005057211 */ /* 0x000fe200078f10ff */
[----:B------:R-:W-:Y:S01]  /*b780*/  IMAD R7, R7, 0x1800, R71 ;  /* 0x0000180007077824 */ /* 0x000fe200078e0247 */
[----:B------:R-:W-:-:S02]  /*b790*/  LOP3.LUT R6, R6, R73, RZ, 0x3c, !PT ;  /* 0x0000004906067212 */ /* 0x000fc400078e3cff */
[----:B------:R-:W-:Y:S02]  /*b7a0*/  LOP3.LUT R4, R75, 0x18, R4, 0xf8, !PT ;  /* 0x000000184b047812 */ /* 0x000fe400078ef804 */
[----:B------:R-:W-:Y:S01]  /*b7b0*/  SHF.R.S32.HI R5, RZ, 0x2, R5 ;  /* 0x00000002ff057819 */ /* 0x000fe20000011405 */
[----:B------:R-:W-:Y:S01]  /*b7c0*/  IMAD.IADD R0, R7, 0x1, R6 ;  /* 0x0000000107007824 */ /* 0x000fe200078e0206 */
[----:B------:R-:W-:-:S03]  /*b7d0*/  LOP3.LUT R4, R4, R73, RZ, 0x3c, !PT ;  /* 0x0000004904047212 */ /* 0x000fc600078e3cff */
[----:B------:R-:W-:Y:S01]  /*b7e0*/  IMAD R5, R5, 0x1800, R71 ;  /* 0x0000180005057824 */ /* 0x000fe200078e0247 */
[----:B------:R-:W-:-:S03]  /*b7f0*/  LEA R0, R0, UR40, 0x1 ;  /* 0x0000002800007c11 */ /* 0x000fc6000f8e08ff */
[----:B------:R-:W-:Y:S02]  /*b800*/  IMAD.IADD R25, R5, 0x1, R4 ;  /* 0x0000000105197824 */ /* 0x000fe400078e0204 */
[----:B------:R-:W0:Y:S02]  /*b810*/  LDS.128 R4, [R0] ;  /* 0x0000000000047984 */ /* 0x000e240000000c00 */
[----:B------:R-:W-:-:S05]  /*b820*/  IMAD R20, R25, 0x2, R2 ;  /* 0x0000000219147824 */ /* 0x000fca00078e0202 */
[----:B------:R-:W3:Y:S01]  /*b830*/  LDS.128 R24, [R20+0xc400] ;  /* 0x00c4000014187984 */ /* 0x000ee20000000c00 */
[C---:B0-----:R-:W-:Y:S01]  /*b840*/  IMAD.U32 R8, R4.reuse, 0x10000, RZ ;  /* 0x0001000004087824 */ /* 0x041fe200078e00ff */
[----:B------:R-:W-:Y:S01]  /*b850*/  LOP3.LUT R4, R4, 0xffff0000, RZ, 0xc0, !PT ;  /* 0xffff000004047812 */ /* 0x000fe200078ec0ff */
[C---:B------:R-:W-:Y:S01]  /*b860*/  IMAD.U32 R9, R5.reuse, 0x10000, RZ ;  /* 0x0001000005097824 */ /* 0x040fe200078e00ff */
[----:B------:R-:W-:Y:S01]  /*b870*/  LOP3.LUT R5, R5, 0xffff0000, RZ, 0xc0, !PT ;  /* 0xffff000005057812 */ /* 0x000fe200078ec0ff */
[C---:B------:R-:W-:Y:S01]  /*b880*/  IMAD.U32 R11, R7.reuse, 0x10000, RZ ;  /* 0x00010000070b7824 */ /* 0x040fe200078e00ff */
[----:B------:R-:W-:Y:S01]  /*b890*/  LOP3.LUT R7, R7, 0xffff0000, RZ, 0xc0, !PT ;  /* 0xffff000007077812 */ /* 0x000fe200078ec0ff */
[C---:B------:R-:W-:Y:S01]  /*b8a0*/  IMAD.U32 R10, R6.reuse, 0x10000, RZ ;  /* 0x00010000060a7824 */ /* 0x040fe200078e00ff */
[----:B------:R-:W-:Y:S01]  /*b8b0*/  LOP3.LUT R6, R6, 0xffff0000, RZ, 0xc0, !PT ;  /* 0xffff000006067812 */ /* 0x000fe200078ec0ff */
[C---:B---3--:R-:W-:Y:S01]  /*b8c0*/  IMAD.U32 R28, R24.reuse, 0x10000, RZ ;  /* 0x00010000181c7824 */ /* 0x048fe200078e00ff */
[----:B------:R-:W-:Y:S01]  /*b8d0*/  LOP3.LUT R24, R24, 0xffff0000, RZ, 0xc0, !PT ;  /* 0xffff000018187812 */ /* 0x000fe200078ec0ff */
[C---:B------:R-:W-:Y:S01]  /*b8e0*/  IMAD.U32 R29, R25.reuse, 0x10000, RZ ;  /* 0x00010000191d7824 */ /* 0x040fe200078e00ff */
[----:B------:R-:W-:Y:S01]  /*b8f0*/  LOP3.LUT R25, R25, 0xffff0000, RZ, 0xc0, !PT ;  /* 0xffff000019197812 */ /* 0x000fe200078ec0ff */
[C---:B--2---:R-:W-:Y:S01]  /*b900*/  FMUL.FTZ R41, R28.reuse, R39 ;  /* 0x000000271c297220 */ /* 0x044fe20000410000 */
[----:B------:R-:W-:Y:S01]  /*b910*/  FMUL.FTZ R43, R28, R37 ;  /* 0x000000251c2b7220 */ /* 0x000fe20000410000 */
[----:B------:R-:W-:-:S02]  /*b920*/  IMAD.U32 R28, R56, 0x10000, RZ ;  /* 0x00010000381c7824 */ /* 0x000fc400078e00ff */
[----:B-1----:R-:W-:Y:S01]  /*b930*/  FMUL.FTZ R40, R29, R36 ;  /* 0x000000241d287220 */ /* 0x002fe20000410000 */
[----:B------:R-:W-:Y:S02]  /*b940*/  IMAD.U32 R31, R27, 0x10000, RZ ;  /* 0x000100001b1f7824 */ /* 0x000fe400078e00ff */
[C---:B------:R-:W-:Y:S01]  /*b950*/  FFMA.FTZ R41, R8.reuse, R37, -R41 ;  /* 0x0000002508297223 */ /* 0x040fe20000010829 */
[----:B------:R-:W-:Y:S01]  /*b960*/  FFMA.FTZ R43, R8, R39, R43 ;  /* 0x00000027082b7223 */ /* 0x000fe2000001002b */
[----:B------:R-:W-:Y:S02]  /*b970*/  IMAD.U32 R8, R58, 0x10000, RZ ;  /* 0x000100003a087824 */ /* 0x000fe400078e00ff */
[-C--:B------:R-:W-:Y:S01]  /*b980*/  FMUL.FTZ R42, R29, R28.reuse ;  /* 0x0000001c1d2a7220 */ /* 0x080fe20000410000 */
[----:B------:R-:W-:Y:S01]  /*b990*/  FFMA.FTZ R40, R9, R28, -R40 ;  /* 0x0000001c09287223 */ /* 0x000fe20000010828 */
[C---:B------:R-:W-:Y:S01]  /*b9a0*/  FMUL.FTZ R28, R31.reuse, R38 ;  /* 0x000000261f1c7220 */ /* 0x040fe20000410000 */
[----:B------:R-:W-:Y:S01]  /*b9b0*/  FMUL.FTZ R31, R31, R8 ;  /* 0x000000081f1f7220 */ /* 0x000fe20000410000 */
[----:B------:R-:W-:Y:S01]  /*b9c0*/  FFMA.FTZ R42, R9, R36, R42 ;  /* 0x00000024092a7223 */ /* 0x000fe2000001002a */
[----:B------:R-:W-:Y:S01]  /*b9d0*/  LOP3.LUT R56, R56, 0xffff0000, RZ, 0xc0, !PT ;  /* 0xffff000038387812 */ /* 0x000fe200078ec0ff */
[C---:B------:R-:W-:Y:S01]  /*b9e0*/  FMUL.FTZ R9, R24.reuse, R51 ;  /* 0x0000003318097220 */ /* 0x040fe20000410000 */
[C---:B------:R-:W-:Y:S01]  /*b9f0*/  FFMA.FTZ R36, R11.reuse, R8, -R28 ;  /* 0x000000080b247223 */ /* 0x040fe2000001081c */
[----:B------:R-:W-:Y:S01]  /*ba00*/  FFMA.FTZ R38, R11, R38, R31 ;  /* 0x000000260b267223 */ /* 0x000fe2000001001f */
[----:B------:R-:W-:Y:S01]  /*ba10*/  FMUL.FTZ R29, R24, R55 ;  /* 0x00000037181d7220 */ /* 0x000fe20000410000 */
[----:B------:R-:W-:-:S02]  /*ba20*/  IMAD.U32 R30, R26, 0x10000, RZ ;  /* 0x000100001a1e7824 */ /* 0x000fc400078e00ff */
[C---:B------:R-:W-:Y:S01]  /*ba30*/  FFMA.FTZ R8, R4.reuse, R55, -R9 ;  /* 0x0000003704087223 */ /* 0x040fe20000010809 */
[----:B------:R-:W-:Y:S02]  /*ba40*/  IMAD.U32 R11, R53, 0x10000, RZ ;  /* 0x00010000350b7824 */ /* 0x000fe400078e00ff */
[C---:B------:R-:W-:Y:S01]  /*ba50*/  FMUL.FTZ R28, R25.reuse, R52 ;  /* 0x00000034191c7220 */ /* 0x040fe20000410000 */
[-C--:B------:R-:W-:Y:S01]  /*ba60*/  FMUL.FTZ R31, R25, R56.reuse ;  /* 0x00000038191f7220 */ /* 0x080fe20000410000 */
[----:B------:R-:W-:Y:S02]  /*ba70*/  IMAD.U32 R9, R57, 0x10000, RZ ;  /* 0x0001000039097824 */ /* 0x000fe400078e00ff */
[----:B------:R-:W-:Y:S01]  /*ba80*/  FFMA.FTZ R24, R4, R51, R29 ;  /* 0x0000003304187223 */ /* 0x000fe2000001001d */
[----:B------:R-:W-:Y:S01]  /*ba90*/  FMUL.FTZ R29, R30, R11 ;  /* 0x0000000b1e1d7220 */ /* 0x000fe20000410000 */
[C---:B------:R-:W-:Y:S01]  /*baa0*/  FFMA.FTZ R25, R5.reuse, R56, -R28 ;  /* 0x0000003805197223 */ /* 0x040fe2000001081c */
[----:B------:R-:W-:Y:S01]  /*bab0*/  FFMA.FTZ R31, R5, R52, R31 ;  /* 0x00000034051f7223 */ /* 0x000fe2000001001f */
[----:B------:R-:W-:Y:S01]  /*bac0*/  LOP3.LUT R26, R26, 0xffff0000, RZ, 0xc0, !PT ;  /* 0xffff00001a1a7812 */ /* 0x000fe200078ec0ff */
[-C--:B------:R-:W-:Y:S01]  /*bad0*/  FMUL.FTZ R5, R30, R9.reuse ;  /* 0x000000091e057220 */ /* 0x080fe20000410000 */
[----:B------:R-:W-:Y:S01]  /*bae0*/  LOP3.LUT R27, R27, 0xffff0000, RZ, 0xc0, !PT ;  /* 0xffff00001b1b7812 */ /* 0x000fe200078ec0ff */
[C---:B------:R-:W-:Y:S01]  /*baf0*/  FFMA.FTZ R29, R10.reuse, R9, -R29 ;  /* 0x000000090a1d7223 */ /* 0x040fe2000001081d */
[----:B------:R-:W-:Y:S01]  /*bb00*/  LOP3.LUT R53, R53, 0xffff0000, RZ, 0xc0, !PT ;  /* 0xffff000035357812 */ /* 0x000fe200078ec0ff */
[----:B------:R-:W-:Y:S01]  /*bb10*/  FFMA.FTZ R10, R10, R11, R5 ;  /* 0x0000000b0a0a7223 */ /* 0x000fe20000010005 */
[----:B------:R-:W-:Y:S01]  /*bb20*/  LOP3.LUT R57, R57, 0xffff0000, RZ, 0xc0, !PT ;  /* 0xffff000039397812 */ /* 0x000fe200078ec0ff */
[----:B------:R-:W-:Y:S01]  /*bb30*/  FMUL.FTZ R28, R27, R54 ;  /* 0x000000361b1c7220 */ /* 0x000fe20000410000 */
[----:B------:R-:W-:Y:S01]  /*bb40*/  LOP3.LUT R58, R58, 0xffff0000, RZ, 0xc0, !PT ;  /* 0xffff00003a3a7812 */ /* 0x000fe200078ec0ff */
[C---:B------:R-:W-:Y:S01]  /*bb50*/  FMUL.FTZ R5, R26.reuse, R53 ;  /* 0x000000351a057220 */ /* 0x040fe20000410000 */
[----:B------:R-:W-:Y:S01]  /*bb60*/  F2FP.BF16.F32.PACK_AB R9, R31, R42 ;  /* 0x0000002a1f09723e */ /* 0x000fe200000010ff */
[----:B------:R-:W-:-:S02]  /*bb70*/  FMUL.FTZ R4, R26, R57 ;  /* 0x000000391a047220 */ /* 0x000fc40000410000 */
[-C--:B------:R-:W-:Y:S01]  /*bb80*/  FMUL.FTZ R27, R27, R58.reuse ;  /* 0x0000003a1b1b7220 */ /* 0x080fe20000410000 */
[C---:B------:R-:W-:Y:S01]  /*bb90*/  FFMA.FTZ R26, R6.reuse, R57, -R5 ;  /* 0x00000039061a7223 */ /* 0x040fe20000010805 */
[C---:B------:R-:W-:Y:S01]  /*bba0*/  FFMA.FTZ R11, R7.reuse, R58, -R28 ;  /* 0x0000003a070b7223 */ /* 0x040fe2000001081c */
[----:B------:R-:W-:Y:S01]  /*bbb0*/  FFMA.FTZ R53, R6, R53, R4 ;  /* 0x0000003506357223 */ /* 0x000fe20000010004 */
[----:B------:R-:W-:Y:S01]  /*bbc0*/  FFMA.FTZ R27, R7, R54, R27 ;  /* 0x00000036071b7223 */ /* 0x000fe2000001001b */
[----:B------:R-:W-:Y:S02]  /*bbd0*/  F2FP.BF16.F32.PACK_AB R4, R8, R41 ;  /* 0x000000290804723e */ /* 0x000fe400000010ff */
[----:B------:R-:W-:Y:S02]  /*bbe0*/  F2FP.BF16.F32.PACK_AB R5, R25, R40 ;  /* 0x000000281905723e */ /* 0x000fe400000010ff */
[----:B------:R-:W-:Y:S02]  /*bbf0*/  F2FP.BF16.F32.PACK_AB R6, R26, R29 ;  /* 0x0000001d1a06723e */ /* 0x000fe400000010ff */
[----:B------:R-:W-:-:S02]  /*bc00*/  F2FP.BF16.F32.PACK_AB R7, R11, R36 ;  /* 0x000000240b07723e */ /* 0x000fc400000010ff */
[----:B------:R-:W-:Y:S02]  /*bc10*/  F2FP.BF16.F32.PACK_AB R8, R24, R43 ;  /* 0x0000002b1808723e */ /* 0x000fe400000010ff */
[----:B------:R-:W-:Y:S01]  /*bc20*/  F2FP.BF16.F32.PACK_AB R10, R53, R10 ;  /* 0x0000000a350a723e */ /* 0x000fe200000010ff */
[----:B------:R3:W-:Y:S01]  /*bc30*/  STS.128 [R0], R4 ;  /* 0x0000000400007388 */ /* 0x0007e20000000c00 */
[----:B------:R-:W-:-:S05]  /*bc40*/  F2FP.BF16.F32.PACK_AB R11, R27, R38 ;  /* 0x000000261b0b723e */ /* 0x000fca00000010ff */
[----:B------:R3:W-:Y:S02]  /*bc50*/  STS.128 [R20+0xc400], R8 ;  /* 0x00c4000814007388 */ /* 0x0007e40000000c00 */
.L_x_1480:
[----:B------:R-:W-:Y:S05]  /*bc60*/  BSYNC B1 ;  /* 0x0000000000017941 */ /* 0x000fea0003800000 */
.L_x_1479:
[----:B------:R-:W-:Y:S05]  /*bc70*/  @P2 BRA `(.L_x_1461) ;  /* 0x0000000400d42947 */ /* 0x000fea0003800000 */
[----:B0--3--:R-:W3:Y:S04]  /*bc80*/  LDL.64 R4, [R1+0x18] ;  /* 0x0000180001047983 */ /* 0x009ee80000100a00 */
[----:B------:R-:W4:Y:S01]  /*bc90*/  LDL R0, [R1+0x4c] ;  /* 0x00004c0001007983 */ /* 0x000f220000100800 */
[----:B---3--:R-:W-:-:S03]  /*bca0*/  IMAD.MOV.U32 R6, RZ, RZ, R4 ;  /* 0x000000ffff067224 */ /* 0x008fc600078e0004 */
[----:B------:R-:W3:Y:S01]  /*bcb0*/  LDL R4, [R1+0x34] ;  /* 0x0000340001047983 */ /* 0x000ee20000100800 */
[----:B------:R-:W-:Y:S02]  /*bcc0*/  IMAD.MOV.U32 R7, RZ, RZ, R5 ;  /* 0x000000ffff077224 */ /* 0x000fe400078e0005 */
[----:B----4-:R-:W-:-:S05]  /*bcd0*/  IMAD.IADD R0, R6, 0x1, R0 ;  /* 0x0000000106007824 */ /* 0x010fca00078e0200 */
[----:B------:R-:W-:-:S04]  /*bce0*/  SHF.R.S32.HI R5, RZ, 0x1f, R0 ;  /* 0x0000001fff057819 */ /* 0x000fc80000011400 */
[CC--:B------:R-:W-:Y:S02]  /*bcf0*/  LEA.HI R6, R5.reuse, R0.reuse, RZ, 0x5 ;  /* 0x0000000005067211 */ /* 0x0c0fe400078f28ff */
[----:B------:R-:W-:-:S04]  /*bd00*/  LEA.HI R0, R5, R0, RZ, 0x3 ;  /* 0x0000000005007211 */ /* 0x000fc800078f18ff */
[----:B-----5:R-:W-:Y:S02]  /*bd10*/  LOP3.LUT R5, R75, 0x18, R0, 0xf8, !PT ;  /* 0x000000184b057812 */ /* 0x020fe400078ef800 */
[----:B------:R-:W-:Y:S02]  /*bd20*/  SHF.R.S32.HI R6, RZ, 0x5, R6 ;  /* 0x00000005ff067819 */ /* 0x000fe40000011406 */
[----:B------:R-:W-:-:S03]  /*bd30*/  LOP3.LUT R5, R5, R73, RZ, 0x3c, !PT ;  /* 0x0000004905057212 */ /* 0x000fc600078e3cff */
[----:B------:R-:W-:-:S04]  /*bd40*/  IMAD R6, R6, 0x1800, R71 ;  /* 0x0000180006067824 */ /* 0x000fc800078e0247 */
[----:B------:R-:W-:Y:S01]  /*bd50*/  IMAD.IADD R5, R6, 0x1, R5 ;  /* 0x0000000106057824 */ /* 0x000fe200078e0205 */
[----:B------:R-:W-:Y:S02]  /*bd60*/  SHF.R.U64 R24, R32, 0x10, R33 ;  /* 0x0000001020187819 */ /* 0x000fe40000001221 */
[--C-:B------:R-:W-:Y:S02]  /*bd70*/  SHF.R.U64 R26, R12, 0x10, R13.reuse ;  /* 0x000000100c1a7819 */ /* 0x100fe4000000120d */
[----:B------:R-:W-:Y:S02]  /*bd80*/  SHF.R.U32.HI R13, RZ, 0x10, R13 ;  /* 0x00000010ff0d7819 */ /* 0x000fe4000001160d */
[----:B------:R-:W-:Y:S02]  /*bd90*/  SHF.R.U64 R20, R34, 0x10, R35 ;  /* 0x0000001022147819 */ /* 0x000fe40000001223 */
[----:B------:R-:W-:Y:S02]  /*bda0*/  PRMT R47, R47, 0x5410, R24 ;  /* 0x000054102f2f7816 */ /* 0x000fe40000000018 */
[----:B------:R-:W-:-:S02]  /*bdb0*/  PRMT R26, R21, 0x5410, R26 ;  /* 0x00005410151a7816 */ /* 0x000fc4000000001a */
[----:B------:R-:W-:Y:S02]  /*bdc0*/  SHF.R.U32.HI R33, RZ, 0x10, R33 ;  /* 0x00000010ff217819 */ /* 0x000fe40000011621 */
[----:B------:R-:W-:Y:S02]  /*bdd0*/  SHF.R.U64 R12, R14, 0x10, R15 ;  /* 0x000000100e0c7819 */ /* 0x000fe4000000120f */
[----:B------:R-:W-:Y:S01]  /*bde0*/  PRMT R44, R44, 0x5410, R13 ;  /* 0x000054102c2c7816 */ /* 0x000fe2000000000d */
[----:B------:R-:W-:Y:S01]  /*bdf0*/  IMAD.U32 R29, R26, 0x10000, RZ ;  /* 0x000100001a1d7824 */ /* 0x000fe200078e00ff */
[----:B------:R-:W-:Y:S01]  /*be00*/  SHF.R.U32.HI R15, RZ, 0x10, R15 ;  /* 0x00000010ff0f7819 */ /* 0x000fe2000001160f */
[----:B------:R-:W-:Y:S01]  /*be10*/  IMAD.U32 R27, R47, 0x10000, RZ ;  /* 0x000100002f1b7824 */ /* 0x000fe200078e00ff */
[----:B------:R-:W-:Y:S02]  /*be20*/  PRMT R49, R49, 0x5410, R20 ;  /* 0x0000541031317816 */ /* 0x000fe40000000014 */
[----:B------:R-:W-:-:S02]  /*be30*/  SHF.R.U32.HI R35, RZ, 0x10, R35 ;  /* 0x00000010ff237819 */ /* 0x000fc40000011623 */
[----:B------:R-:W-:Y:S01]  /*be40*/  PRMT R48, R48, 0x5410, R33 ;  /* 0x0000541030307816 */ /* 0x000fe20000000021 */
[----:B------:R-:W-:Y:S01]  /*be50*/  IMAD.U32 R28, R44, 0x10000, RZ ;  /* 0x000100002c1c7824 */ /* 0x000fe200078e00ff */
[----:B------:R-:W-:Y:S02]  /*be60*/  PRMT R45, R45, 0x5410, R12 ;  /* 0x000054102d2d7816 */ /* 0x000fe4000000000c */
[----:B------:R-:W-:Y:S02]  /*be70*/  PRMT R46, R46, 0x5410, R15 ;  /* 0x000054102e2e7816 */ /* 0x000fe4000000000f */
[----:B------:R-:W-:-:S03]  /*be80*/  PRMT R50, R50, 0x5410, R35 ;  /* 0x0000541032327816 */ /* 0x000fc60000000023 */
[----:B------:R-:W-:Y:S01]  /*be90*/  IMAD.U32 R30, R46, 0x10000, RZ ;  /* 0x000100002e1e7824 */ /* 0x000fe200078e00ff */
[----:B------:R-:W-:Y:S02]  /*bea0*/  LOP3.LUT R47, R47, 0xffff0000, RZ, 0xc0, !PT ;  /* 0xffff00002f2f7812 */ /* 0x000fe400078ec0ff */
[----:B------:R-:W-:Y:S02]  /*beb0*/  LOP3.LUT R44, R44, 0xffff0000, RZ, 0xc0, !PT ;  /* 0xffff00002c2c7812 */ /* 0x000fe400078ec0ff */
[----:B------:R-:W-:Y:S02]  /*bec0*/  LOP3.LUT R46, R46, 0xffff0000, RZ, 0xc0, !PT ;  /* 0xffff00002e2e7812 */ /* 0x000fe400078ec0ff */
[----:B---3--:R-:W-:-:S04]  /*bed0*/  LEA.HI R3, R3, R4, RZ, 0x1d ;  /* 0x0000000403037211 */ /* 0x008fc800078fe8ff */
[----:B------:R-:W-:Y:S01]  /*bee0*/  SHF.R.S32.HI R4, RZ, 0x1f, R3 ;  /* 0x0000001fff047819 */ /* 0x000fe20000011403 */
[----:B------:R-:W-:-:S03]  /*bef0*/  IMAD.SHL.U32 R0, R3, 0x8, RZ ;  /* 0x0000000803007824 */ /* 0x000fc600078e00ff */
[----:B------:R-:W-:Y:S02]  /*bf00*/  LEA.HI R4, R4, R3, RZ, 0x2 ;  /* 0x0000000304047211 */ /* 0x000fe400078f10ff */
[----:B------:R-:W-:Y:S02]  /*bf10*/  LOP3.LUT R0, R75, 0x18, R0, 0xf8, !PT ;  /* 0x000000184b007812 */ /* 0x000fe400078ef800 */
[----:B------:R-:W-:Y:S02]  /*bf20*/  SHF.R.S32.HI R4, RZ, 0x2, R4 ;  /* 0x00000002ff047819 */ /* 0x000fe40000011404 */
[----:B------:R-:W-:-:S03]  /*bf30*/  LOP3.LUT R3, R0, R73, RZ, 0x3c, !PT ;  /* 0x0000004900037212 */ /* 0x000fc600078e3cff */
[----:B------:R-:W-:-:S04]  /*bf40*/  IMAD R4, R4, 0x1800, R71 ;  /* 0x0000180004047824 */ /* 0x000fc800078e0247 */
[----:B------:R-:W-:-:S04]  /*bf50*/  IMAD.IADD R3, R4, 0x1, R3 ;  /* 0x0000000104037824 */ /* 0x000fc800078e0203 */
[----:B------:R-:W-:Y:S01]  /*bf60*/  IMAD R3, R3, 0x2, R2 ;  /* 0x0000000203037824 */ /* 0x000fe200078e0202 */
[----:B------:R-:W-:-:S04]  /*bf70*/  LEA R0, R5, UR40, 0x1 ;  /* 0x0000002805007c11 */ /* 0x000fc8000f8e08ff */
[----:B------:R-:W0:Y:S04]  /*bf80*/  LDS.128 R8, [R3+0xc400] ;  /* 0x00c4000003087984 */ /* 0x000e280000000c00 */
[----:B------:R-:W3:Y:S01]  /*bf90*/  LDS.128 R4, [R0] ;  /* 0x0000000000047984 */ /* 0x000ee20000000c00 */
[----:B0-----:R-:W-:Y:S02]  /*bfa0*/  IMAD.U32 R20, R8, 0x10000, RZ ;  /* 0x0001000008147824 */ /* 0x001fe400078e00ff */
[----:B------:R-:W-:Y:S02]  /*bfb0*/  IMAD.U32 R21, R9, 0x10000, RZ ;  /* 0x0001000009157824 */ /* 0x000fe400078e00ff */
[----:B---3--:R-:W-:Y:S02]  /*bfc0*/  IMAD.U32 R12, R4, 0x10000, RZ ;  /* 0x00010000040c7824 */ /* 0x008fe400078e00ff */
[C---:B------:R-:W-:Y:S01]  /*bfd0*/  FMUL.FTZ R31, R20.reuse, R29 ;  /* 0x0000001d141f7220 */ /* 0x040fe20000410000 */
[----:B------:R-:W-:Y:S01]  /*bfe0*/  FMUL.FTZ R33, R20, R27 ;  /* 0x0000001b14217220 */ /* 0x000fe20000410000 */
[----:B------:R-:W-:-:S02]  /*bff0*/  IMAD.U32 R20, R48, 0x10000, RZ ;  /* 0x0001000030147824 */ /* 0x000fc400078e00ff */
[----:B------:R-:W-:Y:S01]  /*c000*/  FMUL.FTZ R32, R21, R28 ;  /* 0x0000001c15207220 */ /* 0x000fe20000410000 */
[----:B------:R-:W-:Y:S02]  /*c010*/  IMAD.U32 R13, R5, 0x10000, RZ ;  /* 0x00010000050d7824 */ /* 0x000fe400078e00ff */
[C---:B------:R-:W-:Y:S01]  /*c020*/  FFMA.FTZ R31, R12.reuse, R27, -R31 ;  /* 0x0000001b0c1f7223 */ /* 0x040fe2000001081f */
[----:B------:R-:W-:Y:S02]  /*c030*/  IMAD.U32 R25, R11, 0x10000, RZ ;  /* 0x000100000b197824 */ /* 0x000fe400078e00ff */
[----:B------:R-:W-:Y:S01]  /*c040*/  FFMA.FTZ R33, R12, R29, R33 ;  /* 0x0000001d0c217223 */ /* 0x000fe20000010021 */
[----:B------:R-:W-:Y:S02]  /*c050*/  IMAD.U32 R12, R50, 0x10000, RZ ;  /* 0x00010000320c7824 */ /* 0x000fe400078e00ff */
[-C--:B------:R-:W-:Y:S01]  /*c060*/  FMUL.FTZ R34, R21, R20.reuse ;  /* 0x0000001415227220 */ /* 0x080fe20000410000 */
[----:B------:R-:W-:Y:S01]  /*c070*/  LOP3.LUT R8, R8, 0xffff0000, RZ, 0xc0, !PT ;  /* 0xffff000008087812 */ /* 0x000fe200078ec0ff */
[----:B------:R-:W-:Y:S01]  /*c080*/  FFMA.FTZ R32, R13, R20, -R32 ;  /* 0x000000140d207223 */ /* 0x000fe20000010820 */
[----:B------:R-:W-:Y:S01]  /*c090*/  LOP3.LUT R21, R26, 0xffff0000, RZ, 0xc0, !PT ;  /* 0xffff00001a157812 */ /* 0x000fe200078ec0ff */
[----:B------:R-:W-:Y:S01]  /*c0a0*/  FMUL.FTZ R20, R25, R30 ;  /* 0x0000001e19147220 */ /* 0x000fe20000410000 */
[----:B------:R-:W-:-:S02]  /*c0b0*/  IMAD.U32 R15, R7, 0x10000, RZ ;  /* 0x00010000070f7824 */ /* 0x000fc400078e00ff */
[----:B------:R-:W-:Y:S01]  /*c0c0*/  FMUL.FTZ R25, R25, R12 ;  /* 0x0000000c19197220 */ /* 0x000fe20000410000 */
[----:B------:R-:W-:Y:S01]  /*c0d0*/  LOP3.LUT R4, R4, 0xffff0000, RZ, 0xc0, !PT ;  /* 0xffff000004047812 */ /* 0x000fe200078ec0ff */
[----:B------:R-:W-:Y:S01]  /*c0e0*/  FFMA.FTZ R34, R13, R28, R34 ;  /* 0x0000001c0d227223 */ /* 0x000fe20000010022 */
[----:B------:R-:W-:Y:S01]  /*c0f0*/  LOP3.LUT R9, R9, 0xffff0000, RZ, 0xc0, !PT ;  /* 0xffff000009097812 */ /* 0x000fe200078ec0ff */
[----:B------:R-:W-:Y:S01]  /*c100*/  FMUL.FTZ R13, R8, R21 ;  /* 0x00000015080d7220 */ /* 0x000fe20000410000 */
[----:B------:R-:W-:Y:S01]  /*c110*/  LOP3.LUT R48, R48, 0xffff0000, RZ, 0xc0, !PT ;  /* 0xffff000030307812 */ /* 0x000fe200078ec0ff */
[----:B------:R-:W-:Y:S01]  /*c120*/  FFMA.FTZ R30, R15, R30, R25 ;  /* 0x0000001e0f1e7223 */ /* 0x000fe20000010019 */
[----:B------:R-:W-:Y:S01]  /*c130*/  LOP3.LUT R5, R5, 0xffff0000, RZ, 0xc0, !PT ;  /* 0xffff000005057812 */ /* 0x000fe200078ec0ff */
[----:B------:R-:W-:Y:S01]  /*c140*/  FFMA.FTZ R26, R15, R12, -R20 ;  /* 0x0000000c0f1a7223 */ /* 0x000fe20000010814 */
        /* <DEDUP_REMOVED lines=8> */
[----:B------:R-:W-:Y:S02]  /*c1d0*/  IMAD.U32 R14, R6, 0x10000, RZ ;  /* 0x00010000060e7824 */ /* 0x000fe400078e00ff */
[----:B------:R-:W-:Y:S01]  /*c1e0*/  FMUL.FTZ R21, R24, R15 ;  /* 0x0000000f18157220 */ /* 0x000fe20000410000 */
[C---:B------:R-:W-:Y:S01]  /*c1f0*/  FFMA.FTZ R9, R5.reuse, R48, -R20 ;  /* 0x0000003005097223 */ /* 0x040fe20000010814 */
[----:B------:R-:W-:Y:S01]  /*c200*/  FFMA.FTZ R27, R5, R44, R27 ;  /* 0x0000002c051b7223 */ /* 0x000fe2000001001b */
[----:B------:R-:W-:Y:S01]  /*c210*/  LOP3.LUT R10, R10, 0xffff0000, RZ, 0xc0, !PT ;  /* 0xffff00000a0a7812 */ /* 0x000fe200078ec0ff */
[----:B------:R-:W-:Y:S01]  /*c220*/  FMUL.FTZ R5, R24, R13 ;  /* 0x0000000d18057220 */ /* 0x000fe20000410000 */
[----:B------:R-:W-:-:S02]  /*c230*/  LOP3.LUT R11, R11, 0xffff0000, RZ, 0xc0, !PT ;  /* 0xffff00000b0b7812 */ /* 0x000fc400078ec0ff */
[----:B------:R-:W-:Y:S02]  /*c240*/  LOP3.LUT R45, R45, 0xffff0000, RZ, 0xc0, !PT ;  /* 0xffff00002d2d7812 */ /* 0x000fe400078ec0ff */
[----:B------:R-:W-:Y:S02]  /*c250*/  LOP3.LUT R49, R49, 0xffff0000, RZ, 0xc0, !PT ;  /* 0xffff000031317812 */ /* 0x000fe400078ec0ff */
[----:B------:R-:W-:Y:S01]  /*c260*/  LOP3.LUT R50, R50, 0xffff0000, RZ, 0xc0, !PT ;  /* 0xffff000032327812 */ /* 0x000fe200078ec0ff */
[----:B------:R-:W-:Y:S01]  /*c270*/  FFMA.FTZ R21, R14, R13, -R21 ;  /* 0x0000000d0e157223 */ /* 0x000fe20000010815 */
[----:B------:R-:W-:Y:S01]  /*c280*/  LOP3.LUT R6, R6, 0xffff0000, RZ, 0xc0, !PT ;  /* 0xffff000006067812 */ /* 0x000fe200078ec0ff */
[----:B------:R-:W-:Y:S01]  /*c290*/  FFMA.FTZ R14, R14, R15, R5 ;  /* 0x0000000f0e0e7223 */ /* 0x000fe20000010005 */
[----:B------:R-:W-:Y:S01]  /*c2a0*/  LOP3.LUT R7, R7, 0xffff0000, RZ, 0xc0, !PT ;  /* 0xffff000007077812 */ /* 0x000fe200078ec0ff */
[C---:B------:R-:W-:Y:S01]  /*c2b0*/  FMUL.FTZ R5, R10.reuse, R45 ;  /* 0x0000002d0a057220 */ /* 0x040fe20000410000 */
[C---:B------:R-:W-:Y:S01]  /*c2c0*/  FMUL.FTZ R20, R11.reuse, R46 ;  /* 0x0000002e0b147220 */ /* 0x040fe20000410000 */
[-C--:B------:R-:W-:Y:S01]  /*c2d0*/  FMUL.FTZ R4, R10, R49.reuse ;  /* 0x000000310a047220 */ /* 0x080fe20000410000 */
[-C--:B------:R-:W-:Y:S01]  /*c2e0*/  FMUL.FTZ R13, R11, R50.reuse ;  /* 0x000000320b0d7220 */ /* 0x080fe20000410000 */
        /* <DEDUP_REMOVED lines=14> */
.L_x_1461:
[----:B------:R-:W-:Y:S05]  /*c3d0*/  BSYNC B0 ;  /* 0x0000000000007941 */ /* 0x000fea0003800000 */
.L_x_1454:
[----:B------:R-:W-:Y:S01]  /*c3e0*/  @!PT LDS RZ, [RZ] ;  /* 0x00000000fffff984 */ /* 0x000fe20000000800 */
[----:B------:R-:W-:Y:S01]  /*c3f0*/  @!PT LDS RZ, [RZ] ;  /* 0x00000000fffff984 */ /* 0x000fe20000000800 */
[----:B------:R-:W-:Y:S01]  /*c400*/  @!PT LDS RZ, [RZ] ;  /* 0x00000000fffff984 */ /* 0x000fe20000000800 */
[----:B------:R-:W-:Y:S01]  /*c410*/  @!PT LDS RZ, [RZ] ;  /* 0x00000000fffff984 */ /* 0x000fe20000000800 */
[----:B------:R1:W-:Y:S06]  /*c420*/  MEMBAR.ALL.CTA ;  /* 0x0000000000007992 */ /* 0x0003ec0000008000 */
[----:B-1----:R-:W1:Y:S01]  /*c430*/  FENCE.VIEW.ASYNC.S ;  /* 0x00000000000073c6 */ /* 0x002e620000000000 */
[----:B------:R-:W-:Y:S05]  /*c440*/  WARPSYNC.ALL ;  /* 0x0000000000007948 */ /* 0x000fea0003800000 */
[----:B-1----:R-:W-:Y:S06]  /*c450*/  BAR.SYNC.DEFER_BLOCKING 0xd, 0x180 ;  /* 0x0346000000007b1d */ /* 0x002fec0000010000 */
.L_x_1452:
[----:B0--3--:R-:W-:-:S05]  /*c460*/  IMAD.U32 R0, RZ, RZ, UR39 ;  /* 0x00000027ff007e24 */ /* 0x009fca000f8e00ff */
[----:B------:R-:W-:-:S13]  /*c470*/  ISETP.NE.AND P0, PT, R0, 0x3, PT ;  /* 0x000000030000780c */ /* 0x000fda0003f05270 */
[----:B------:R-:W-:Y:S05]  /*c480*/  @!P0 BRA `(.L_x_1481) ;  /* 0x0000000000048947 */ /* 0x000fea0003800000 */
[----:B------:R-:W-:Y:S01]  /*c490*/  BPT.TRAP 0x1 ;  /* 0x000000040000795c */ /* 0x000fe20000300000 */
.L_x_1481:
[----:B------:R-:W-:Y:S01]  /*c4a0*/  IMAD R8, R18, 0x8, R2 ;  /* 0x0000000812087824 */ /* 0x000fe200078e0202 */
[----:B--2-4-:R-:W-:-:S04]  /*c4b0*/  SHF.L.U32 R3, R23, 0x1f, RZ ;  /* 0x0000001f17037819 */ /* 0x014fc800000006ff */
[----:B------:R0:W2:Y:S01]  /*c4c0*/  SYNCS.PHASECHK.TRANS64.TRYWAIT P1, [R8+URZ+0x2d830], R3 ;  /* 0x02d83003080075a7 */ /* 0x0000a2000802017f */
[----:B------:R-:W-:Y:S05]  /*c4d0*/  @!P0 BRA `(.L_x_1482) ;  /* 0x0000000000048947 */ /* 0x000fea0003800000 */
[----:B------:R-:W-:Y:S01]  /*c4e0*/  BPT.TRAP 0x1 ;  /* 0x000000040000795c */ /* 0x000fe20000300000 */
.L_x_1482:
[----:B------:R-:W-:Y:S01]  /*c4f0*/  VIADD R0, R2, 0x15400 ;  /* 0x0001540002007836 */ /* 0x000fe20000000000 */
[----:B------:R-:W-:Y:S01]  /*c500*/  LOP3.LUT R146, R146, 0x10000, RZ, 0xfc, !PT ;  /* 0x0001000092927812 */ /* 0x000fe200078efcff */
[----:B------:R-:W-:-:S03]  /*c510*/  IMAD.MOV.U32 R147, RZ, RZ, -0x7fffffe0 ;  /* 0x80000020ff937424 */ /* 0x000fc600078e00ff */
[----:B------:R-:W-:-:S04]  /*c520*/  SHF.R.U32.HI R0, RZ, 0x4, R0 ;  /* 0x00000004ff007819 */ /* 0x000fc80000011600 */
[----:B------:R-:W-:-:S04]  /*c530*/  LOP3.LUT R0, R0, 0x3fff, RZ, 0xc0, !PT ;  /* 0x00003fff00007812 */ /* 0x000fc800078ec0ff */
[----:B------:R-:W-:-:S05]  /*c540*/  LOP3.LUT R0, R0, 0x10000, RZ, 0xfc, !PT ;  /* 0x0001000000007812 */ /* 0x000fca00078efcff */
[----:B------:R3:W-:Y:S01]  /*c550*/  STL [R1+0x10], R0 ;  /* 0x0000100001007387 */ /* 0x0007e20000100800 */
[----:B--2---:R-:W-:Y:S05]  /*c560*/  @P1 BRA `(.L_x_1483) ;  /* 0x0000000000081947 */ /* 0x004fea0003800000 */
[----:B------:R-:W2:Y:S02]  /*c570*/  SYNCS.PHASECHK.TRANS64.TRYWAIT P1, [R8+URZ+0x2d830], R3 ;  /* 0x02d83003080075a7 */ /* 0x000ea4000802017f */
[----:B--2---:R-:W-:Y:S05]  /*c580*/  @!P1 BRA `(.L_x_1484) ;  /* 0x00000170000c9947 */ /* 0x004fea0003800000 */
.L_x_1483:
[----:B---3--:R-:W3:Y:S01]  /*c590*/  LDL R0, [R1+0x10] ;  /* 0x0000100001007983 */ /* 0x008ee20000100800 */
[----:B------:R-:W-:Y:S01]  /*c5a0*/  IMAD.MOV.U32 R5, RZ, RZ, -0x7fffffe0 ;  /* 0x80000020ff057424 */ /* 0x000fe200078e00ff */
[----:B------:R-:W-:Y:S05]  /*c5b0*/  WARPSYNC.ALL ;  /* 0x0000000000007948 */ /* 0x000fea0003800000 */
[C---:B------:R-:W-:Y:S01]  /*c5c0*/  R2UR UR4, R146.reuse ;  /* 0x00000000920472ca */ /* 0x040fe200000e0000 */
[----:B-1---5:R-:W-:Y:S01]  /*c5d0*/  WARPGROUP.ARRIVE ;  /* 0x00000000000079c5 */ /* 0x022fe20000000000 */
[----:B------:R-:W-:Y:S01]  /*c5e0*/  R2UR UR5, R147 ;  /* 0x00000000930572ca */ /* 0x000fe200000e0000 */
[----:B------:R-:W-:Y:S01]  /*c5f0*/  VIADD R156, R146, 0x2 ;  /* 0x00000002929c7836 */ /* 0x000fe20000000000 */
[----:B------:R-:W-:Y:S01]  /*c600*/  R2UR UR7, R5 ;  /* 0x00000000050772ca */ /* 0x000fe200000e0000 */
[----:B------:R-:W-:-:S02]  /*c610*/  IMAD.MOV.U32 R157, RZ, RZ, -0x7fffffe0 ;  /* 0x80000020ff9d7424 */ /* 0x000fc400078e00ff */
[----:B------:R-:W-:Y:S02]  /*c620*/  IMAD.MOV.U32 R7, RZ, RZ, -0x7fffffe0 ;  /* 0x80000020ff077424 */ /* 0x000fe400078e00ff */
[C---:B------:R-:W-:Y:S02]  /*c630*/  VIADD R154, R146.reuse, 0x300 ;  /* 0x00000300929a7836 */ /* 0x040fe40000000000 */
[----:B------:R-:W-:Y:S02]  /*c640*/  IMAD.MOV.U32 R155, RZ, RZ, -0x7fffffe0 ;  /* 0x80000020ff9b7424 */ /* 0x000fe400078e00ff */
[C---:B------:R-:W-:Y:S02]  /*c650*/  VIADD R152, R146.reuse, 0x302 ;  /* 0x0000030292987836 */ /* 0x040fe40000000000 */
[----:B------:R-:W-:Y:S02]  /*c660*/  IMAD.MOV.U32 R153, RZ, RZ, -0x7fffffe0 ;  /* 0x80000020ff997424 */ /* 0x000fe400078e00ff */
[----:B------:R-:W-:-:S02]  /*c670*/  VIADD R150, R146, 0x600 ;  /* 0x0000060092967836 */ /* 0x000fc40000000000 */
[----:B------:R-:W-:Y:S02]  /*c680*/  IMAD.MOV.U32 R151, RZ, RZ, -0x7fffffe0 ;  /* 0x80000020ff977424 */ /* 0x000fe400078e00ff */
[----:B------:R-:W-:Y:S02]  /*c690*/  VIADD R148, R146, 0x602 ;  /* 0x0000060292947836 */ /* 0x000fe40000000000 */
[----:B------:R-:W-:Y:S02]  /*c6a0*/  IMAD.MOV.U32 R149, RZ, RZ, -0x7fffffe0 ;  /* 0x80000020ff957424 */ /* 0x000fe400078e00ff */
[----:B------:R-:W-:Y:S02]  /*c6b0*/  IMAD.MOV.U32 R5, RZ, RZ, -0x7fffffe0 ;  /* 0x80000020ff057424 */ /* 0x000fe400078e00ff */
[----:B---3--:R-:W-:-:S04]  /*c6c0*/  IMAD R4, R18, 0x600, R0 ;  /* 0x0000060012047824 */ /* 0x008fc800078e0200 */
[C---:B------:R-:W-:Y:S01]  /*c6d0*/  VIADD R6, R4.reuse, 0x2 ;  /* 0x0000000204067836 */ /* 0x040fe20000000000 */
[----:B------:R-:W-:-:S13]  /*c6e0*/  R2UR UR6, R4 ;  /* 0x00000000040672ca */ /* 0x000fda00000e0000 */
[----:B------:R-:W-:Y:S01]  /*c6f0*/  HGMMA.64x128x16.F32.BF16 R24, gdesc[UR4], RZ, !UPT, gsb0 ;  /* 0x01e00000041879f0 */ /* 0x000fe2000c0018ff */
[----:B------:R-:W-:Y:S02]  /*c700*/  R2UR UR4, R156 ;  /* 0x000000009c0472ca */ /* 0x000fe400000e0000 */
[----:B------:R-:W-:Y:S02]  /*c710*/  R2UR UR5, R157 ;  /* 0x000000009d0572ca */ /* 0x000fe400000e0000 */
[----:B------:R-:W-:Y:S01]  /*c720*/  R2UR UR6, R6 ;  /* 0x00000000060672ca */ /* 0x000fe200000e0000 */
[----:B------:R-:W-:Y:S01]  /*c730*/  VIADD R6, R4, 0x200 ;  /* 0x0000020004067836 */ /* 0x000fe20000000000 */
[----:B------:R-:W-:Y:S01]  /*c740*/  R2UR UR7, R7 ;  /* 0x00000000070772ca */ /* 0x000fe200000e0000 */
[----:B------:R-:W-:Y:S01]  /*c750*/  IMAD.MOV.U32 R7, RZ, RZ, -0x7fffffe0 ;  /* 0x80000020ff077424 */ /* 0x000fe200078e00ff */
[----:B------:R-:W-:Y:S02]  /*c760*/  WARPGROUP.DEPBAR.LE gsb0, 0x0 ;  /* 0x00008000000079c5 */ /* 0x000fe40000010000 */
[----:B------:R-:W-:-:S09]  /*c770*/  WARPGROUP.ARRIVE ;  /* 0x00000000000079c5 */ /* 0x000fd20000000000 */
[----:B------:R-:W-:Y:S01]  /*c780*/  HGMMA.64x128x16.F32.BF16 R24, gdesc[UR4], R24, gsb0 ;  /* 0x01e00000041879f0 */ /* 0x000fe20008001818 */
        /* <DEDUP_REMOVED lines=12> */
[C---:B------:R-:W-:Y:S01]  /*c850*/  VIADD R6, R4.reuse, 0x400 ;  /* 0x0000040004067836 */ /* 0x040fe20000000000 */
[----:B------:R-:W-:Y:S01]  /*c860*/  R2UR UR7, R7 ;  /* 0x00000000070772ca */ /* 0x000fe200000e0000 */
[----:B------:R-:W-:Y:S02]  /*c870*/  IMAD.MOV.U32 R7, RZ, RZ, -0x7fffffe0 ;  /* 0x80000020ff077424 */ /* 0x000fe400078e00ff */
[----:B------:R-:W-:Y:S01]  /*c880*/  VIADD R4, R4, 0x402 ;  /* 0x0000040204047836 */ /* 0x000fe20000000000 */
[----:B------:R-:W-:-:S02]  /*c890*/  WARPGROUP.DEPBAR.LE gsb0, 0x0 ;  /* 0x00008000000079c5 */ /* 0x000fc40000010000 */
[----:B------:R-:W-:-:S07]  /*c8a0*/  WARPGROUP.ARRIVE ;  /* 0x00000000000079c5 */ /* 0x000fce0000000000 */
        /* <DEDUP_REMOVED lines=16> */
[----:B------:R-:W-:Y:S05]  /*c9b0*/  @!P0 BRA `(.L_x_1485) ;  /* 0x0000000000048947 */ /* 0x000fea0003800000 */
[----:B------:R-:W-:Y:S01]  /*c9c0*/  BPT.TRAP 0x1 ;  /* 0x000000040000795c */ /* 0x000fe20000300000 */
.L_x_1485:
[----:B------:R-:W3:Y:S01]  /*c9d0*/  LDL R4, [R1+0x64] ;  /* 0x0000640001047983 */ /* 0x000ee20000100800 */
[----:B------:R-:W1:Y:S01]  /*c9e0*/  LDC R90, c[0x0][0x448] ;  /* 0x00011200ff5a7b82 */ /* 0x000e620000000800 */
[----:B------:R-:W-:Y:S02]  /*c9f0*/  ULDC.64 UR6, c[0x0][0x9e0] ;  /* 0x0002780000067ab9 */ /* 0x000fe40000000a00 */
[----:B------:R-:W3:Y:S01]  /*ca00*/  LDL R89, [R1+0x28] ;  /* 0x0000280001597983 */ /* 0x000ee20000100800 */
[----:B------:R-:W-:Y:S01]  /*ca10*/  UISETP.GE.AND UP0, UPT, UR7, 0x1, UPT ;  /* 0x000000010700788c */ /* 0x000fe2000bf06270 */
[----:B------:R-:W-:Y:S01]  /*ca20*/  LOP3.LUT R22, R22, 0xffffffdf, RZ, 0xc0, !PT ;  /* 0xffffffdf16167812 */ /* 0x000fe200078ec0ff */
[----:B------:R-:W-:Y:S01]  /*ca30*/  IMAD.U32 R5, RZ, RZ, UR38 ;  /* 0x00000026ff057e24 */ /* 0x000fe2000f8e00ff */
[----:B------:R-:W-:Y:S02]  /*ca40*/  ULDC UR50, c[0x0][0x9dc] ;  /* 0x0002770000327ab9 */ /* 0x000fe40000000800 */
[----:B------:R-:W-:Y:S01]  /*ca50*/  ULOP3.LUT UR4, URZ, UR50, URZ, 0x33, !UPT ;  /* 0x000000323f047292 */ /* 0x000fe2000f8e333f */
[----:B-1----:R-:W-:-:S13]  /*ca60*/  ISETP.NE.AND P1, PT, R90, 0x1, PT ;  /* 0x000000015a00780c */ /* 0x002fda0003f25270 */
[----:B------:R-:W1:Y:S01]  /*ca70*/  @P1 LDC R0, c[0x0][0x44c] ;  /* 0x00011300ff001b82 */ /* 0x000e620000000800 */
[----:B------:R-:W-:-:S07]  /*ca80*/  @P1 LOP3.LUT R22, R22, 0x20, RZ, 0xfc, !PT ;  /* 0x0000002016161812 */ /* 0x000fce00078efcff */
[----:B0-2---:R-:W0:Y:S01]  /*ca90*/  @P1 LDC R3, c[0x0][0x450] ;  /* 0x00011400ff031b82 */ /* 0x005e220000000800 */
[----:B---3--:R-:W-:Y:S01]  /*caa0*/  IMAD.IADD R9, R4, 0x1, R89 ;  /* 0x0000000104097824 */ /* 0x008fe200078e0259 */
[----:B------:R-:W-:-:S03]  /*cab0*/  LEA R4, R88, 0xffffff80, 0x7 ;  /* 0xffffff8058047811 */ /* 0x000fc600078e38ff */
[----:B-1----:R-:W-:-:S05]  /*cac0*/  @P1 IMAD.HI.U32 R0, R9, R0, RZ ;  /* 0x0000000009001227 */ /* 0x002fca00078e00ff */
[----:B0-----:R-:W-:Y:S01]  /*cad0*/  @P1 SHF.R.U32.HI R9, RZ, R3, R0 ;  /* 0x00000003ff091219 */ /* 0x001fe20000011600 */
[----:B------:R-:W-:Y:S01]  /*cae0*/  IMAD.MOV.U32 R3, RZ, RZ, -0x80 ;  /* 0xffffff80ff037424 */ /* 0x000fe200078e00ff */
[----:B------:R-:W-:Y:S01]  /*caf0*/  PLOP3.LUT P1, PT, PT, PT, UP0, 0x40, 0x0 ;  /* 0x000000000000781c */ /* 0x000fe20003f2e808 */
[----:B------:R-:W-:Y:S02]  /*cb00*/  VIADD R0, R8, 0x2d840 ;  /* 0x0002d84008007836 */ /* 0x000fe40000000000 */
[----:B------:R-:W0:Y:S01]  /*cb10*/  SHFL.IDX PT, R10, R9, RZ, 0x1c1f ;  /* 0x001c1fff090a7589 */ /* 0x000e2200000e0000 */
[----:B------:R-:W-:Y:S02]  /*cb20*/  IMAD R8, R88, R3, 0x80 ;  /* 0x0000008058087424 */ /* 0x000fe400078e0203 */
[----:B------:R-:W-:Y:S02]  /*cb30*/  PRMT R0, R5, 0x654, R0 ;  /* 0x0000065405007816 */ /* 0x000fe40000000000 */
[----:B------:R-:W-:-:S02]  /*cb40*/  VIADD R3, R8, 0x1 ;  /* 0x0000000108037836 */ /* 0x000fc40000000000 */
[----:B------:R-:W-:Y:S01]  /*cb50*/  IMAD.IADD R7, R141, 0x1, R8 ;  /* 0x000000018d077824 */ /* 0x000fe200078e0208 */
[----:B------:R1:W-:Y:S01]  /*cb60*/  SYNCS.ARRIVE.TRANS64.RED.A1T0 RZ, [R0+URZ], RZ ;  /* 0x000000ff00ff79a7 */ /* 0x0003e2000810043f */
[C---:B------:R-:W-:Y:S02]  /*cb70*/  IMAD R3, R142.reuse, -0x2, R3 ;  /* 0xfffffffe8e037824 */ /* 0x040fe400078e0203 */
[----:B------:R-:W-:-:S03]  /*cb80*/  IMAD R7, R142, -0x2, R7 ;  /* 0xfffffffe8e077824 */ /* 0x000fc600078e0207 */
[----:B------:R-:W-:-:S05]  /*cb90*/  IADD3 R3, -R140, R3, R141 ;  /* 0x000000038c037210 */ /* 0x000fca0007ffe18d */
[C---:B------:R-:W-:Y:S02]  /*cba0*/  VIADD R6, R3.reuse, UR6 ;  /* 0x0000000603067c36 */ /* 0x040fe40008000000 */
[----:B------:R-:W-:-:S03]  /*cbb0*/  VIADD R5, R3, UR4 ;  /* 0x0000000403057c36 */ /* 0x000fc60008000000 */
[----:B0-----:R-:W-:Y:S01]  /*cbc0*/  VIADDMNMX R3, R10, R6, R7, PT ;  /* 0x000000060a037246 */ /* 0x001fe20003800107 */
[----:B-1----:R-:W-:Y:S01]  /*cbd0*/  IMAD.IADD R0, R5, 0x1, R10 ;  /* 0x0000000105007824 */ /* 0x002fe200078e020a */
[----:B------:R-:W-:Y:S06]  /*cbe0*/  @P1 BRA `(.L_x_1486) ;  /* 0x0000000000581947 */ /* 0x000fec0003800000 */
[----:B------:R-:W-:Y:S01]  /*cbf0*/  IADD3 R11, -R140, R141, R10 ;  /* 0x0000008d8c0b7210 */ /* 0x000fe20007ffe10a */
[----:B------:R-:W-:Y:S03]  /*cc00*/  BSSY B0, `(.L_x_1487) ;  /* 0x0000010000007945 */ /* 0x000fe60003800000 */
[----:B------:R-:W-:-:S13]  /*cc10*/  ISETP.GT.AND P1, PT, R11, -0x1, PT ;  /* 0xffffffff0b00780c */ /* 0x000fda0003f24270 */
[----:B------:R-:W-:Y:S05]  /*cc20*/  @P1 BRA `(.L_x_1488) ;  /* 0x0000000000201947 */ /* 0x000fea0003800000 */
[----:B------:R-:W-:Y:S01]  /*cc30*/  UISETP.NE.AND UP1, UPT, UR7, 0x1, UPT ;  /* 0x000000010700788c */ /* 0x000fe2000bf25270 */
[----:B------:R-:W-:-:S05]  /*cc40*/  LOP3.LUT R11, RZ, R11, RZ, 0x33, !PT ;  /* 0x0000000bff0b7212 */ /* 0x000fca00078e33ff */
[----:B------:R-:W-:-:S05]  /*cc50*/  PLOP3.LUT P1, PT, PT, PT, UP1, 0x80, 0x0 ;  /* 0x000000000000781c */ /* 0x000fca0003f2f018 */
[----:B------:R-:W-:-:S08]  /*cc60*/  @UP1 ULDC.64 UR4, c[0x0][0x9e8] ;  /* 0x00027a0000041ab9 */ /* 0x000fd00000000a00 */
[----:B------:R-:W-:-:S05]  /*cc70*/  @P1 IMAD.HI.U32 R10, R11, UR4, RZ ;  /* 0x000000040b0a1c27 */ /* 0x000fca000f8e00ff */
[----:B------:R-:W-:-:S04]  /*cc80*/  @P1 SHF.R.U32.HI R11, RZ, UR5, R10 ;  /* 0x00000005ff0b1c19 */ /* 0x000fc8000801160a */
[----:B------:R-:W-:Y:S01]  /*cc90*/  LOP3.LUT R11, RZ, R11, RZ, 0x33, !PT ;  /* 0x0000000bff0b7212 */ /* 0x000fe200078e33ff */
[----:B------:R-:W-:Y:S06]  /*cca0*/  BRA `(.L_x_1489) ;  /* 0x0000000000147947 */ /* 0x000fec0003800000 */
.L_x_1488:
[----:B------:R-:W-:-:S06]  /*ccb0*/  UISETP.NE.AND UP1, UPT, UR7, 0x1, UPT ;  /* 0x000000010700788c */ /* 0x000fcc000bf25270 */
[----:B------:R-:W-:-:S05]  /*ccc0*/  PLOP3.LUT P1, PT, PT, PT, UP1, 0x80, 0x0 ;  /* 0x000000000000781c */ /* 0x000fca0003f2f018 */
[----:B------:R-:W-:-:S08]  /*ccd0*/  @UP1 ULDC.64 UR4, c[0x0][0x9e8] ;  /* 0x00027a0000041ab9 */ /* 0x000fd00000000a00 */
[----:B------:R-:W-:-:S05]  /*cce0*/  @P1 IMAD.HI.U32 R10, R11, UR4, RZ ;  /* 0x000000040b0a1c27 */ /* 0x000fca000f8e00ff */
[----:B------:R-:W-:-:S07]  /*ccf0*/  @P1 SHF.R.U32.HI R11, RZ, UR5, R10 ;  /* 0x00000005ff0b1c19 */ /* 0x000fce000801160a */
.L_x_1489:
[----:B------:R-:W-:Y:S05]  /*cd00*/  BSYNC B0 ;  /* 0x0000000000007941 */ /* 0x000fea0003800000 */
.L_x_1487:
[----:B------:R-:W-:-:S04]  /*cd10*/  IMAD R11, R11, UR7, -R4 ;  /* 0x000000070b0b7c24 */ /* 0x000fc8000f8e0a04 */
[----:B------:R-:W-:-:S05]  /*cd20*/  IMAD R11, R142, -0x2, R11 ;  /* 0xfffffffe8e0b7824 */ /* 0x000fca00078e020b */
[----:B------:R-:W-:Y:S02]  /*cd30*/  VIMNMX R0, R0, R11, !PT ;  /* 0x0000000b00007248 */ /* 0x000fe40007fe0100 */
[----:B------:R-:W-:-:S07]  /*cd40*/  VIADDMNMX R3, R11, UR7, R3, PT ;  /* 0x000000070b037c46 */ /* 0x000fce000b800103 */
.L_x_1486:
[C---:B------:R-:W-:Y:S02]  /*cd50*/  ISETP.GE.AND P2, PT, R8.reuse, 0x9, PT ;  /* 0x000000090800780c */ /* 0x040fe40003f46270 */
[----:B------:R-:W-:Y:S02]  /*cd60*/  ISETP.GE.AND P1, PT, R8, 0x2, PT ;  /* 0x000000020800780c */ /* 0x000fe40003f26270 */
[----:B------:R-:W-:Y:S02]  /*cd70*/  LOP3.LUT R22, R22, 0xfffffffe, RZ, 0xc0, !PT ;  /* 0xfffffffe16167812 */ /* 0x000fe400078ec0ff */
[----:B------:R-:W-:Y:S02]  /*cd80*/  ISETP.GT.AND P3, PT, R0, 0x1, !P1 ;  /* 0x000000010000780c */ /* 0x000fe40004f64270 */
[----:B------:R-:W-:Y:S02]  /*cd90*/  ISETP.GE.AND P4, PT, R8, 0xa, PT ;  /* 0x0000000a0800780c */ /* 0x000fe40003f86270 */
[----:B------:R-:W-:-:S02]  /*cda0*/  ISETP.LT.OR P3, PT, R3, 0x2, P3 ;  /* 0x000000020300780c */ /* 0x000fc40001f61670 */
[----:B------:R-:W-:Y:S02]  /*cdb0*/  ISETP.GE.AND P6, PT, R8, 0x1, PT ;  /* 0x000000010800780c */ /* 0x000fe40003fc6270 */
[----:B------:R-:W-:Y:S02]  /*cdc0*/  @P2 LOP3.LUT R22, R22, 0x1, RZ, 0xfc, !PT ;  /* 0x0000000116162812 */ /* 0x000fe400078efcff */
[----:B------:R-:W-:Y:S02]  /*cdd0*/  ISETP.GT.AND P2, PT, R0, 0x8, !P2 ;  /* 0x000000080000780c */ /* 0x000fe40005744270 */
[----:B------:R-:W-:Y:S02]  /*cde0*/  FSEL R25, R25, -INF , !P3 ;  /* 0xff80000019197808 */ /* 0x000fe40005800000 */
[----:B------:R-:W-:Y:S02]  /*cdf0*/  ISETP.LT.OR P2, PT, R3, 0x9, P2 ;  /* 0x000000090300780c */ /* 0x000fe40001741670 */
[----:B------:R-:W-:-:S02]  /*ce00*/  ISETP.GE.AND P3, PT, R8, 0x11, PT ;  /* 0x000000110800780c */ /* 0x000fc40003f66270 */
[----:B------:R-:W-:Y:S02]  /*ce10*/  LOP3.LUT R22, R22, 0xfffffffd, RZ, 0xc0, !PT ;  /* 0xfffffffd16167812 */ /* 0x000fe400078ec0ff */
[----:B------:R-:W-:Y:S02]  /*ce20*/  FSEL R28, R28, -INF , !P2 ;  /* 0xff8000001c1c7808 */ /* 0x000fe40005000000 */
[----:B------:R-:W-:Y:S02]  /*ce30*/  ISETP.GT.AND P2, PT, R0, 0x9, !P4 ;  /* 0x000000090000780c */ /* 0x000fe40006744270 */
[----:B------:R-:W-:Y:S02]  /*ce40*/  @P4 LOP3.LUT R22, R22, 0x2, RZ, 0xfc, !PT ;  /* 0x0000000216164812 */ /* 0x000fe400078efcff */
[----:B------:R-:W-:Y:S02]  /*ce50*/  ISETP.LT.OR P2, PT, R3, 0xa, P2 ;  /* 0x0000000a0300780c */ /* 0x000fe40001741670 */
[----:B------:R-:W-:-:S02]  /*ce60*/  LOP3.LUT R22, R22, 0xfffffffb, RZ, 0xc0, !PT ;  /* 0xfffffffb16167812 */ /* 0x000fc400078ec0ff */
[----:B------:R-:W-:Y:S02]  /*ce70*/  FSEL R29, R29, -INF , !P2 ;  /* 0xff8000001d1d7808 */ /* 0x000fe40005000000 */
[----:B------:R-:W-:Y:S02]  /*ce80*/  @P3 LOP3.LUT R22, R22, 0x4, RZ, 0xfc, !PT ;  /* 0x0000000416163812 */ /* 0x000fe400078efcff */
[----:B------:R-:W-:Y:S02]  /*ce90*/  ISETP.GT.AND P2, PT, R0, 0x10, !P3 ;  /* 0x000000100000780c */ /* 0x000fe40005f44270 */
[----:B------:R-:W-:Y:S02]  /*cea0*/  ISETP.GE.AND P3, PT, R8, 0x12, PT ;  /* 0x000000120800780c */ /* 0x000fe40003f66270 */
[----:B------:R-:W-:Y:S02]  /*ceb0*/  ISETP.LT.OR P2, PT, R3, 0x11, P2 ;  /* 0x000000110300780c */ /* 0x000fe40001741670 */
[----:B------:R-:W-:-:S02]  /*cec0*/  LOP3.LUT R22, R22, 0xfbffffff, RZ, 0xc0, !PT ;  /* 0xfbffffff16167812 */ /* 0x000fc400078ec0ff */
        /* <DEDUP_REMOVED lines=150> */
[----:B------:R-:W-:-:S04]  /*d830*/  ISETP.GT.AND P5, PT, R0, RZ, !P6 ;  /* 0x000000ff0000720c */ /* 0x000fc800077a4270 */
        /* <DEDUP_REMOVED lines=20> */
[----:B------:R-:W-:Y:S01]  /*d980*/  @P5 IMAD.HI.U32 R0, R3, UR4, RZ ;  /* 0x0000000403005c27 */ /* 0x000fe2000f8e00ff */
[----:B------:R-:W-:-:S13]  /*d990*/  PLOP3.LUT P5, PT, PT, PT, UP1, 0x80, 0x0 ;  /* 0x000000000000781c */ /* 0x000fda0003faf018 */
[----:B------:R-:W-:-:S04]  /*d9a0*/  @P5 SHF.R.U32.HI R3, RZ, UR5, R0 ;  /* 0x00000005ff035c19 */ /* 0x000fc80008011600 */
[----:B------:R-:W-:Y:S01]  /*d9b0*/  LOP3.LUT R3, RZ, R3, RZ, 0x33, !PT ;  /* 0x00000003ff037212 */ /* 0x000fe200078e33ff */
[----:B------:R-:W-:Y:S06]  /*d9c0*/  BRA `(.L_x_1493) ;  /* 0x0000000000187947 */ /* 0x000fec0003800000 */
.L_x_1492:
[----:B------:R-:W-:-:S06]  /*d9d0*/  UISETP.NE.AND UP1, UPT, UR7, 0x1, UPT ;  /* 0x000000010700788c */ /* 0x000fcc000bf25270 */
[----:B------:R-:W-:-:S05]  /*d9e0*/  PLOP3.LUT P5, PT, PT, PT, UP1, 0x80, 0x0 ;  /* 0x000000000000781c */ /* 0x000fca0003faf018 */
[----:B------:R-:W-:-:S08]  /*d9f0*/  @UP1 ULDC.64 UR4, c[0x0][0x9e8] ;  /* 0x00027a0000041ab9 */ /* 0x000fd00000000a00 */
[----:B------:R-:W-:Y:S01]  /*da00*/  @P5 IMAD.HI.U32 R0, R3, UR4, RZ ;  /* 0x0000000403005c27 */ /* 0x000fe2000f8e00ff */
[----:B------:R-:W-:-:S13]  /*da10*/  PLOP3.LUT P5, PT, PT, PT, UP1, 0x80, 0x0 ;  /* 0x000000000000781c */ /* 0x000fda0003faf018 */
[----:B------:R-:W-:-:S07]  /*da20*/  @P5 SHF.R.U32.HI R3, RZ, UR5, R0 ;  /* 0x00000005ff035c19 */ /* 0x000fce0008011600 */
.L_x_1493:
[----:B------:R-:W-:Y:S05]  /*da30*/  BSYNC B0 ;  /* 0x0000000000007941 */ /* 0x000fea0003800000 */
.L_x_1491:
[----:B------:R-:W-:-:S04]  /*da40*/  IMAD R3, R3, UR7, -R4 ;  /* 0x0000000703037c24 */ /* 0x000fc8000f8e0a04 */
[----:B------:R-:W-:-:S05]  /*da50*/  IMAD R3, R142, -0x2, R3 ;  /* 0xfffffffe8e037824 */ /* 0x000fca00078e0203 */
[----:B------:R-:W-:Y:S02]  /*da60*/  VIMNMX R5, R5, R3, !PT ;  /* 0x0000000305057248 */ /* 0x000fe40007fe0100 */
[----:B------:R-:W-:-:S07]  /*da70*/  VIADDMNMX R6, R3, UR7, R6, PT ;  /* 0x0000000703067c46 */ /* 0x000fce000b800106 */
.L_x_1490:
[----:B------:R-:W-:Y:S01]  /*da80*/  ISETP.GT.AND P1, PT, R5, 0x1, !P1 ;  /* 0x000000010500780c */ /* 0x000fe20004f24270 */
[----:B------:R-:W-:Y:S01]  /*da90*/  ULDC UR51, c[0x0][0x988] ;  /* 0x0002620000337ab9 */ /* 0x000fe20000000800 */
[----:B------:R-:W2:Y:S01]  /*daa0*/  LDL R91, [R1+0x38] ;  /* 0x00003800015b7983 */ /* 0x000ea20000100800 */
[----:B------:R-:W-:Y:S02]  /*dab0*/  LOP3.LUT P5, RZ, R22, 0x4000000, RZ, 0xc0, !PT ;  /* 0x0400000016ff7812 */ /* 0x000fe400078ac0ff */
        /* <DEDUP_REMOVED lines=17> */
[----:B------:R-:W-:Y:S02]  /*dbd0*/  LOP3.LUT P1, RZ, R22, 0x4, RZ, 0xc0, !PT ;  /* 0x0000000416ff7812 */ /* 0x000fe4000782c0ff */
[----:B------:R-:W-:Y:S02]  /*dbe0*/  FMNMX.FTZ R0, R40, R3, !PT ;  /* 0x0000000328007209 */ /* 0x000fe40007810000 */
[----:B------:R-:W-:Y:S02]  /*dbf0*/  ISETP.GT.AND P1, PT, R5, 0x10, !P1 ;  /* 0x000000100500780c */ /* 0x000fe40004f24270 */
[----:B------:R-:W-:Y:S02]  /*dc00*/  FMNMX.FTZ R3, R41, R0, !PT ;  /* 0x0000000029037209 */ /* 0x000fe40007810000 */
[----:B------:R-:W-:-:S02]  /*dc10*/  ISETP.LT.OR P1, PT, R6, 0x11, P1 ;  /* 0x000000110600780c */ /* 0x000fc40000f21670 */
[----:B------:R-:W-:Y:S02]  /*dc20*/  FMNMX.FTZ R0, R44, R3, !PT ;  /* 0x000000032c007209 */ /* 0x000fe40007810000 */
[----:B------:R-:W-:Y:S02]  /*dc30*/  FSEL R34, R34, -INF , !P1 ;  /* 0xff80000022227808 */ /* 0x000fe40004800000 */
        /* <DEDUP_REMOVED lines=12> */
[----:B------:R-:W-:Y:S02]  /*dd00*/  LOP3.LUT P1, RZ, R22, 0x1000000, RZ, 0xc0, !PT ;  /* 0x0100000016ff7812 */ /* 0x000fe4000782c0ff */
[----:B------:R-:W-:Y:S02]  /*dd10*/  FMNMX.FTZ R0, R56, R3, !PT ;  /* 0x0000000338007209 */ /* 0x000fe40007810000 */
[----:B------:R-:W-:Y:S02]  /*dd20*/  ISETP.GT.AND P1, PT, R5, 0x19, !P1 ;  /* 0x000000190500780c */ /* 0x000fe40004f24270 */
[----:B------:R-:W-:-:S02]  /*dd30*/  LOP3.LUT P5, RZ, R22, 0x8000, RZ, 0xc0, !PT ;  /* 0x0000800016ff7812 */ /* 0x000fc400078ac0ff */
        /* <DEDUP_REMOVED lines=36> */
[C---:B------:R-:W-:Y:S01]  /*df80*/  ISETP.GT.AND P6, PT, R5.reuse, RZ, !P6 ;  /* 0x000000ff0500720c */ /* 0x040fe200077c4270 */
[----:B------:R-:W0:Y:S01]  /*df90*/  SHFL.BFLY PT, R3, R0, 0x2, 0x1f ;  /* 0x0c401f0000037f89 */ /* 0x000e2200000e0000 */
[----:B------:R-:W-:Y:S02]  /*dfa0*/  FSEL R50, R50, -INF , !P1 ;  /* 0xff80000032327808 */ /* 0x000fe40004800000 */
[----:B------:R-:W-:Y:S02]  /*dfb0*/  LOP3.LUT P1, RZ, R22, 0x40000, RZ, 0xc0, !PT ;  /* 0x0004000016ff7812 */ /* 0x000fe4000782c0ff */
[----:B------:R-:W-:Y:S02]  /*dfc0*/  ISETP.LT.OR P6, PT, R6, 0x1, P6 ;  /* 0x000000010600780c */ /* 0x000fe400037c1670 */
[----:B------:R-:W-:Y:S02]  /*dfd0*/  ISETP.GT.AND P1, PT, R5, 0x31, !P1 ;  /* 0x000000310500780c */ /* 0x000fe40004f24270 */
[----:B------:R-:W-:-:S02]  /*dfe0*/  FSEL R26, R26, -INF , !P6 ;  /* 0xff8000001a1a7808 */ /* 0x000fc40007000000 */
[----:B------:R-:W-:Y:S02]  /*dff0*/  ISETP.LT.OR P1, PT, R6, 0x32, P1 ;  /* 0x000000320600780c */ /* 0x000fe40000f21670 */
[----:B------:R-:W-:Y:S02]  /*e000*/  FMNMX.FTZ R11, R26, R27, !PT ;  /* 0x0000001b1a0b7209 */ /* 0x000fe40007810000 */
[----:B------:R-:W-:Y:S02]  /*e010*/  FSEL R51, R51, -INF , !P1 ;  /* 0xff80000033337808 */ /* 0x000fe40004800000 */
[----:B------:R-:W-:Y:S02]  /*e020*/  LOP3.LUT P1, RZ, R22, 0x20000, RZ, 0xc0, !PT ;  /* 0x0002000016ff7812 */ /* 0x000fe4000782c0ff */
[C---:B------:R-:W-:Y:S02]  /*e030*/  ISETP.GT.AND P2, PT, R5.reuse, 0x70, !P2 ;  /* 0x000000700500780c */ /* 0x040fe40005744270 */
[----:B------:R-:W-:-:S02]  /*e040*/  ISETP.GT.AND P1, PT, R5, 0x38, !P1 ;  /* 0x000000380500780c */ /* 0x000fc40004f24270 */
[----:B------:R-:W-:Y:S02]  /*e050*/  ISETP.GT.AND P3, PT, R5, 0x71, !P3 ;  /* 0x000000710500780c */ /* 0x000fe40005f64270 */
[----:B------:R-:W-:Y:S02]  /*e060*/  ISETP.LT.OR P1, PT, R6, 0x39, P1 ;  /* 0x000000390600780c */ /* 0x000fe40000f21670 */
[----:B0-----:R-:W-:Y:S02]  /*e070*/  FMNMX.FTZ R8, R0, R3, !PT ;  /* 0x0000000300087209 */ /* 0x001fe40007810000 */
[----:B------:R-:W-:Y:S02]  /*e080*/  FSEL R54, R54, -INF , !P1 ;  /* 0xff80000036367808 */ /* 0x000fe40004800000 */
[----:B------:R-:W-:Y:S01]  /*e090*/  LOP3.LUT P1, RZ, R22, 0x10000, RZ, 0xc0, !PT ;  /* 0x0001000016ff7812 */ /* 0x000fe2000782c0ff */
[----:B------:R-:W0:Y:S01]  /*e0a0*/  SHFL.BFLY PT, R3, R8, 0x1, 0x1f ;  /* 0x0c201f0008037f89 */ /* 0x000e2200000e0000 */
[----:B------:R-:W-:-:S02]  /*e0b0*/  FMNMX.FTZ R0, R30, R11, !PT ;  /* 0x0000000b1e007209 */ /* 0x000fc40007810000 */
[----:B------:R-:W-:Y:S02]  /*e0c0*/  ISETP.GT.AND P1, PT, R5, 0x39, !P1 ;  /* 0x000000390500780c */ /* 0x000fe40004f24270 */
[----:B------:R-:W-:Y:S02]  /*e0d0*/  FMNMX.FTZ R13, R31, R0, !PT ;  /* 0x000000001f0d7209 */ /* 0x000fe40007810000 */
[----:B------:R-:W-:Y:S02]  /*e0e0*/  ISETP.LT.OR P1, PT, R6, 0x3a, P1 ;  /* 0x0000003a0600780c */ /* 0x000fe40000f21670 */
[----:B------:R-:W-:Y:S02]  /*e0f0*/  FMNMX.FTZ R0, R34, R13, !PT ;  /* 0x0000000d22007209 */ /* 0x000fe40007810000 */
[----:B------:R-:W-:Y:S02]  /*e100*/  FSEL R55, R55, -INF , !P1 ;  /* 0xff80000037377808 */ /* 0x000fe40004800000 */
        /* <DEDUP_REMOVED lines=26> */
[C---:B------:R-:W-:Y:S02]  /*e2b0*/  LOP3.LUT P1, RZ, R22.reuse, 0x800, RZ, 0xc0, !PT ;  /* 0x0000080016ff7812 */ /* 0x040fe4000782c0ff */
[----:B------:R-:W-:Y:S02]  /*e2c0*/  LOP3.LUT P5, RZ, R22, 0x8, RZ, 0xc0, !PT ;  /* 0x0000000816ff7812 */ /* 0x000fe400078ac0ff */
[----:B------:R-:W-:Y:S02]  /*e2d0*/  ISETP.GT.AND P1, PT, R5, 0x50, !P1 ;  /* 0x000000500500780c */ /* 0x000fe40004f24270 */
[----:B------:R-:W-:Y:S02]  /*e2e0*/  FMNMX.FTZ R0, R58, R21, !PT ;  /* 0x000000153a007209 */ /* 0x000fe40007810000 */
[----:B------:R-:W-:-:S02]  /*e2f0*/  ISETP.LT.OR P1, PT, R6, 0x51, P1 ;  /* 0x000000510600780c */ /* 0x000fc40000f21670 */
[----:B0-----:R-:W-:Y:S02]  /*e300*/  FMNMX.FTZ R3, R8, R3, !PT ;  /* 0x0000000308037209 */ /* 0x001fe40007810000 */
[----:B------:R-:W-:Y:S02]  /*e310*/  FSEL R66, R66, -INF , !P1 ;  /* 0xff80000042427808 */ /* 0x000fe40004800000 */
[----:B------:R-:W-:Y:S01]  /*e320*/  LOP3.LUT P1, RZ, R22, 0x400, RZ, 0xc0, !PT ;  /* 0x0000040016ff7812 */ /* 0x000fe2000782c0ff */
[----:B------:R-:W-:Y:S01]  /*e330*/  FMUL.FTZ R4, R3, UR51 ;  /* 0x0000003303047c20 */ /* 0x000fe20008410000 */
        /* <DEDUP_REMOVED lines=9> */
[C---:B------:R-:W-:Y:S02]  /*e3d0*/  ISETP.LT.OR P2, PT, R6.reuse, 0x71, P2 ;  /* 0x000000710600780c */ /* 0x040fe40001741670 */
[----:B------:R-:W-:Y:S02]  /*e3e0*/  ISETP.LT.OR P1, PT, R6, 0x59, P1 ;  /* 0x000000590600780c */ /* 0x000fe40000f21670 */
[----:B------:R-:W-:Y:S02]  /*e3f0*/  ISETP.GT.AND P4, PT, R5, 0x78, !P4 ;  /* 0x000000780500780c */ /* 0x000fe40006784270 */
[----:B------:R-:W-:Y:S02]  /*e400*/  FSEL R70, R70, -INF , !P1 ;  /* 0xff80000046467808 */ /* 0x000fe40004800000 */
[----:B------:R-:W-:Y:S02]  /*e410*/  LOP3.LUT P1, RZ, R22, 0x100, RZ, 0xc0, !PT ;  /* 0x0000010016ff7812 */ /* 0x000fe4000782c0ff */
[----:B------:R-:W-:-:S02]  /*e420*/  ISETP.LT.OR P3, PT, R6, 0x72, P3 ;  /* 0x000000720600780c */ /* 0x000fc40001f61670 */
[----:B------:R-:W-:Y:S02]  /*e430*/  ISETP.GT.AND P1, PT, R5, 0x59, !P1 ;  /* 0x000000590500780c */ /* 0x000fe40004f24270 */
[----:B------:R-:W-:Y:S02]  /*e440*/  FSEL R82, R82, -INF , !P2 ;  /* 0xff80000052527808 */ /* 0x000fe40005000000 */
[C---:B------:R-:W-:Y:S02]  /*e450*/  ISETP.LT.OR P1, PT, R6.reuse, 0x5a, P1 ;  /* 0x0000005a0600780c */ /* 0x040fe40000f21670 */
[----:B------:R-:W-:Y:S02]  /*e460*/  ISETP.LT.OR P4, PT, R6, 0x79, P4 ;  /* 0x000000790600780c */ /* 0x000fe40002781670 */
[----:B------:R-:W-:Y:S02]  /*e470*/  FSEL R71, R71, -INF , !P1 ;  /* 0xff80000047477808 */ /* 0x000fe40004800000 */
[----:B------:R-:W-:-:S02]  /*e480*/  LOP3.LUT P1, RZ, R22, 0x80, RZ, 0xc0, !PT ;  /* 0x0000008016ff7812 */ /* 0x000fc4000782c0ff */
[----:B------:R-:W-:Y:S02]  /*e490*/  FSEL R83, R83, -INF , !P3 ;  /* 0xff80000053537808 */ /* 0x000fe40005800000 */
[----:B------:R-:W-:Y:S02]  /*e4a0*/  ISETP.GT.AND P1, PT, R5, 0x60, !P1 ;  /* 0x000000600500780c */ /* 0x000fe40004f24270 */
[----:B------:R-:W-:Y:S02]  /*e4b0*/  FSEL R86, R86, -INF , !P4 ;  /* 0xff80000056567808 */ /* 0x000fe40006000000 */
        /* <DEDUP_REMOVED lines=12> */
[----:B------:R-:W-:-:S04]  /*e580*/  ISETP.LT.OR P1, PT, R6, 0x6a, P1 ;  /* 0x0000006a0600780c */ /* 0x000fc80000f21670 */
[----:B------:R-:W-:Y:S02]  /*e590*/  FSEL R79, R79, -INF , !P1 ;  /* 0xff8000004f4f7808 */ /* 0x000fe40004800000 */
[----:B------:R-:W-:-:S04]  /*e5a0*/  FSETP.NEU.FTZ.AND P1, PT, R3, -INF , PT ;  /* 0xff8000000300780b */ /* 0x000fc80003f3d000 */
[----:B------:R-:W-:Y:S02]  /*e5b0*/  FSEL R4, R4, RZ, P1 ;  /* 0x000000ff04047208 */ /* 0x000fe40000800000 */
[----:B------:R-:W-:-:S03]  /*e5c0*/  ISETP.GT.AND P1, PT, R5, 0x79, !P5 ;  /* 0x000000790500780c */ /* 0x000fc60006f24270 */
        /* <DEDUP_REMOVED lines=15> */
[----:B------:R-:W-:Y:S01]  /*e6c0*/  MUFU.EX2 R7, R7 ;  /* 0x0000000700077308 */ /* 0x000fe20000000800 */
[--C-:B------:R-:W-:Y:S01]  /*e6d0*/  FFMA.FTZ R45, R45, UR51, -R4.reuse ;  /* 0x000000332d2d7c23 */ /* 0x100fe20008010804 */
[----:B------:R-:W-:Y:S01]  /*e6e0*/  FMNMX.FTZ R29, R75, R0, !PT ;  /* 0x000000004b1d7209 */ /* 0x000fe20007810000 */
[--C-:B------:R-:W-:Y:S01]  /*e6f0*/  FFMA.FTZ R53, R53, UR51, -R4.reuse ;  /* 0x0000003335357c23 */ /* 0x100fe20008010804 */
[--C-:B------:R-:W-:Y:S01]  /*e700*/  FFMA.FTZ R14, R37, UR51, -R4.reuse ;  /* 0x00000033250e7c23 */ /* 0x100fe20008010804 */
[--C-:B------:R-:W-:Y:S01]  /*e710*/  FFMA.FTZ R12, R33, UR51, -R4.reuse ;  /* 0x00000033210c7c23 */ /* 0x100fe20008010804 */
[----:B------:R-:W-:Y:S01]  /*e720*/  FMNMX.FTZ R0, R78, R29, !PT ;  /* 0x0000001d4e007209 */ /* 0x000fe20007810000 */
[--C-:B------:R-:W-:Y:S01]  /*e730*/  FFMA.FTZ R37, R44, UR51, -R4.reuse ;  /* 0x000000332c257c23 */ /* 0x100fe20008010804 */
[----:B------:R-:W0:Y:S01]  /*e740*/  MUFU.EX2 R8, R8 ;  /* 0x0000000800087308 */ /* 0x000e220000000800 */
        /* <DEDUP_REMOVED lines=14> */
[----:B------:R-:W-:Y:S01]  /*e830*/  FFMA.FTZ R44, R85, UR51, -R4 ;  /* 0x00000033552c7c23 */ /* 0x000fe20008010804 */
[----:B------:R1:W-:Y:S01]  /*e840*/  MUFU.EX2 R11, R32 ;  /* 0x00000020000b7308 */ /* 0x0003e20000000800 */
[----:B0-----:R-:W-:Y:S01]  /*e850*/  FADD.FTZ R6, R7, R8 ;  /* 0x0000000807067221 */ /* 0x001fe20000010000 */
[----:B------:R-:W-:-:S05]  /*e860*/  FMNMX.FTZ R0, R87, R0, !PT ;  /* 0x0000000057007209 */ /* 0x000fca0007810000 */
[----:B------:R-:W0:Y:S01]  /*e870*/  SHFL.BFLY PT, R5, R0, 0x2, 0x1f ;  /* 0x0c401f0000057f89 */ /* 0x000e2200000e0000 */
[----:B------:R-:W-:Y:S01]  /*e880*/  MUFU.EX2 R15, R40 ;  /* 0x00000028000f7308 */ /* 0x000fe20000000800 */
[--C-:B-1----:R-:W-:Y:S01]  /*e890*/  FFMA.FTZ R32, R56, UR51, -R4.reuse ;  /* 0x0000003338207c23 */ /* 0x102fe20008010804 */
[----:B------:R-:W-:-:S06]  /*e8a0*/  FFMA.FTZ R56, R73, UR51, -R4 ;  /* 0x0000003349387c23 */ /* 0x000fcc0008010804 */
[----:B------:R1:W-:Y:S08]  /*e8b0*/  MUFU.EX2 R36, R41 ;  /* 0x0000002900247308 */ /* 0x0003f00000000800 */
[----:B------:R3:W-:Y:S01]  /*e8c0*/  MUFU.EX2 R21, R49 ;  /* 0x0000003100157308 */ /* 0x0007e20000000800 */
[--C-:B-1----:R-:W-:Y:S01]  /*e8d0*/  FFMA.FTZ R41, R64, UR51, -R4.reuse ;  /* 0x0000003340297c23 */ /* 0x102fe20008010804 */
[----:B------:R-:W-:Y:S01]  /*e8e0*/  FFMA.FTZ R64, R77, UR51, -R4 ;  /* 0x000000334d407c23 */ /* 0x000fe20008010804 */
[----:B0-----:R-:W-:-:S05]  /*e8f0*/  FMNMX.FTZ R5, R0, R5, !PT ;  /* 0x0000000500057209 */ /* 0x001fca0007810000 */
[----:B------:R-:W0:Y:S01]  /*e900*/  MUFU.EX2 R9, R9 ;  /* 0x0000000900097308 */ /* 0x000e220000000800 */
[--C-:B---3--:R-:W-:Y:S01]  /*e910*/  FFMA.FTZ R49, R57, UR51, -R4.reuse ;  /* 0x0000003339317c23 */ /* 0x108fe20008010804 */
[--C-:B------:R-:W-:Y:S01]  /*e920*/  FFMA.FTZ R57, R76, UR51, -R4.reuse ;  /* 0x000000334c397c23 */ /* 0x100fe20008010804 */
[----:B------:R-:W1:Y:S05]  /*e930*/  SHFL.BFLY PT, R0, R5, 0x1, 0x1f ;  /* 0x0c201f0005007f89 */ /* 0x000e6a00000e0000 */
[----:B------:R3:W-:Y:S08]  /*e940*/  MUFU.EX2 R40, R45 ;  /* 0x0000002d00287308 */ /* 0x0007f00000000800 */
[----:B------:R4:W-:Y:S01]  /*e950*/  MUFU.EX2 R25, R53 ;  /* 0x0000003500197308 */ /* 0x0009e20000000800 */
[----:B---3--:R-:W-:-:S07]  /*e960*/  FFMA.FTZ R45, R68, UR51, -R4 ;  /* 0x00000033442d7c23 */ /* 0x008fce0008010804 */
[----:B------:R-:W3:Y:S01]  /*e970*/  MUFU.EX2 R10, R10 ;  /* 0x0000000a000a7308 */ /* 0x000ee20000000800 */
[----:B----4-:R-:W-:Y:S01]  /*e980*/  FFMA.FTZ R53, R72, UR51, -R4 ;  /* 0x0000003348357c23 */ /* 0x010fe20008010804 */
[----:B-1----:R-:W-:-:S04]  /*e990*/  FMNMX.FTZ R0, R5, R0, !PT ;  /* 0x0000000005007209 */ /* 0x002fc80007810000 */
[C---:B------:R-:W-:Y:S01]  /*e9a0*/  FSETP.NEU.FTZ.AND P1, PT, R0.reuse, -INF , PT ;  /* 0xff8000000000780b */ /* 0x040fe20003f3d000 */
[----:B------:R-:W-:Y:S01]  /*e9b0*/  FMUL.FTZ R5, R0, UR51 ;  /* 0x0000003300057c20 */ /* 0x000fe20008410000 */
[----:B------:R-:W1:Y:S04]  /*e9c0*/  MUFU.EX2 R12, R12 ;  /* 0x0000000c000c7308 */ /* 0x000e680000000800 */
[----:B------:R-:W-:-:S04]  /*e9d0*/  FSEL R4, R5, RZ, P1 ;  /* 0x000000ff05047208 */ /* 0x000fc80000800000 */
[----:B------:R-:W4:Y:S01]  /*e9e0*/  MUFU.EX2 R14, R14 ;  /* 0x0000000e000e7308 */ /* 0x000f220000000800 */
[--C-:B------:R-:W-:Y:S01]  /*e9f0*/  FFMA.FTZ R5, R26, UR51, -R4.reuse ;  /* 0x000000331a057c23 */ /* 0x100fe20008010804 */
[--C-:B------:R-:W-:Y:S01]  /*ea00*/  FFMA.FTZ R26, R27, UR51, -R4.reuse ;  /* 0x000000331b1a7c23 */ /* 0x100fe20008010804 */
[--C-:B------:R-:W-:Y:S01]  /*ea10*/  FFMA.FTZ R27, R30, UR51, -R4.reuse ;  /* 0x000000331e1b7c23 */ /* 0x100fe20008010804 */
[--C-:B------:R-:W-:Y:S01]  /*ea20*/  FFMA.FTZ R76, R43, UR51, -R4.reuse ;  /* 0x000000332b4c7c23 */ /* 0x100fe20008010804 */
[--C-:B------:R-:W-:Y:S01]  /*ea30*/  FFMA.FTZ R30, R31, UR51, -R4.reuse ;  /* 0x000000331f1e7c23 */ /* 0x100fe20008010804 */
[----:B------:R-:W-:Y:S01]  /*ea40*/  FFMA.FTZ R43, R59, UR51, -R4 ;  /* 0x000000333b2b7c23 */ /* 0x000fe20008010804 */
[----:B0-----:R-:W-:Y:S01]  /*ea50*/  FADD.FTZ R59, R9, R6 ;  /* 0x00000006093b7221 */ /* 0x001fe20000010000 */
[----:B------:R-:W-:Y:S01]  /*ea60*/  MUFU.EX2 R5, R5 ;  /* 0x0000000500057308 */ /* 0x000fe20000000800 */
[--C-:B------:R-:W-:Y:S01]  /*ea70*/  FFMA.FTZ R31, R34, UR51, -R4.reuse ;  /* 0x00000033221f7c23 */ /* 0x100fe20008010804 */
[--C-:B------:R-:W-:Y:S01]  /*ea80*/  FFMA.FTZ R69, R42, UR51, -R4.reuse ;  /* 0x000000332a457c23 */ /* 0x100fe20008010804 */
[----:B---3--:R-:W-:Y:S01]  /*ea90*/  FADD.FTZ R6, R10, R59 ;  /* 0x0000003b0a067221 */ /* 0x008fe20000010000 */
[--C-:B------:R-:W-:Y:S01]  /*eaa0*/  FFMA.FTZ R42, R58, UR51, -R4.reuse ;  /* 0x000000333a2a7c23 */ /* 0x100fe20008010804 */
[--C-:B------:R-:W-:Y:S01]  /*eab0*/  FFMA.FTZ R80, R47, UR51, -R4.reuse ;  /* 0x000000332f507c23 */ /* 0x100fe20008010804 */
[----:B------:R-:W-:Y:S01]  /*eac0*/  FFMA.FTZ R47, R63, UR51, -R4 ;  /* 0x000000333f2f7c23 */ /* 0x000fe20008010804 */
[----:B------:R-:W-:Y:S01]  /*ead0*/  FADD.FTZ R59, R11, R6 ;  /* 0x000000060b3b7221 */ /* 0x000fe20000010000 */
[----:B------:R-:W0:Y:S01]  /*eae0*/  MUFU.EX2 R26, R26 ;  /* 0x0000001a001a7308 */ /* 0x000e220000000800 */
[--C-:B------:R-:W-:Y:S01]  /*eaf0*/  FFMA.FTZ R68, R35, UR51, -R4.reuse ;  /* 0x0000003323447c23 */ /* 0x100fe20008010804 */
[--C-:B------:R-:W-:Y:S01]  /*eb00*/  FFMA.FTZ R65, R38, UR51, -R4.reuse ;  /* 0x0000003326417c23 */ /* 0x100fe20008010804 */
[----:B-1----:R-:W-:Y:S01]  /*eb10*/  FADD.FTZ R58, R12, R59 ;  /* 0x0000003b0c3a7221 */ /* 0x002fe20000010000 */
[--C-:B------:R-:W-:Y:S01]  /*eb20*/  FFMA.FTZ R72, R39, UR51, -R4.reuse ;  /* 0x0000003327487c23 */ /* 0x100fe20008010804 */
[--C-:B------:R-:W-:Y:S01]  /*eb30*/  FFMA.FTZ R73, R46, UR51, -R4.reuse ;  /* 0x000000332e497c23 */ /* 0x100fe20008010804 */
[----:B------:R-:W-:Y:S01]  /*eb40*/  FFMA.FTZ R34, R50, UR51, -R4 ;  /* 0x0000003332227c23 */ /* 0x000fe20008010804 */
[----:B------:R-:W-:Y:S01]  /*eb50*/  FADD.FTZ R63, R13, R58 ;  /* 0x0000003a0d3f7221 */ /* 0x000fe20000010000 */
[----:B------:R-:W1:Y:S01]  /*eb60*/  MUFU.EX2 R27, R27 ;  /* 0x0000001b001b7308 */ /* 0x000e620000000800 */
[--C-:B------:R-:W-:Y:S01]  /*eb70*/  FFMA.FTZ R35, R51, UR51, -R4.reuse ;  /* 0x0000003333237c23 */ /* 0x100fe20008010804 */
[--C-:B------:R-:W-:Y:S01]  /*eb80*/  FFMA.FTZ R38, R54, UR51, -R4.reuse ;  /* 0x0000003336267c23 */ /* 0x100fe20008010804 */
[----:B----4-:R-:W-:Y:S01]  /*eb90*/  FADD.FTZ R58, R14, R63 ;  /* 0x0000003f0e3a7221 */ /* 0x010fe20000010000 */
[--C-:B------:R-:W-:Y:S01]  /*eba0*/  FFMA.FTZ R39, R55, UR51, -R4.reuse ;  /* 0x0000003337277c23 */ /* 0x100fe20008010804 */
[--C-:B------:R-:W-:Y:S01]  /*ebb0*/  FFMA.FTZ R46, R62, UR51, -R4.reuse ;  /* 0x000000333e2e7c23 */ /* 0x100fe20008010804 */
[----:B------:R-:W-:Y:S01]  /*ebc0*/  FFMA.FTZ R50, R66, UR51, -R4 ;  /* 0x0000003342327c23 */ /* 0x000fe20008010804 */
[----:B------:R-:W-:Y:S01]  /*ebd0*/  FADD.FTZ R63, R15, R58 ;  /* 0x0000003a0f3f7221 */ /* 0x000fe20000010000 */
[----:B------:R-:W3:Y:S01]  /*ebe0*/  MUFU.EX2 R30, R30 ;  /* 0x0000001e001e7308 */ /* 0x000ee20000000800 */
[----:B0-----:R-:W-:Y:S01]  /*ebf0*/  FADD.FTZ R6, R5, R26 ;  /* 0x0000001a05067221 */ /* 0x001fe20000010000 */
[--C-:B------:R-:W-:Y:S01]  /*ec00*/  FFMA.FTZ R51, R67, UR51, -R4.reuse ;  /* 0x0000003343337c23 */ /* 0x100fe20008010804 */
[--C-:B------:R-:W-:Y:S01]  /*ec10*/  FFMA.FTZ R54, R70, UR51, -R4.reuse ;  /* 0x0000003346367c23 */ /* 0x100fe20008010804 */
[--C-:B------:R-:W-:Y:S01]  /*ec20*/  FFMA.FTZ R55, R71, UR51, -R4.reuse ;  /* 0x0000003347377c23 */ /* 0x100fe20008010804 */
[--C-:B------:R-:W-:Y:S01]  /*ec30*/  FFMA.FTZ R74, R74, UR51, -R4.reuse ;  /* 0x000000334a4a7c23 */ /* 0x100fe20008010804 */
[--C-:B------:R-:W-:Y:S01]  /*ec40*/  FFMA.FTZ R75, R75, UR51, -R4.reuse ;  /* 0x000000334b4b7c23 */ /* 0x100fe20008010804 */
[----:B------:R-:W-:Y:S01]  /*ec50*/  FFMA.FTZ R78, R78, UR51, -R4 ;  /* 0x000000334e4e7c23 */ /* 0x000fe20008010804 */
[----:B------:R-:W0:Y:S01]  /*ec60*/  MUFU.EX2 R31, R31 ;  /* 0x0000001f001f7308 */ /* 0x000e220000000800 */
[----:B-1----:R-:W-:Y:S01]  /*ec70*/  FADD.FTZ R59, R27, R6 ;  /* 0x000000061b3b7221 */ /* 0x002fe20000010000 */
[--C-:B------:R-:W-:Y:S01]  /*ec80*/  FFMA.FTZ R79, R79, UR51, -R4.reuse ;  /* 0x000000334f4f7c23 */ /* 0x100fe20008010804 */
[--C-:B------:R-:W-:Y:S01]  /*ec90*/  FFMA.FTZ R82, R82, UR51, -R4.reuse ;  /* 0x0000003352527c23 */ /* 0x100fe20008010804 */
[--C-:B------:R-:W-:Y:S01]  /*eca0*/  FFMA.FTZ R83, R83, UR51, -R4.reuse ;  /* 0x0000003353537c23 */ /* 0x100fe20008010804 */
[--C-:B------:R-:W-:Y:S01]  /*ecb0*/  FFMA.FTZ R86, R86, UR51, -R4.reuse ;  /* 0x0000003356567c23 */ /* 0x100fe20008010804 */
[----:B------:R-:W-:Y:S01]  /*ecc0*/  FFMA.FTZ R87, R87, UR51, -R4 ;  /* 0x0000003357577c23 */ /* 0x000fe20008010804 */
[----:B------:R-:W-:Y:S01]  /*ecd0*/  F2FP.BF16.F32.PACK_AB R4, R8, R7 ;  /* 0x000000070804723e */ /* 0x000fe200000010ff */
[----:B------:R-:W1:Y:S01]  /*ece0*/  MUFU.EX2 R37, R37 ;  /* 0x0000002500257308 */ /* 0x000e620000000800 */
[----:B---3--:R-:W-:Y:S01]  /*ecf0*/  FADD.FTZ R6, R30, R59 ;  /* 0x0000003b1e067221 */ /* 0x008fe20000010000 */
[----:B------:R-:W-:-:S02]  /*ed00*/  F2FP.BF16.F32.PACK_AB R8, R12, R11 ;  /* 0x0000000b0c08723e */ /* 0x000fc400000010ff */
[----:B------:R-:W-:Y:S02]  /*ed10*/  F2FP.BF16.F32.PACK_AB R12, R36, R15 ;  /* 0x0000000f240c723e */ /* 0x000fe400000010ff */
[----:B------:R-:W-:Y:S02]  /*ed20*/  F2FP.BF16.F32.PACK_AB R5, R26, R5 ;  /* 0x000000051a05723e */ /* 0x000fe400000010ff */
[----:B------:R-:W3:Y:S01]  /*ed30*/  MUFU.EX2 R24, R24 ;  /* 0x0000001800187308 */ /* 0x000ee20000000800 */
[----:B0-----:R-:W-:Y:S01]  /*ed40*/  FADD.FTZ R59, R31, R6 ;  /* 0x000000061f3b7221 */ /* 0x001fe20000010000 */
[----:B------:R-:W-:Y:S01]  /*ed50*/  F2FP.BF16.F32.PACK_AB R6, R10, R9 ;  /* 0x000000090a06723e */ /* 0x000fe200000010ff */
[----:B------:R-:W-:-:S05]  /*ed60*/  FADD.FTZ R10, R36, R63 ;  /* 0x0000003f240a7221 */ /* 0x000fca0000010000 */
[----:B------:R-:W0:Y:S01]  /*ed70*/  MUFU.EX2 R68, R68 ;  /* 0x0000004400447308 */ /* 0x000e220000000800 */
[----:B-1----:R-:W-:Y:S01]  /*ed80*/  FADD.FTZ R9, R37, R10 ;  /* 0x0000000a25097221 */ /* 0x002fe20000010000 */
[----:B------:R-:W-:Y:S02]  /*ed90*/  F2FP.BF16.F32.PACK_AB R10, R14, R13 ;  /* 0x0000000d0e0a723e */ /* 0x000fe400000010ff */
[----:B------:R-:W-:Y:S01]  /*eda0*/  ISETP.NE.AND P5, PT, R90, 0x1, PT ;  /* 0x000000015a00780c */ /* 0x000fe20003fa5270 */
[C---:B------:R-:W-:Y:S01]  /*edb0*/  FADD.FTZ R9, R40.reuse, R9 ;  /* 0x0000000928097221 */ /* 0x040fe20000010000 */
[----:B------:R-:W-:Y:S02]  /*edc0*/  F2FP.BF16.F32.PACK_AB R14, R40, R37 ;  /* 0x00000025280e723e */ /* 0x000fe400000010ff */
[----:B------:R-:W1:Y:S01]  /*edd0*/  MUFU.EX2 R65, R65 ;  /* 0x0000004100417308 */ /* 0x000e620000000800 */
[----:B---3--:R-:W-:-:S04]  /*ede0*/  FADD.FTZ R36, R24, R9 ;  /* 0x0000000918247221 */ /* 0x008fc80000010000 */
[----:B------:R-:W-:Y:S02]  /*edf0*/  FADD.FTZ R11, R21, R36 ;  /* 0x00000024150b7221 */ /* 0x000fe40000010000 */
[----:B------:R-:W3:Y:S01]  /*ee00*/  LDL R36, [R1+0x3c] ;  /* 0x00003c0001247983 */ /* 0x000ee20000100800 */
[----:B------:R-:W4:Y:S01]  /*ee10*/  MUFU.EX2 R72, R72 ;  /* 0x0000004800487308 */ /* 0x000f220000000800 */
[C---:B0-----:R-:W-:Y:S01]  /*ee20*/  FADD.FTZ R58, R68.reuse, R59 ;  /* 0x0000003b443a7221 */ /* 0x041fe20000010000 */
[----:B------:R-:W-:-:S06]  /*ee30*/  F2FP.BF16.F32.PACK_AB R9, R68, R31 ;  /* 0x0000001f4409723e */ /* 0x000fcc00000010ff */
[----:B------:R-:W0:Y:S01]  /*ee40*/  MUFU.EX2 R69, R69 ;  /* 0x0000004500457308 */ /* 0x000e220000000800 */
[----:B-1----:R-:W-:-:S07]  /*ee50*/  FADD.FTZ R7, R65, R58 ;  /* 0x0000003a41077221 */ /* 0x002fce0000010000 */
[----:B------:R-:W1:Y:S01]  /*ee60*/  MUFU.EX2 R76, R76 ;  /* 0x0000004c004c7308 */ /* 0x000e620000000800 */
[----:B----4-:R-:W-:-:S07]  /*ee70*/  FADD.FTZ R58, R72, R7 ;  /* 0x00000007483a7221 */ /* 0x010fce0000010000 */
[----:B------:R-:W4:Y:S01]  /*ee80*/  MUFU.EX2 R73, R73 ;  /* 0x0000004900497308 */ /* 0x000f220000000800 */
[----:B0-----:R-:W-:-:S07]  /*ee90*/  FADD.FTZ R7, R69, R58 ;  /* 0x0000003a45077221 */ /* 0x001fce0000010000 */
[----:B------:R-:W0:Y:S01]  /*eea0*/  MUFU.EX2 R20, R20 ;  /* 0x0000001400147308 */ /* 0x000e220000000800 */
[----:B-1----:R-:W-:Y:S01]  /*eeb0*/  FADD.FTZ R26, R76, R7 ;  /* 0x000000074c1a7221 */ /* 0x002fe20000010000 */
[----:B------:R-:W-:-:S06]  /*eec0*/  F2FP.BF16.F32.PACK_AB R7, R30, R27 ;  /* 0x0000001b1e07723e */ /* 0x000fcc00000010ff */
[----:B------:R-:W1:Y:S01]  /*eed0*/  MUFU.EX2 R80, R80 ;  /* 0x0000005000507308 */ /* 0x000e620000000800 */
[----:B----4-:R-:W-:-:S07]  /*eee0*/  FADD.FTZ R13, R73, R26 ;  /* 0x0000001a490d7221 */ /* 0x010fce0000010000 */
[----:B------:R-:W4:Y:S01]  /*eef0*/  MUFU.EX2 R34, R34 ;  /* 0x0000002200227308 */ /* 0x000f220000000800 */
[----:B0-----:R-:W-:Y:S01]  /*ef00*/  FADD.FTZ R26, R20, R11 ;  /* 0x0000000b141a7221 */ /* 0x001fe20000010000 */
[----:B------:R-:W-:Y:S01]  /*ef10*/  F2FP.BF16.F32.PACK_AB R11, R72, R65 ;  /* 0x00000041480b723e */ /* 0x000fe200000010ff */
[----:B------:R-:W-:Y:S02]  /*ef20*/  STSM.16.M88.4 [R143+0x21800], R4 ;  /* 0x021800048f007844 */ /* 0x000fe40000000200 */
[----:B------:R-:W-:-:S03]  /*ef30*/  FADD.FTZ R31, R25, R26 ;  /* 0x0000001a191f7221 */ /* 0x000fc60000010000 */
[----:B------:R-:W0:Y:S01]  /*ef40*/  MUFU.EX2 R35, R35 ;  /* 0x0000002300237308 */ /* 0x000e220000000800 */
[----:B-1----:R-:W-:-:S07]  /*ef50*/  FADD.FTZ R27, R80, R13 ;  /* 0x0000000d501b7221 */ /* 0x002fce0000010000 */
[----:B------:R-:W1:Y:S01]  /*ef60*/  MUFU.EX2 R32, R32 ;  /* 0x0000002000207308 */ /* 0x000e620000000800 */
[----:B----4-:R-:W-:-:S07]  /*ef70*/  FADD.FTZ R26, R34, R27 ;  /* 0x0000001b221a7221 */ /* 0x010fce0000010000 */
[----:B------:R-:W4:Y:S01]  /*ef80*/  MUFU.EX2 R38, R38 ;  /* 0x0000002600267308 */ /* 0x000f220000000800 */
[----:B0-----:R-:W-:-:S07]  /*ef90*/  FADD.FTZ R27, R35, R26 ;  /* 0x0000001a231b7221 */ /* 0x001fce0000010000 */
[----:B------:R-:W0:Y:S01]  /*efa0*/  MUFU.EX2 R49, R49 ;  /* 0x0000003100317308 */ /* 0x000e220000000800 */
[----:B-1----:R-:W-:-:S07]  /*efb0*/  FADD.FTZ R30, R32, R31 ;  /* 0x0000001f201e7221 */ /* 0x002fce0000010000 */
[----:B------:R-:W1:Y:S08]  /*efc0*/  MUFU.EX2 R39, R39 ;  /* 0x0000002700277308 */ /* 0x000e700000000800 */
[----:B------:R-:W5:Y:S08]  /*efd0*/  MUFU.EX2 R60, R60 ;  /* 0x0000003c003c7308 */ /* 0x000f700000000800 */
[----:B------:R-:W5:Y:S01]  /*efe0*/  MUFU.EX2 R42, R42 ;  /* 0x0000002a002a7308 */ /* 0x000f620000000800 */
[----:B----4-:R-:W-:-:S07]  /*eff0*/  FADD.FTZ R26, R38, R27 ;  /* 0x0000001b261a7221 */ /* 0x010fce0000010000 */
[----:B------:R-:W4:Y:S08]  /*f000*/  MUFU.EX2 R61, R61 ;  /* 0x0000003d003d7308 */ /* 0x000f300000000800 */
[----:B------:R-:W4:Y:S01]  /*f010*/  MUFU.EX2 R43, R43 ;  /* 0x0000002b002b7308 */ /* 0x000f220000000800 */
[----:B0-----:R-:W-:Y:S01]  /*f020*/  FADD.FTZ R31, R49, R30 ;  /* 0x0000001e311f7221 */ /* 0x001fe20000010000 */
[----:B------:R-:W-:-:S06]  /*f030*/  F2FP.BF16.F32.PACK_AB R24, R21, R24 ;  /* 0x000000181518723e */ /* 0x000fcc00000010ff */
[----:B------:R-:W0:Y:S01]  /*f040*/  MUFU.EX2 R41, R41 ;  /* 0x0000002900297308 */ /* 0x000e220000000800 */
[----:B-1----:R-:W-:Y:S01]  /*f050*/  FADD.FTZ R21, R39, R26 ;  /* 0x0000001a27157221 */ /* 0x002fe20000010000 */
[----:B--2---:R1:W-:Y:S06]  /*f060*/  STSM.16.M88.4 [R91], R8 ;  /* 0x000000085b007844 */ /* 0x0043ec0000000200 */
[----:B------:R-:W2:Y:S01]  /*f070*/  MUFU.EX2 R46, R46 ;  /* 0x0000002e002e7308 */ /* 0x000ea20000000800 */
[----:B-----5:R-:W-:Y:S01]  /*f080*/  FADD.FTZ R30, R60, R31 ;  /* 0x0000001f3c1e7221 */ /* 0x020fe20000010000 */
[----:B------:R-:W-:-:S02]  /*f090*/  F2FP.BF16.F32.PACK_AB R13, R76, R69 ;  /* 0x000000454c0d723e */ /* 0x000fc400000010ff */
[----:B------:R-:W-:-:S04]  /*f0a0*/  F2FP.BF16.F32.PACK_AB R15, R80, R73 ;  /* 0x00000049500f723e */ /* 0x000fc800000010ff */
[----:B------:R-:W5:Y:S01]  /*f0b0*/  MUFU.EX2 R48, R48 ;  /* 0x0000003000307308 */ /* 0x000f620000000800 */
[----:B-1----:R-:W-:-:S07]  /*f0c0*/  FADD.FTZ R8, R42, R21 ;  /* 0x000000152a087221 */ /* 0x002fce0000010000 */
[----:B------:R-:W1:Y:S01]  /*f0d0*/  MUFU.EX2 R47, R47 ;  /* 0x0000002f002f7308 */ /* 0x000e620000000800 */
[----:B----4-:R-:W-:Y:S01]  /*f0e0*/  FADD.FTZ R30, R61, R30 ;  /* 0x0000001e3d1e7221 */ /* 0x010fe20000010000 */
[----:B------:R-:W-:-:S06]  /*f0f0*/  FADD.FTZ R5, R43, R8 ;  /* 0x000000082b057221 */ /* 0x000fcc0000010000 */
[----:B------:R-:W4:Y:S08]  /*f100*/  MUFU.EX2 R45, R45 ;  /* 0x0000002d002d7308 */ /* 0x000f300000000800 */
[----:B------:R-:W4:Y:S01]  /*f110*/  MUFU.EX2 R50, R50 ;  /* 0x0000003200327308 */ /* 0x000f220000000800 */
[----:B0-----:R-:W-:Y:S01]  /*f120*/  FADD.FTZ R7, R41, R30 ;  /* 0x0000001e29077221 */ /* 0x001fe20000010000 */
[----:B--2---:R-:W-:-:S06]  /*f130*/  FADD.FTZ R8, R46, R5 ;  /* 0x000000052e087221 */ /* 0x004fcc0000010000 */
[----:B------:R-:W0:Y:S08]  /*f140*/  MUFU.EX2 R52, R52 ;  /* 0x0000003400347308 */ /* 0x000e300000000800 */
[----:B------:R-:W2:Y:S01]  /*f150*/  MUFU.EX2 R51, R51 ;  /* 0x0000003300337308 */ /* 0x000ea20000000800 */
[----:B-----5:R-:W-:Y:S01]  /*f160*/  FADD.FTZ R10, R48, R7 ;  /* 0x00000007300a7221 */ /* 0x020fe20000010000 */
[----:B-1----:R-:W-:-:S06]  /*f170*/  FADD.FTZ R9, R47, R8 ;  /* 0x000000082f097221 */ /* 0x002fcc0000010000 */
[----:B------:R-:W1:Y:S08]  /*f180*/  MUFU.EX2 R53, R53 ;  /* 0x0000003500357308 */ /* 0x000e700000000800 */
[----:B------:R-:W5:Y:S01]  /*f190*/  MUFU.EX2 R54, R54 ;  /* 0x0000003600367308 */ /* 0x000f620000000800 */
        /* <DEDUP_REMOVED lines=8> */
[----:B-1----:R-:W-:Y:S01]  /*f220*/  FADD.FTZ R11, R53, R10 ;  /* 0x0000000a350b7221 */ /* 0x002fe20000010000 */
[----:B-----5:R-:W-:-:S06]  /*f230*/  FADD.FTZ R8, R54, R9 ;  /* 0x0000000936087221 */ /* 0x020fcc0000010000 */
[----:B------:R-:W1:Y:S08]  /*f240*/  MUFU.EX2 R64, R64 ;  /* 0x0000004000407308 */ /* 0x000e700000000800 */
[----:B------:R-:W5:Y:S01]  /*f250*/  MUFU.EX2 R75, R75 ;  /* 0x0000004b004b7308 */ /* 0x000f620000000800 */
[----:B----4-:R-:W-:Y:S01]  /*f260*/  FADD.FTZ R10, R56, R11 ;  /* 0x0000000b380a7221 */ /* 0x010fe20000010000 */
[----:B------:R-:W-:-:S06]  /*f270*/  FADD.FTZ R9, R55, R8 ;  /* 0x0000000837097221 */ /* 0x000fcc0000010000 */
[----:B------:R-:W4:Y:S01]  /*f280*/  MUFU.EX2 R78, R78 ;  /* 0x0000004e004e7308 */ /* 0x000f220000000800 */
[----:B------:R-:W-:-:S07]  /*f290*/  F2FP.BF16.F32.PACK_AB R26, R25, R20 ;  /* 0x00000014191a723e */ /* 0x000fce00000010ff */
[----:B------:R-:W4:Y:S01]  /*f2a0*/  MUFU.EX2 R79, R79 ;  /* 0x0000004f004f7308 */ /* 0x000f220000000800 */
[----:B------:R2:W-:Y:S01]  /*f2b0*/  STSM.16.M88.4 [R145], R12 ;  /* 0x0000000c91007844 */ /* 0x0005e20000000200 */
[----:B------:R-:W-:-:S06]  /*f2c0*/  F2FP.BF16.F32.PACK_AB R25, R35, R34 ;  /* 0x000000222319723e */ /* 0x000fcc00000010ff */
[----:B------:R-:W-:Y:S01]  /*f2d0*/  MUFU.EX2 R28, R28 ;  /* 0x0000001c001c7308 */ /* 0x000fe20000000800 */
[----:B------:R-:W-:Y:S01]  /*f2e0*/  F2FP.BF16.F32.PACK_AB R27, R39, R38 ;  /* 0x00000026271b723e */ /* 0x000fe200000010ff */
[----:B0-----:R-:W-:-:S06]  /*f2f0*/  FADD.FTZ R11, R57, R10 ;  /* 0x0000000a390b7221 */ /* 0x001fcc0000010000 */
[----:B------:R-:W0:Y:S01]  /*f300*/  MUFU.EX2 R29, R29 ;  /* 0x0000001d001d7308 */ /* 0x000e220000000800 */
[----:B--2---:R-:W-:-:S07]  /*f310*/  FADD.FTZ R12, R74, R9 ;  /* 0x000000094a0c7221 */ /* 0x004fce0000010000 */
[----:B------:R-:W-:Y:S08]  /*f320*/  MUFU.EX2 R33, R33 ;  /* 0x0000002100217308 */ /* 0x000ff00000000800 */
[----:B------:R-:W2:Y:S08]  /*f330*/  MUFU.EX2 R44, R44 ;  /* 0x0000002c002c7308 */ /* 0x000eb00000000800 */
[----:B------:R-:W-:Y:S08]  /*f340*/  MUFU.EX2 R82, R82 ;  /* 0x0000005200527308 */ /* 0x000ff00000000800 */
[----:B------:R-:W3:Y:S08]  /*f350*/  MUFU.EX2 R83, R83 ;  /* 0x0000005300537308 */ /* 0x000ef00000000800 */
[----:B------:R-:W-:Y:S08]  /*f360*/  MUFU.EX2 R86, R86 ;  /* 0x0000005600567308 */ /* 0x000ff00000000800 */
[----:B------:R-:W3:Y:S01]  /*f370*/  MUFU.EX2 R87, R87 ;  /* 0x0000005700577308 */ /* 0x000ee20000000800 */
[----:B------:R-:W-:Y:S01]  /*f380*/  F2FP.BF16.F32.PACK_AB R4, R49, R32 ;  /* 0x000000203104723e */ /* 0x000fe200000010ff */
[----:B-1----:R-:W-:Y:S01]  /*f390*/  FADD.FTZ R21, R64, R11 ;  /* 0x0000000b40157221 */ /* 0x002fe20000010000 */
[----:B------:R-:W-:-:S02]  /*f3a0*/  F2FP.BF16.F32.PACK_AB R6, R61, R60 ;  /* 0x0000003c3d06723e */ /* 0x000fc400000010ff */
[----:B------:R-:W-:Y:S02]  /*f3b0*/  F2FP.BF16.F32.PACK_AB R5, R43, R42 ;  /* 0x0000002a2b05723e */ /* 0x000fe400000010ff */
[----:B------:R-:W-:Y:S01]  /*f3c0*/  F2FP.BF16.F32.PACK_AB R7, R47, R46 ;  /* 0x0000002e2f07723e */ /* 0x000fe200000010ff */
[----:B------:R1:W-:Y:S01]  /*f3d0*/  STSM.16.M88.4 [R144], R24 ;  /* 0x0000001890007844 */ /* 0x0003e20000000200 */
[C---:B-----5:R-:W-:Y:S01]  /*f3e0*/  FADD.FTZ R11, R75.reuse, R12 ;  /* 0x0000000c4b0b7221 */ /* 0x060fe20000010000 */
[----:B------:R-:W-:Y:S02]  /*f3f0*/  F2FP.BF16.F32.PACK_AB R8, R56, R53 ;  /* 0x000000353808723e */ /* 0x000fe400000010ff */
[----:B------:R5:W-:Y:S01]  /*f400*/  STSM.16.M88.4 [R143+0x27800], R4 ;  /* 0x027800048f007844 */ /* 0x000be20000000200 */
[----:B----4-:R-:W-:Y:S01]  /*f410*/  FADD.FTZ R20, R78, R11 ;  /* 0x0000000b4e147221 */ /* 0x010fe20000010000 */
[----:B------:R-:W-:Y:S02]  /*f420*/  F2FP.BF16.F32.PACK_AB R10, R64, R57 ;  /* 0x00000039400a723e */ /* 0x000fe400000010ff */
[----:B------:R-:W-:-:S02]  /*f430*/  F2FP.BF16.F32.PACK_AB R9, R75, R74 ;  /* 0x0000004a4b09723e */ /* 0x000fc400000010ff */
[----:B------:R-:W-:Y:S01]  /*f440*/  F2FP.BF16.F32.PACK_AB R11, R79, R78 ;  /* 0x0000004e4f0b723e */ /* 0x000fe200000010ff */
[----:B-1----:R-:W1:Y:S01]  /*f450*/  @P5 LDC R24, c[0x0][0x44c] ;  /* 0x00011300ff185b82 */ /* 0x002e620000000800 */
[----:B0-----:R-:W-:Y:S02]  /*f460*/  F2FP.BF16.F32.PACK_AB R12, R29, R28 ;  /* 0x0000001c1d0c723e */ /* 0x001fe400000010ff */
[----:B-----5:R-:W-:Y:S02]  /*f470*/  F2FP.BF16.F32.PACK_AB R4, R48, R41 ;  /* 0x000000293004723e */ /* 0x020fe400000010ff */
[----:B------:R-:W-:Y:S02]  /*f480*/  F2FP.BF16.F32.PACK_AB R6, R52, R45 ;  /* 0x0000002d3406723e */ /* 0x000fe400000010ff */
[----:B------:R-:W-:Y:S01]  /*f490*/  F2FP.BF16.F32.PACK_AB R5, R51, R50 ;  /* 0x000000323305723e */ /* 0x000fe200000010ff */
[----:B------:R-:W0:Y:S01]  /*f4a0*/  @P5 LDC R25, c[0x0][0x450] ;  /* 0x00011400ff195b82 */ /* 0x000e220000000800 */
[----:B------:R-:W-:-:S02]  /*f4b0*/  F2FP.BF16.F32.PACK_AB R7, R55, R54 ;  /* 0x000000363707723e */ /* 0x000fc400000010ff */
[----:B--2---:R-:W-:Y:S02]  /*f4c0*/  F2FP.BF16.F32.PACK_AB R14, R44, R33 ;  /* 0x000000212c0e723e */ /* 0x004fe400000010ff */
[----:B---3--:R-:W-:Y:S02]  /*f4d0*/  F2FP.BF16.F32.PACK_AB R13, R83, R82 ;  /* 0x00000052530d723e */ /* 0x008fe400000010ff */
[----:B------:R-:W-:Y:S01]  /*f4e0*/  F2FP.BF16.F32.PACK_AB R15, R87, R86 ;  /* 0x00000056570f723e */ /* 0x000fe200000010ff */
[----:B------:R2:W-:Y:S04]  /*f4f0*/  STSM.16.M88.4 [R36], R4 ;  /* 0x0000000424007844 */ /* 0x0005e80000000200 */
[----:B------:R3:W-:Y:S04]  /*f500*/  STSM.16.M88.4 [R145+0x6000], R8 ;  /* 0x0060000891007844 */ /* 0x0007e80000000200 */
[----:B------:R3:W-:Y:S01]  /*f510*/  STSM.16.M88.4 [R144+0x6000], R12 ;  /* 0x0060000c90007844 */ /* 0x0007e20000000200 */
[----:B------:R4:W-:Y:S06]  /*f520*/  MEMBAR.ALL.CTA ;  /* 0x0000000000007992 */ /* 0x0009ec0000008000 */
[----:B----4-:R-:W4:Y:S01]  /*f530*/  FENCE.VIEW.ASYNC.S ;  /* 0x00000000000073c6 */ /* 0x010f220000000000 */
[----:B------:R-:W-:Y:S01]  /*f540*/  FADD.FTZ R79, R79, R20 ;  /* 0x000000144f4f7221 */ /* 0x000fe20000010000 */
[----:B------:R-:W-:Y:S01]  /*f550*/  PLOP3.LUT P1, PT, PT, PT, UP0, 0x40, 0x0 ;  /* 0x000000000000781c */ /* 0x000fe20003f2e808 */
[----:B-1----:R-:W-:-:S04]  /*f560*/  @P5 IMAD.HI.U32 R24, R89, R24, RZ ;  /* 0x0000001859185227 */ /* 0x002fc800078e00ff */
[----:B------:R-:W-:Y:S01]  /*f570*/  FADD.FTZ R28, R28, R21 ;  /* 0x000000151c1c7221 */ /* 0x000fe20000010000 */
[----:B------:R-:W-:Y:S01]  /*f580*/  FADD.FTZ R82, R82, R79 ;  /* 0x0000004f52527221 */ /* 0x000fe20000010000 */
[----:B------:R-:W-:Y:S01]  /*f590*/  IMAD.MOV.U32 R20, RZ, RZ, R89 ;  /* 0x000000ffff147224 */ /* 0x000fe200078e0059 */
[----:B0-----:R-:W-:Y:S01]  /*f5a0*/  @P5 SHF.R.U32.HI R20, RZ, R25, R24 ;  /* 0x00000019ff145219 */ /* 0x001fe20000011618 */
[----:B------:R-:W-:Y:S01]  /*f5b0*/  FADD.FTZ R28, R29, R28 ;  /* 0x0000001c1d1c7221 */ /* 0x000fe20000010000 */
[----:B------:R-:W-:-:S03]  /*f5c0*/  FADD.FTZ R83, R83, R82 ;  /* 0x0000005253537221 */ /* 0x000fc60000010000 */
[----:B------:R-:W-:Y:S01]  /*f5d0*/  FADD.FTZ R33, R33, R28 ;  /* 0x0000001c21217221 */ /* 0x000fe20000010000 */
[----:B------:R-:W-:Y:S01]  /*f5e0*/  FADD.FTZ R86, R86, R83 ;  /* 0x0000005356567221 */ /* 0x000fe20000010000 */
[----:B------:R-:W-:Y:S02]  /*f5f0*/  IMAD.IADD R103, R103, 0x1, R20 ;  /* 0x0000000167677824 */ /* 0x000fe400078e0214 */
[----:B------:R-:W-:Y:S01]  /*f600*/  FADD.FTZ R139, R44, R33 ;  /* 0x000000212c8b7221 */ /* 0x000fe20000010000 */
[----:B--2---:R-:W-:Y:S01]  /*f610*/  FADD.FTZ R5, R87, R86 ;  /* 0x0000005657057221 */ /* 0x004fe20000010000 */
[----:B------:R-:W-:Y:S02]  /*f620*/  VIADD R4, R88, 0xfffffffe ;  /* 0xfffffffe58047836 */ /* 0x000fe40000000000 */
[----:B------:R-:W-:Y:S01]  /*f630*/  VIADD R6, R103, UR6 ;  /* 0x0000000667067c36 */ /* 0x000fe20008000000 */
[----:B----4-:R-:W-:Y:S01]  /*f640*/  NOP ;  /* 0x0000000000007918 */ /* 0x010fe20000000000 */
[----:B---3--:R-:W-:Y:S05]  /*f650*/  @P1 BRA `(.L_x_1494) ;  /* 0x0000000000541947 */ /* 0x008fea0003800000 */
[C---:B------:R-:W-:Y:S01]  /*f660*/  ISETP.GT.AND P1, PT, R103.reuse, RZ, PT ;  /* 0x000000ff6700720c */ /* 0x040fe20003f24270 */
[----:B------:R-:W-:Y:S01]  /*f670*/  BSSY B0, `(.L_x_1495) ;  /* 0x0000010000007945 */ /* 0x000fe20003800000 */
[----:B------:R-:W-:-:S11]  /*f680*/  VIADD R7, R103, 0xffffffff ;  /* 0xffffffff67077836 */ /* 0x000fd60000000000 */
[----:B------:R-:W-:Y:S05]  /*f690*/  @P1 BRA `(.L_x_1496) ;  /* 0x0000000000201947 */ /* 0x000fea0003800000 */
[----:B------:R-:W-:Y:S01]  /*f6a0*/  UISETP.NE.AND UP1, UPT, UR7, 0x1, UPT ;  /* 0x000000010700788c */ /* 0x000fe2000bf25270 */
[----:B------:R-:W-:-:S05]  /*f6b0*/  IMAD.MOV R7, RZ, RZ, -R103 ;  /* 0x000000ffff077224 */ /* 0x000fca00078e0a67 */
[----:B------:R-:W-:-:S05]  /*f6c0*/  PLOP3.LUT P1, PT, PT, PT, UP1, 0x80, 0x0 ;  /* 0x000000000000781c */ /* 0x000fca0003f2f018 */
[----:B------:R-:W-:-:S08]  /*f6d0*/  @UP1 ULDC.64 UR4, c[0x0][0x9e8] ;  /* 0x00027a0000041ab9 */ /* 0x000fd00000000a00 */
[----:B------:R-:W-:-:S05]  /*f6e0*/  @P1 IMAD.HI.U32 R8, R7, UR4, RZ ;  /* 0x0000000407081c27 */ /* 0x000fca000f8e00ff */
[----:B------:R-:W-:-:S04]  /*f6f0*/  @P1 SHF.R.U32.HI R7, RZ, UR5, R8 ;  /* 0x00000005ff071c19 */ /* 0x000fc80008011608 */
[----:B------:R-:W-:Y:S01]  /*f700*/  LOP3.LUT R7, RZ, R7, RZ, 0x33, !PT ;  /* 0x00000007ff077212 */ /* 0x000fe200078e33ff */
[----:B------:R-:W-:Y:S06]  /*f710*/  BRA `(.L_x_1497) ;  /* 0x0000000000147947 */ /* 0x000fec0003800000 */
.L_x_1496:
[----:B------:R-:W-:-:S06]  /*f720*/  UISETP.NE.AND UP1, UPT, UR7, 0x1, UPT ;  /* 0x000000010700788c */ /* 0x000fcc000bf25270 */
[----:B------:R-:W-:-:S05]  /*f730*/  PLOP3.LUT P1, PT, PT, PT, UP1, 0x80, 0x0 ;  /* 0x000000000000781c */ /* 0x000fca0003f2f018 */
[----:B------:R-:W-:-:S08]  /*f740*/  @UP1 ULDC.64 UR4, c[0x0][0x9e8] ;  /* 0x00027a0000041ab9 */ /* 0x000fd00000000a00 */
[----:B------:R-:W-:-:S05]  /*f750*/  @P1 IMAD.HI.U32 R8, R7, UR4, RZ ;  /* 0x0000000407081c27 */ /* 0x000fca000f8e00ff */
[----:B------:R-:W-:-:S07]  /*f760*/  @P1 SHF.R.U32.HI R7, RZ, UR5, R8 ;  /* 0x00000005ff071c19 */ /* 0x000fce0008011608 */
.L_x_1497:
[----:B------:R-:W-:Y:S05]  /*f770*/  BSYNC B0 ;  /* 0x0000000000007941 */ /* 0x000fea0003800000 */
.L_x_1495:
[----:B------:R-:W-:-:S04]  /*f780*/  IMAD.U32 R8, RZ, RZ, UR7 ;  /* 0x00000007ff087e24 */ /* 0x000fc8000f8e00ff */
[----:B------:R-:W-:-:S05]  /*f790*/  IMAD R7, R7, R8, UR7 ;  /* 0x0000000707077e24 */ /* 0x000fca000f8e0208 */
[----:B------:R-:W-:-:S07]  /*f7a0*/  VIMNMX R6, R6, R7, PT ;  /* 0x0000000706067248 */ /* 0x000fce0003fe0100 */
.L_x_1494:
[----:B------:R-:W2:Y:S01]  /*f7b0*/  LDL R8, [R1+0x68] ;  /* 0x0000680001087983 */ /* 0x000ea20000100800 */
[----:B------:R-:W-:Y:S01]  /*f7c0*/  SHF.R.S32.HI R7, RZ, 0x1f, R6 ;  /* 0x0000001fff077819 */ /* 0x000fe20000011406 */
[----:B------:R-:W-:Y:S01]  /*f7d0*/  ULDC UR41, c[0x0][0x9e4] ;  /* 0x0002790000297ab9 */ /* 0x000fe20000000800 */
[----:B------:R-:W-:Y:S01]  /*f7e0*/  ULDC UR5, c[0x0][0x9e4] ;  /* 0x0002790000057ab9 */ /* 0x000fe20000000800 */
[----:B------:R-:W-:Y:S01]  /*f7f0*/  ULDC UR42, c[0x0][0x9dc] ;  /* 0x00027700002a7ab9 */ /* 0x000fe20000000800 */
[----:B------:R-:W-:Y:S01]  /*f800*/  LEA.HI R7, R7, R6, RZ, 0x7 ;  /* 0x0000000607077211 */ /* 0x000fe200078f38ff */
[----:B------:R-:W-:Y:S01]  /*f810*/  ULDC UR48, c[0x0][0x9dc] ;  /* 0x0002770000307ab9 */ /* 0x000fe20000000800 */
[----:B------:R-:W-:Y:S01]  /*f820*/  ULDC UR4, c[0x0][0x988] ;  /* 0x0002620000047ab9 */ /* 0x000fe20000000800 */
[----:B------:R-:W-:Y:S01]  /*f830*/  ULDC UR7, c[0x0][0x988] ;  /* 0x0002620000077ab9 */ /* 0x000fe20000000800 */
[----:B------:R-:W-:Y:S01]  /*f840*/  SHF.R.S32.HI R7, RZ, 0x7, R7 ;  /* 0x00000007ff077819 */ /* 0x000fe20000011407 */
[----:B------:R-:W-:Y:S01]  /*f850*/  ULDC UR6, c[0x0][0x988] ;  /* 0x0002620000067ab9 */ /* 0x000fe20000000800 */
[----:B------:R-:W-:Y:S01]  /*f860*/  ULDC UR49, c[0x0][0x9e0] ;  /* 0x0002780000317ab9 */ /* 0x000fe20000000800 */
[----:B------:R-:W-:Y:S01]  /*f870*/  ULDC UR43, c[0x0][0x9e0] ;  /* 0x00027800002b7ab9 */ /* 0x000fe20000000800 */
        /* <DEDUP_REMOVED lines=24> */
[----:B--2---:R-:W-:-:S04]  /*fa00*/  VIMNMX R8, R8, R7, !PT ;  /* 0x0000000708087248 */ /* 0x004fc80007fe0100 */
[----:B------:R-:W-:Y:S01]  /*fa10*/  ISETP.GE.AND P1, PT, R4, R8, PT ;  /* 0x000000080400720c */ /* 0x000fe20003f26270 */
[----:B------:R0:W-:-:S12]  /*fa20*/  STL [R1+0x8], R8 ;  /* 0x0000080801007387 */ /* 0x0001d80000100800 */
[----:B0-----:R-:W-:Y:S05]  /*fa30*/  @!P1 BRA `(.L_x_1498) ;  /* 0x0000003400749947 */ /* 0x001fea0003800000 */
[----:B------:R-:W-:-:S07]  /*fa40*/  IMAD.MOV.U32 R135, RZ, RZ, RZ ;  /* 0x000000ffff877224 */ /* 0x000fce00078e00ff */
.L_x_1518:
[----:B------:R-:W2:Y:S01]  /*fa50*/  LDL R7, [R1+0xc] ;  /* 0x00000c0001077983 */ /* 0x000ea20000100800 */
[----:B------:R-:W-:Y:S01]  /*fa60*/  VIADD R6, R18, 0x1 ;  /* 0x0000000112067836 */ /* 0x000fe20000000000 */
[----:B------:R-:W-:Y:S05]  /*fa70*/  YIELD ;  /* 0x0000000000007946 */ /* 0x000fea0003800000 */
[----:B------:R-:W-:-:S04]  /*fa80*/  ISETP.NE.AND P2, PT, R6, 0x2, PT ;  /* 0x000000020600780c */ /* 0x000fc80003f45270 */
[----:B------:R-:W-:Y:S02]  /*fa90*/  SEL R8, RZ, 0x1, P2 ;  /* 0x00000001ff087807 */ /* 0x000fe40001000000 */
[----:B------:R-:W-:Y:S02]  /*faa0*/  SEL R6, R6, RZ, P2 ;  /* 0x000000ff06067207 */ /* 0x000fe40001000000 */
[----:B--2---:R-:W-:Y:S02]  /*fab0*/  ISETP.NE.AND P1, PT, R7, RZ, PT ;  /* 0x000000ff0700720c */ /* 0x004fe40003f25270 */
[----:B------:R-:W-:-:S11]  /*fac0*/  LOP3.LUT R7, R23, R8, RZ, 0x3c, !PT ;  /* 0x0000000817077212 */ /* 0x000fd600078e3cff */
[----:B------:R-:W-:Y:S05]  /*fad0*/  @P1 BRA `(.L_x_1499) ;  /* 0x0000000000301947 */ /* 0x000fea0003800000 */
[----:B------:R-:W-:Y:S05]  /*fae0*/  @!P0 BRA `(.L_x_1500) ;  /* 0x0000000000048947 */ /* 0x000fea0003800000 */
[----:B------:R-:W-:Y:S01]  /*faf0*/  BPT.TRAP 0x1 ;  /* 0x000000040000795c */ /* 0x000fe20000300000 */
.L_x_1500:
[----:B------:R-:W-:Y:S01]  /*fb00*/  IMAD R9, R6, 0x8, R2 ;  /* 0x0000000806097824 */ /* 0x000fe200078e0202 */
[----:B------:R-:W-:-:S04]  /*fb10*/  SHF.L.U32 R8, R7, 0x1f, RZ ;  /* 0x0000001f07087819 */ /* 0x000fc800000006ff */
[----:B------:R0:W1:Y:S01]  /*fb20*/  SYNCS.PHASECHK.TRANS64.TRYWAIT P2, [R9+URZ+0x2d830], R8 ;  /* 0x02d83008090075a7 */ /* 0x000062000804017f */
[----:B------:R-:W-:Y:S05]  /*fb30*/  @!P0 BRA `(.L_x_1501) ;  /* 0x0000000000048947 */ /* 0x000fea0003800000 */
[----:B------:R-:W-:Y:S01]  /*fb40*/  BPT.TRAP 0x1 ;  /* 0x000000040000795c */ /* 0x000fe20000300000 */
.L_x_1501:
[----:B------:R-:W-:Y:S04]  /*fb50*/  BSSY B0, `(.L_x_1499) ;  /* 0x0000004000007945 */ /* 0x000fe80003800000 */
[----:B-1----:R-:W-:Y:S05]  /*fb60*/  @P2 BRA `(.L_x_1502) ;  /* 0x0000000000082947 */ /* 0x002fea0003800000 */
[----:B------:R-:W1:Y:S02]  /*fb70*/  SYNCS.PHASECHK.TRANS64.TRYWAIT P2, [R9+URZ+0x2d830], R8 ;  /* 0x02d83008090075a7 */ /* 0x000e64000804017f */
[----:B-1----:R-:W-:Y:S05]  /*fb80*/  @!P2 BRA `(.L_x_1503) ;  /* 0x0000013800a0a947 */ /* 0x002fea0003800000 */
.L_x_1502:
[----:B------:R-:W-:Y:S05]  /*fb90*/  BSYNC B0 ;  /* 0x0000000000007941 */ /* 0x000fea0003800000 */
.L_x_1499:
[----:B01----:R-:W2:Y:S01]  /*fba0*/  LDL R8, [R1+0x10] ;  /* 0x0000100001087983 */ /* 0x003ea20000100800 */
[----:B------:R-:W0:Y:S01]  /*fbb0*/  S2R R10, SR_TID.X ;  /* 0x00000000000a7919 */ /* 0x000e220000002100 */
[----:B------:R-:W-:Y:S05]  /*fbc0*/  WARPSYNC.ALL ;  /* 0x0000000000007948 */ /* 0x000fea0003800000 */
[----:B------:R-:W-:Y:S01]  /*fbd0*/  IMAD.MOV.U32 R9, RZ, RZ, -0x7fffffe0 ;  /* 0x80000020ff097424 */ /* 0x000fe200078e00ff */
[----:B0-----:R-:W-:-:S05]  /*fbe0*/  SHF.R.U32.HI R10, RZ, 0x7, R10 ;  /* 0x00000007ff0a7819 */ /* 0x001fca000001160a */
[----:B------:R-:W-:-:S05]  /*fbf0*/  VIADD R20, R10, 0x8 ;  /* 0x000000080a147836 */ /* 0x000fca0000000000 */
[----:B------:R0:W-:Y:S01]  /*fc00*/  BAR.SYNC.DEFER_BLOCKING R20, 0x100 ;  /* 0x000400140000751d */ /* 0x0001e20000010000 */
[----:B------:R-:W-:Y:S02]  /*fc10*/  R2UR UR11, R9 ;  /* 0x00000000090b72ca */ /* 0x000fe400000e0000 */
[----:B------:R-:W-:Y:S02]  /*fc20*/  R2UR UR8, R146 ;  /* 0x00000000920872ca */ /* 0x000fe400000e0000 */
[----:B------:R-:W-:Y:S01]  /*fc30*/  R2UR UR9, R147 ;  /* 0x00000000930972ca */ /* 0x000fe200000e0000 */
[----:B------:R-:W-:Y:S01]  /*fc40*/  WARPGROUP.ARRIVE ;  /* 0x00000000000079c5 */ /* 0x000fe20000000000 */
[----:B------:R-:W-:Y:S01]  /*fc50*/  IMAD.MOV.U32 R13, RZ, RZ, -0x7fffffe0 ;  /* 0x80000020ff0d7424 */ /* 0x000fe200078e00ff */
[----:B------:R-:W-:Y:S02]  /*fc60*/  R2UR UR12, R156 ;  /* 0x000000009c0c72ca */ /* 0x000fe400000e0000 */
[----:B------:R-:W-:-:S02]  /*fc70*/  R2UR UR13, R157 ;  /* 0x000000009d0d72ca */ /* 0x000fc400000e0000 */
[----:B------:R-:W-:Y:S01]  /*fc80*/  R2UR UR15, R13 ;  /* 0x000000000d0f72ca */ /* 0x000fe200000e0000 */
[----:B--2---:R-:W-:-:S05]  /*fc90*/  IMAD R8, R6, 0x600, R8 ;  /* 0x0000060006087824 */ /* 0x004fca00078e0208 */
[----:B------:R-:W-:-:S13]  /*fca0*/  R2UR UR10, R8 ;  /* 0x00000000080a72ca */ /* 0x000fda00000e0000 */
[----:B------:R-:W-:Y:S01]  /*fcb0*/  HGMMA.64x128x16.F32.BF16 R24, gdesc[UR8], RZ, !UPT, gsb0 ;  /* 0x01e00000081879f0 */ /* 0x000fe2000c0018ff */
[----:B------:R-:W-:-:S05]  /*fcc0*/  VIADD R12, R8, 0x2 ;  /* 0x00000002080c7836 */ /* 0x000fca0000000000 */
[----:B------:R-:W-:Y:S01]  /*fcd0*/  R2UR UR14, R12 ;  /* 0x000000000c0e72ca */ /* 0x000fe200000e0000 */
[----:B------:R-:W-:Y:S02]  /*fce0*/  VIADD R10, R8, 0x200 ;  /* 0x00000200080a7836 */ /* 0x000fe40000000000 */
[----:B------:R-:W-:Y:S01]  /*fcf0*/  IMAD.MOV.U32 R11, RZ, RZ, -0x7fffffe0 ;  /* 0x80000020ff0b7424 */ /* 0x000fe200078e00ff */
[----:B------:R-:W-:Y:S02]  /*fd00*/  R2UR UR16, R154 ;  /* 0x000000009a1072ca */ /* 0x000fe400000e0000 */
[----:B------:R-:W-:Y:S02]  /*fd10*/  R2UR UR18, R10 ;  /* 0x000000000a1272ca */ /* 0x000fe400000e0000 */
[----:B------:R-:W-:Y:S02]  /*fd20*/  R2UR UR19, R11 ;  /* 0x000000000b1372ca */ /* 0x000fe400000e0000 */
[----:B------:R-:W-:Y:S01]  /*fd30*/  R2UR UR17, R155 ;  /* 0x000000009b1172ca */ /* 0x000fe200000e0000 */
[----:B------:R-:W-:-:S02]  /*fd40*/  WARPGROUP.DEPBAR.LE gsb0, 0x0 ;  /* 0x00008000000079c5 */ /* 0x000fc40000010000 */
[----:B------:R-:W-:-:S06]  /*fd50*/  WARPGROUP.ARRIVE ;  /* 0x00000000000079c5 */ /* 0x000fcc0000000000 */
[----:B------:R-:W-:Y:S01]  /*fd60*/  HGMMA.64x128x16.F32.BF16 R24, gdesc[UR12], R24, gsb0 ;  /* 0x01e000000c1879f0 */ /* 0x000fe20008001818 */
[----:B------:R-:W-:Y:S01]  /*fd70*/  VIADD R12, R8, 0x202 ;  /* 0x00000202080c7836 */ /* 0x000fe20000000000 */
[----:B------:R-:W-:Y:S02]  /*fd80*/  R2UR UR23, R13 ;  /* 0x000000000d1772ca */ /* 0x000fe400000e0000 */
[----:B------:R-:W-:Y:S02]  /*fd90*/  R2UR UR20, R152 ;  /* 0x00000000981472ca */ /* 0x000fe400000e0000 */
[----:B------:R-:W-:Y:S02]  /*fda0*/  R2UR UR22, R12 ;  /* 0x000000000c1672ca */ /* 0x000fe400000e0000 */
[----:B------:R-:W-:Y:S01]  /*fdb0*/  R2UR UR21, R153 ;  /* 0x00000000991572ca */ /* 0x000fe200000e0000 */
[----:B------:R-:W-:Y:S02]  /*fdc0*/  WARPGROUP.DEPBAR.LE gsb0, 0x0 ;  /* 0x00008000000079c5 */ /* 0x000fe40000010000 */
[----:B------:R-:W-:-:S06]  /*fdd0*/  WARPGROUP.ARRIVE ;  /* 0x00000000000079c5 */ /* 0x000fcc0000000000 */
[----:B------:R-:W-:Y:S01]  /*fde0*/  HGMMA.64x128x16.F32.BF16 R24, gdesc[UR16], R24, gsb0 ;  /* 0x01e00000101879f0 */ /* 0x000fe20008001818 */
        /* <DEDUP_REMOVED lines=24> */
.L_x_1505:
[----:B------:R-:W-:Y:S01]  /*ff70*/  SHF.L.U32 R8, R23, 0x1f, RZ ;  /* 0x0000001f17087819 */ /* 0x000fe200000006ff */
[----:B------:R-:W-:-:S04]  /*ff80*/  IMAD R9, R18, 0x8, R2 ;  /* 0x0000000812097824 */ /* 0x000fc800078e0202 */
[----:B------:R0:W1:Y:S01]  /*ff90*/  SYNCS.PHASECHK.TRANS64.TRYWAIT P1, [R9+URZ+0x2d850], R8 ;  /* 0x02d85008090075a7 */ /* 0x000062000802017f */
[----:B------:R-:W-:Y:S05]  /*ffa0*/  @!P0 BRA `(.L_x_1506) ;  /* 0x0000000000048947 */ /* 0x000fea0003800000 */
[----:B------:R-:W-:Y:S01]  /*ffb0*/  BPT.TRAP 0x1 ;  /* 0x000000040000795c */ /* 0x000fe20000300000 */
.L_x_1506:
[----:B-1----:R-:W-:Y:S05]  /*ffc0*/  @P1 BRA `(.L_x_1504) ;  /* 0x0000000000081947 */ /* 0x002fea0003800000 */
[----:B------:R-:W1:Y:S02]  /*ffd0*/  SYNCS.PHASECHK.TRANS64.TRYWAIT P1, [R9+URZ+0x2d850], R8 ;  /* 0x02d85008090075a7 */ /* 0x000e64000802017f */
[----:B-1----:R-:W-:Y:S05]  /*ffe0*/  @!P1 BRA `(.L_x_1507) ;  /* 0x00000134009c9947 */ /* 0x002fea0003800000 */
.L_x_1504:
[----:B------:R-:W2:Y:S01]  /*fff0*/  LDL R12, [R1+0x2c] ;  /* 0x00002c00010c7983 */ /* 0x000ea20000100800 */
[----:B01----:R-:W-:Y:S01]  /*10000*/  VIADD R8, R2, 0x400 ;  /* 0x0000040002087836 */ /* 0x003fe20000000000 */
[----:B------:R-:W-:Y:S05]  /*10010*/  WARPSYNC.ALL ;  /* 0x0000000000007948 */ /* 0x000fea0003800000 */
[----:B------:R-:W-:Y:S01]  /*10020*/  SHF.R.U32.HI R8, RZ, 0x4, R8 ;  /* 0x00000004ff087819 */ /* 0x000fe20000011608 */
[----:B------:R-:W-:Y:S01]  /*10030*/  IMAD.MOV.U32 R9, RZ, RZ, -0x7fffffe0 ;  /* 0x80000020ff097424 */ /* 0x000fe200078e00ff */
[----:B------:R-:W-:Y:S01]  /*10040*/  WARPGROUP.ARRIVE ;  /* 0x00000000000079c5 */ /* 0x000fe20000000000 */
[----:B------:R-:W-:Y:S01]  /*10050*/  UMOV UR9, 0x40000040 ;  /* 0x4000004000097882 */ /* 0x000fe20000000000 */
[----:B------:R-:W-:Y:S01]  /*10060*/  LOP3.LUT R8, R8, 0x3fff, RZ, 0xc0, !PT ;  /* 0x00003fff08087812 */ /* 0x000fe200078ec0ff */
[----:B------:R-:W-:Y:S01]  /*10070*/  IMAD.MOV.U32 R11, RZ, RZ, -0x7fffffe0 ;  /* 0x80000020ff0b7424 */ /* 0x000fe200078e00ff */
[----:B------:R-:W-:Y:S01]  /*10080*/  R2UR UR11, R9 ;  /* 0x00000000090b72ca */ /* 0x000fe200000e0000 */
[----:B------:R-:W-:Y:S01]  /*10090*/  UMOV UR13, 0x40000040 ;  /* 0x40000040000d7882 */ /* 0x000fe20000000000 */
[----:B------:R-:W-:Y:S01]  /*100a0*/  LOP3.LUT R8, R8, 0x2000000, RZ, 0xfc, !PT ;  /* 0x0200000008087812 */ /* 0x000fe200078efcff */
[----:B------:R-:W-:Y:S01]  /*100b0*/  UMOV UR17, 0x40000040 ;  /* 0x4000004000117882 */ /* 0x000fe20000000000 */
[C---:B------:R-:W-:Y:S01]  /*100c0*/  R2UR UR15, R11.reuse ;  /* 0x000000000b0f72ca */ /* 0x040fe200000e0000 */
[----:B------:R-:W-:Y:S01]  /*100d0*/  UMOV UR21, 0x40000040 ;  /* 0x4000004000157882 */ /* 0x000fe20000000000 */
[C---:B------:R-:W-:Y:S01]  /*100e0*/  R2UR UR19, R11.reuse ;  /* 0x000000000b1372ca */ /* 0x040fe200000e0000 */
[----:B------:R-:W-:Y:S01]  /*100f0*/  IMAD R8, R18, 0x600, R8 ;  /* 0x0000060012087824 */ /* 0x000fe200078e0208 */
[C---:B------:R-:W-:Y:S01]  /*10100*/  R2UR UR23, R11.reuse ;  /* 0x000000000b1772ca */ /* 0x040fe200000e0000 */
[----:B------:R-:W-:Y:S01]  /*10110*/  UMOV UR25, 0x40000040 ;  /* 0x4000004000197882 */ /* 0x000fe20000000000 */
[C---:B------:R-:W-:Y:S01]  /*10120*/  R2UR UR27, R11.reuse ;  /* 0x000000000b1b72ca */ /* 0x040fe200000e0000 */
[C---:B------:R-:W-:Y:S01]  /*10130*/  VIADD R10, R8.reuse, 0x40 ;  /* 0x00000040080a7836 */ /* 0x040fe20000000000 */
[----:B------:R-:W-:Y:S01]  /*10140*/  R2UR UR10, R8 ;  /* 0x00000000080a72ca */ /* 0x000fe200000e0000 */
[----:B------:R-:W-:Y:S01]  /*10150*/  UMOV UR29, 0x40000040 ;  /* 0x40000040001d7882 */ /* 0x000fe20000000000 */
[C---:B------:R-:W-:Y:S01]  /*10160*/  R2UR UR31, R11.reuse ;  /* 0x000000000b1f72ca */ /* 0x040fe200000e0000 */
[----:B------:R-:W-:Y:S01]  /*10170*/  UMOV UR33, 0x40000040 ;  /* 0x4000004000217882 */ /* 0x000fe20000000000 */
[----:B------:R-:W-:Y:S01]  /*10180*/  R2UR UR14, R10 ;  /* 0x000000000a0e72ca */ /* 0x000fe200000e0000 */
[----:B------:R-:W-:Y:S01]  /*10190*/  VIADD R10, R8, 0x80 ;  /* 0x00000080080a7836 */ /* 0x000fe20000000000 */
[----:B------:R-:W-:Y:S01]  /*101a0*/  R2UR UR35, R11 ;  /* 0x000000000b2372ca */ /* 0x000fe200000e0000 */
[----:B------:R-:W-:Y:S01]  /*101b0*/  UMOV UR45, 0x40000040 ;  /* 0x40000040002d7882 */ /* 0x000fe20000000000 */
[----:B------:R-:W-:Y:S01]  /*101c0*/  R2UR UR47, R9 ;  /* 0x00000000092f72ca */ /* 0x000fe200000e0000 */
[----:B------:R-:W0:Y:S01]  /*101d0*/  S2R R13, SR_TID.X ;  /* 0x00000000000d7919 */ /* 0x000e220000002100 */
[----:B------:R-:W-:Y:S01]  /*101e0*/  R2UR UR18, R10 ;  /* 0x000000000a1272ca */ /* 0x000fe200000e0000 */
[----:B------:R-:W-:-:S05]  /*101f0*/  VIADD R10, R8, 0xc0 ;  /* 0x000000c0080a7836 */ /* 0x000fca0000000000 */
[----:B------:R-:W-:Y:S01]  /*10200*/  R2UR UR22, R10 ;  /* 0x000000000a1672ca */ /* 0x000fe200000e0000 */
[----:B------:R-:W-:-:S05]  /*10210*/  VIADD R10, R8, 0x100 ;  /* 0x00000100080a7836 */ /* 0x000fca0000000000 */
[----:B------:R-:W-:Y:S01]  /*10220*/  R2UR UR26, R10 ;  /* 0x000000000a1a72ca */ /* 0x000fe200000e0000 */
[----:B------:R-:W-:-:S05]  /*10230*/  VIADD R10, R8, 0x140 ;  /* 0x00000140080a7836 */ /* 0x000fca0000000000 */
[----:B------:R-:W-:Y:S01]  /*10240*/  R2UR UR30, R10 ;  /* 0x000000000a1e72ca */ /* 0x000fe200000e0000 */
[C---:B------:R-:W-:Y:S02]  /*10250*/  VIADD R10, R8.reuse, 0x180 ;  /* 0x00000180080a7836 */ /* 0x040fe40000000000 */
[----:B------:R-:W-:-:S03]  /*10260*/  VIADD R8, R8, 0x1c0 ;  /* 0x000001c008087836 */ /* 0x000fc60000000000 */
[----:B------:R-:W-:Y:S02]  /*10270*/  R2UR UR34, R10 ;  /* 0x000000000a2272ca */ /* 0x000fe400000e0000 */
[----:B------:R-:W-:Y:S02]  /*10280*/  R2UR UR46, R8 ;  /* 0x00000000082e72ca */ /* 0x000fe400000e0000 */
[----:B0-----:R-:W-:Y:S01]  /*10290*/  ISETP.GE.U32.AND P1, PT, R13, 0x180, PT ;  /* 0x000001800d00780c */ /* 0x001fe20003f26070 */
[----:B--2---:R-:W-:Y:S01]  /*102a0*/  IMAD R8, R12, 0x2000, R2 ;  /* 0x000020000c087824 */ /* 0x004fe200078e0202 */
[----:B------:R-:W-:-:S04]  /*102b0*/  SHF.R.U32.HI R12, RZ, 0x7, R13 ;  /* 0x00000007ff0c7819 */ /* 0x000fc8000001160d */
[----:B------:R-:W-:Y:S01]  /*102c0*/  R2UR UR8, R8 ;  /* 0x00000000080872ca */ /* 0x000fe200000e0000 */
[----:B------:R-:W-:-:S05]  /*102d0*/  VIADD R8, R12, 0x9 ;  /* 0x000000090c087836 */ /* 0x000fca0000000000 */
[----:B------:R-:W-:-:S07]  /*102e0*/  SEL R8, R8, 0x9, !P1 ;  /* 0x0000000908087807 */ /* 0x000fce0004800000 */
[----:B------:R-:W-:-:S04]  /*102f0*/  UIADD3 UR8, UR8, 0x21800, URZ ;  /* 0x0002180008087890 */ /* 0x000fc8000fffe03f */
[----:B------:R-:W-:-:S04]  /*10300*/  USHF.R.U32.HI UR8, URZ, 0x4, UR8 ;  /* 0x000000043f087899 */ /* 0x000fc80008011608 */
[----:B------:R-:W-:-:S04]  /*10310*/  ULOP3.LUT UR8, UR8, 0x3fff, URZ, 0xc0, !UPT ;  /* 0x00003fff08087892 */ /* 0x000fc8000f8ec03f */
[----:B------:R-:W-:-:S04]  /*10320*/  ULOP3.LUT UR8, UR8, 0x10000, URZ, 0xfc, !UPT ;  /* 0x0001000008087892 */ /* 0x000fc8000f8efc3f */
[----:B------:R-:W-:Y:S02]  /*10330*/  UIADD3 UR12, UR8, 0x2, URZ ;  /* 0x00000002080c7890 */ /* 0x000fe4000fffe03f */
[----:B------:R-:W-:Y:S02]  /*10340*/  UIADD3 UR16, UR8, 0x4, URZ ;  /* 0x0000000408107890 */ /* 0x000fe4000fffe03f */
[----:B------:R-:W-:Y:S02]  /*10350*/  UIADD3 UR20, UR8, 0x6, URZ ;  /* 0x0000000608147890 */ /* 0x000fe4000fffe03f */
[----:B------:R-:W-:Y:S01]  /*10360*/  HGMMA.64x96x16.F32.BF16 R88, gdesc[UR8].tnspB, R88, gsb0 ;  /* 0x41600000085879f0 */ /* 0x000fe20008001858 */
[----:B------:R-:W-:Y:S02]  /*10370*/  UIADD3 UR24, UR8, 0x600, URZ ;  /* 0x0000060008187890 */ /* 0x000fe4000fffe03f */
[----:B------:R-:W-:Y:S02]  /*10380*/  UIADD3 UR28, UR8, 0x602, URZ ;  /* 0x00000602081c7890 */ /* 0x000fe4000fffe03f */
[----:B------:R-:W-:-:S02]  /*10390*/  UIADD3 UR32, UR8, 0x604, URZ ;  /* 0x0000060408207890 */ /* 0x000fc4000fffe03f */
[----:B------:R-:W-:Y:S01]  /*103a0*/  UIADD3 UR44, UR8, 0x606, URZ ;  /* 0x00000606082c7890 */ /* 0x000fe2000fffe03f */
        /* <DEDUP_REMOVED lines=25> */
.L_x_1508:
[----:B------:R-:W2:Y:S01]  /*10540*/  LDL R11, [R1+0x28] ;  /* 0x00002800010b7983 */ /* 0x000ea20000100800 */
[----:B0-----:R-:W0:Y:S03]  /*10550*/  LDC R8, c[0x0][0x448] ;  /* 0x00011200ff087b82 */ /* 0x001e260000000800 */
[----:B------:R-:W2:Y:S01]  /*10560*/  LDL R10, [R1+0x64] ;  /* 0x00006400010a7983 */ /* 0x000ea20000100800 */
[----:B0-----:R-:W-:-:S13]  /*10570*/  ISETP.NE.AND P1, PT, R8, 0x1, PT ;  /* 0x000000010800780c */ /* 0x001fda0003f25270 */
[----:B------:R-:W0:Y:S08]  /*10580*/  @P1 LDC R9, c[0x0][0x44c] ;  /* 0x00011300ff091b82 */ /* 0x000e300000000800 */
[----:B------:R-:W1:Y:S01]  /*10590*/  @P1 LDC R8, c[0x0][0x450] ;  /* 0x00011400ff081b82 */ /* 0x000e620000000800 */
[----:B------:R-:W-:Y:S02]  /*105a0*/  UMOV UR50, UR42 ;  /* 0x0000002a00327c82 */ /* 0x000fe40008000000 */
[----:B------:R-:W-:Y:S01]  /*105b0*/  ULOP3.LUT UR8, URZ, UR50, URZ, 0x33, !UPT ;  /* 0x000000323f087292 */ /* 0x000fe2000f8e333f */
[----:B--2---:R-:W-:-:S04]  /*105c0*/  IMAD.IADD R13, R10, 0x1, R11 ;  /* 0x000000010a0d7824 */ /* 0x004fc800078e020b */
[----:B0-----:R-:W-:-:S05]  /*105d0*/  @P1 IMAD.HI.U32 R9, R13, R9, RZ ;  /* 0x000000090d091227 */ /* 0x001fca00078e00ff */
[----:B-1----:R-:W-:Y:S01]  /*105e0*/  @P1 SHF.R.U32.HI R13, RZ, R8, R9 ;  /* 0x00000008ff0d1219 */ /* 0x002fe20000011609 */
[----:B------:R-:W-:Y:S02]  /*105f0*/  IMAD R8, R6, 0x8, R2 ;  /* 0x0000000806087824 */ /* 0x000fe400078e0202 */
[----:B------:R-:W-:Y:S02]  /*10600*/  IMAD.U32 R9, RZ, RZ, UR38 ;  /* 0x00000026ff097e24 */ /* 0x000fe4000f8e00ff */
[----:B------:R-:W-:-:S05]  /*10610*/  VIADD R8, R8, 0x2d840 ;  /* 0x0002d84008087836 */ /* 0x000fca0000000000 */
[----:B------:R-:W-:Y:S01]  /*10620*/  PRMT R8, R9, 0x654, R8 ;  /* 0x0000065409087816 */ /* 0x000fe20000000008 */
[----:B------:R-:W0:Y:S03]  /*10630*/  SHFL.IDX PT, R20, R13, RZ, 0x1c1f ;  /* 0x001c1fff0d147589 */ /* 0x000e2600000e0000 */
[----:B------:R1:W-:Y:S02]  /*10640*/  SYNCS.ARRIVE.TRANS64.RED.A1T0 RZ, [R8+URZ], RZ ;  /* 0x000000ff08ff79a7 */ /* 0x0003e4000810043f */
[----:B-1----:R-:W-:-:S05]  /*10650*/  IMAD.SHL.U32 R8, R4, 0x80, RZ ;  /* 0x0000008004087824 */ /* 0x002fca00078e00ff */
[----:B------:R-:W-:Y:S02]  /*10660*/  IADD3 R9, -R8, 0x1, RZ ;  /* 0x0000000108097810 */ /* 0x000fe40007ffe1ff */
[----:B------:R-:W-:-:S03]  /*10670*/  PLOP3.LUT P1, PT, PT, PT, UP0, 0x40, 0x0 ;  /* 0x000000000000781c */ /* 0x000fc60003f2e808 */
[----:B------:R-:W-:-:S05]  /*10680*/  IMAD R9, R142, -0x2, R9 ;  /* 0xfffffffe8e097824 */ /* 0x000fca00078e0209 */
[----:B------:R-:W-:-:S05]  /*10690*/  IADD3 R11, -R140, R9, R141 ;  /* 0x000000098c0b7210 */ /* 0x000fca0007ffe18d */
[C---:B------:R-:W-:Y:S02]  /*106a0*/  VIADD R12, R11.reuse, UR49 ;  /* 0x000000310b0c7c36 */ /* 0x040fe40008000000 */
[----:B------:R-:W-:Y:S02]  /*106b0*/  VIADD R11, R11, UR8 ;  /* 0x000000080b0b7c36 */ /* 0x000fe40008000000 */
[C---:B0-----:R-:W-:Y:S02]  /*106c0*/  IMAD.IADD R10, R20.reuse, 0x1, R12 ;  /* 0x00000001140a7824 */ /* 0x041fe400078e020c */
[----:B------:R-:W-:Y:S01]  /*106d0*/  IMAD.IADD R9, R20, 0x1, R11 ;  /* 0x0000000114097824 */ /* 0x000fe200078e020b */
[----:B------:R-:W-:Y:S06]  /*106e0*/  @P1 BRA `(.L_x_1509) ;  /* 0x0000000000581947 */ /* 0x000fec0003800000 */
[----:B------:R-:W-:Y:S01]  /*106f0*/  IADD3 R20, -R140, R141, R20 ;  /* 0x0000008d8c147210 */ /* 0x000fe20007ffe114 */
[----:B------:R-:W-:Y:S03]  /*10700*/  BSSY B0, `(.L_x_1510) ;  /* 0x0000010000007945 */ /* 0x000fe60003800000 */
        /* <DEDUP_REMOVED lines=10> */
.L_x_1511:
[----:B------:R-:W-:-:S05]  /*107b0*/  IMAD.U32 R21, RZ, RZ, UR41 ;  /* 0x00000029ff157e24 */ /* 0x000fca000f8e00ff */
[----:B------:R-:W-:-:S13]  /*107c0*/  ISETP.NE.AND P1, PT, R21, 0x1, PT ;  /* 0x000000011500780c */ /* 0x000fda0003f25270 */
[----:B------:R-:W0:Y:S02]  /*107d0*/  @P1 LDC.64 R14, c[0x0][0x9e8] ;  /* 0x00027a00ff0e1b82 */ /* 0x000e240000000a00 */
[----:B0-----:R-:W-:-:S05]  /*107e0*/  @P1 IMAD.HI.U32 R14, R20, R14, RZ ;  /* 0x0000000e140e1227 */ /* 0x001fca00078e00ff */
[----:B------:R-:W-:-:S07]  /*107f0*/  @P1 SHF.R.U32.HI R20, RZ, R15, R14 ;  /* 0x0000000fff141219 */ /* 0x000fce000001160e */
.L_x_1512:
[----:B------:R-:W-:Y:S05]  /*10800*/  BSYNC B0 ;  /* 0x0000000000007941 */ /* 0x000fea0003800000 */
.L_x_1510:
[----:B------:R-:W-:-:S04]  /*10810*/  IMAD R20, R20, R21, -R8 ;  /* 0x0000001514147224 */ /* 0x000fc800078e0a08 */
[----:B------:R-:W-:-:S05]  /*10820*/  IMAD R20, R142, -0x2, R20 ;  /* 0xfffffffe8e147824 */ /* 0x000fca00078e0214 */
[----:B------:R-:W-:Y:S02]  /*10830*/  VIMNMX R9, R9, R20, !PT ;  /* 0x0000001409097248 */ /* 0x000fe40007fe0100 */
[----:B------:R-:W-:-:S07]  /*10840*/  VIADDMNMX R10, R20, R21, R10, PT ;  /* 0x00000015140a7246 */ /* 0x000fce000380010a */
.L_x_1509:
[----:B------:R-:W-:Y:S01]  /*10850*/  ISETP.GT.AND P1, PT, R4, -0x1, PT ;  /* 0xffffffff0400780c */ /* 0x000fe20003f24270 */
[----:B------:R-:W0:Y:S03]  /*10860*/  SHFL.IDX PT, R13, R13, 0x1, 0x1c1f ;  /* 0x003c1f000d0d7f89 */ /* 0x000e2600000e0000 */
        /* <DEDUP_REMOVED lines=11> */
[----:B0-----:R-:W-:Y:S01]  /*10920*/  IMAD.IADD R12, R12, 0x1, R13 ;  /* 0x000000010c0c7824 */ /* 0x001fe200078e020d */
[C---:B------:R-:W-:Y:S02]  /*10930*/  ISETP.GT.AND P3, PT, R9.reuse, 0x9, P1 ;  /* 0x000000090900780c */ /* 0x040fe40000f64270 */
[----:B------:R-:W-:Y:S02]  /*10940*/  ISETP.GT.AND P2, PT, R9, 0x10, P1 ;  /* 0x000000100900780c */ /* 0x000fe40000f44270 */
[----:B------:R-:W-:Y:S02]  /*10950*/  FSEL R33, R33, -INF , !P4 ;  /* 0xff80000021217808 */ /* 0x000fe40006000000 */
[----:B------:R-:W-:Y:S02]  /*10960*/  ISETP.GT.AND P4, PT, R9, 0x20, P1 ;  /* 0x000000200900780c */ /* 0x000fe40000f84270 */
[----:B------:R-:W-:-:S02]  /*10970*/  ISETP.LT.OR P3, PT, R10, 0xa, P3 ;  /* 0x0000000a0a00780c */ /* 0x000fc40001f61670 */
[C---:B------:R-:W-:Y:S02]  /*10980*/  ISETP.LT.OR P2, PT, R10.reuse, 0x11, P2 ;  /* 0x000000110a00780c */ /* 0x040fe40001741670 */
[----:B------:R-:W-:Y:S02]  /*10990*/  ISETP.LT.OR P4, PT, R10, 0x21, P4 ;  /* 0x000000210a00780c */ /* 0x000fe40002781670 */
[----:B------:R-:W-:Y:S02]  /*109a0*/  FSEL R29, R29, -INF , !P3 ;  /* 0xff8000001d1d7808 */ /* 0x000fe40005800000 */
[----:B------:R-:W-:Y:S02]  /*109b0*/  FSEL R32, R32, -INF , !P2 ;  /* 0xff80000020207808 */ /* 0x000fe40005000000 */
[C---:B------:R-:W-:Y:S02]  /*109c0*/  ISETP.GT.AND P3, PT, R9.reuse, 0x18, P1 ;  /* 0x000000180900780c */ /* 0x040fe40000f64270 */
[----:B------:R-:W-:-:S02]  /*109d0*/  ISETP.GT.AND P2, PT, R9, 0x19, P1 ;  /* 0x000000190900780c */ /* 0x000fc40000f44270 */
[----:B------:R-:W-:Y:S02]  /*109e0*/  FSEL R40, R40, -INF , !P4 ;  /* 0xff80000028287808 */ /* 0x000fe40006000000 */
[----:B------:R-:W-:Y:S02]  /*109f0*/  ISETP.GT.AND P4, PT, R9, 0x29, P1 ;  /* 0x000000290900780c */ /* 0x000fe40000f84270 */
[C---:B------:R-:W-:Y:S02]  /*10a00*/  ISETP.LT.OR P3, PT, R10.reuse, 0x19, P3 ;  /* 0x000000190a00780c */ /* 0x040fe40001f61670 */
[C---:B------:R-:W-:Y:S02]  /*10a10*/  ISETP.LT.OR P2, PT, R10.reuse, 0x1a, P2 ;  /* 0x0000001a0a00780c */ /* 0x040fe40001741670 */
[----:B------:R-:W-:Y:S02]  /*10a20*/  ISETP.LT.OR P4, PT, R10, 0x2a, P4 ;  /* 0x0000002a0a00780c */ /* 0x000fe40002781670 */
[----:B------:R-:W-:-:S02]  /*10a30*/  FSEL R36, R36, -INF , !P3 ;  /* 0xff80000024247808 */ /* 0x000fc40005800000 */
[----:B------:R-:W-:Y:S02]  /*10a40*/  FSEL R37, R37, -INF , !P2 ;  /* 0xff80000025257808 */ /* 0x000fe40005000000 */
        /* <DEDUP_REMOVED lines=57> */
[----:B------:R-:W-:Y:S02]  /*10de0*/  PLOP3.LUT P4, PT, PT, PT, UP0, 0x40, 0x0 ;  /* 0x000000000000781c */ /* 0x000fe40003f8e808 */
[----:B------:R-:W-:-:S02]  /*10df0*/  ISETP.LT.OR P3, PT, R10, 0x6a, P3 ;  /* 0x0000006a0a00780c */ /* 0x000fc40001f61670 */
[----:B------:R-:W-:Y:S02]  /*10e00*/  ISETP.LT.OR P2, PT, R10, 0x71, P2 ;  /* 0x000000710a00780c */ /* 0x000fe40001741670 */
[----:B------:R-:W-:Y:S02]  /*10e10*/  FSEL R77, R77, -INF , !P3 ;  /* 0xff8000004d4d7808 */ /* 0x000fe40005800000 */
[----:B------:R-:W-:Y:S02]  /*10e20*/  FSEL R80, R80, -INF , !P2 ;  /* 0xff80000050507808 */ /* 0x000fe40005000000 */
[C---:B------:R-:W-:Y:S02]  /*10e30*/  ISETP.GT.AND P3, PT, R9.reuse, 0x78, P1 ;  /* 0x000000780900780c */ /* 0x040fe40000f64270 */
[----:B------:R-:W-:Y:S01]  /*10e40*/  ISETP.GT.AND P2, PT, R9, 0x79, P1 ;  /* 0x000000790900780c */ /* 0x000fe20000f44270 */
[----:B------:R-:W-:Y:S01]  /*10e50*/  IMAD.IADD R9, R11, 0x1, R13 ;  /* 0x000000010b097824 */ /* 0x000fe200078e020d */
[----:B------:R-:W-:-:S02]  /*10e60*/  ISETP.LT.OR P3, PT, R10, 0x79, P3 ;  /* 0x000000790a00780c */ /* 0x000fc40001f61670 */
[----:B------:R-:W-:Y:S02]  /*10e70*/  ISETP.LT.OR P2, PT, R10, 0x7a, P2 ;  /* 0x0000007a0a00780c */ /* 0x000fe40001741670 */
[----:B------:R-:W-:Y:S02]  /*10e80*/  FSEL R84, R84, -INF , !P3 ;  /* 0xff80000054547808 */ /* 0x000fe40005800000 */
[----:B------:R-:W-:Y:S01]  /*10e90*/  FSEL R85, R85, -INF , !P2 ;  /* 0xff80000055557808 */ /* 0x000fe20005000000 */
[----:B------:R-:W-:Y:S08]  /*10ea0*/  @P4 BRA `(.L_x_1513) ;  /* 0x0000000000584947 */ /* 0x000ff00003800000 */
        /* <DEDUP_REMOVED lines=12> */
.L_x_1515:
[----:B------:R-:W-:-:S05]  /*10f70*/  IMAD.U32 R14, RZ, RZ, UR41 ;  /* 0x00000029ff0e7e24 */ /* 0x000fca000f8e00ff */
[----:B------:R-:W-:-:S13]  /*10f80*/  ISETP.NE.AND P2, PT, R14, 0x1, PT ;  /* 0x000000010e00780c */ /* 0x000fda0003f45270 */
[----:B------:R-:W0:Y:S02]  /*10f90*/  @P2 LDC.64 R10, c[0x0][0x9e8] ;  /* 0x00027a00ff0a2b82 */ /* 0x000e240000000a00 */
[----:B0-----:R-:W-:-:S05]  /*10fa0*/  @P2 IMAD.HI.U32 R10, R13, R10, RZ ;  /* 0x0000000a0d0a2227 */ /* 0x001fca00078e00ff */
[----:B------:R-:W-:-:S07]  /*10fb0*/  @P2 SHF.R.U32.HI R13, RZ, R11, R10 ;  /* 0x0000000bff0d2219 */ /* 0x000fce000001160a */
.L_x_1516:
[----:B------:R-:W-:Y:S05]  /*10fc0*/  BSYNC B0 ;  /* 0x0000000000007941 */ /* 0x000fea0003800000 */
.L_x_1514:
[----:B------:R-:W-:-:S04]  /*10fd0*/  IMAD R8, R13, R14, -R8 ;  /* 0x0000000e0d087224 */ /* 0x000fc800078e0a08 */
[----:B------:R-:W-:-:S05]  /*10fe0*/  IMAD R8, R142, -0x2, R8 ;  /* 0xfffffffe8e087824 */ /* 0x000fca00078e0208 */
[----:B------:R-:W-:Y:S02]  /*10ff0*/  VIMNMX R9, R9, R8, !PT ;  /* 0x0000000809097248 */ /* 0x000fe40007fe0100 */
[----:B------:R-:W-:-:S07]  /*11000*/  VIADDMNMX R12, R8, R14, R12, PT ;  /* 0x0000000e080c7246 */ /* 0x000fce000380010c */
.L_x_1513:
[----:B------:R-:W-:Y:S01]  /*11010*/  FMNMX.FTZ R8, R24, R3, !PT ;  /* 0x0000000318087209 */ /* 0x000fe20007810000 */
[----:B------:R-:W-:Y:S01]  /*11020*/  UMOV UR51, UR7 ;  /* 0x0000000700337c82 */ /* 0x000fe20008000000 */
[C---:B------:R-:W-:Y:S02]  /*11030*/  ISETP.GT.AND P4, PT, R9.reuse, 0x1, P1 ;  /* 0x000000010900780c */ /* 0x040fe40000f84270 */
[C---:B------:R-:W-:Y:S02]  /*11040*/  ISETP.GT.AND P2, PT, R9.reuse, 0x8, P1 ;  /* 0x000000080900780c */ /* 0x040fe40000f44270 */
[----:B------:R-:W-:Y:S02]  /*11050*/  ISETP.GT.AND P3, PT, R9, 0x9, P1 ;  /* 0x000000090900780c */ /* 0x000fe40000f64270 */
[----:B------:R-:W-:Y:S02]  /*11060*/  FMNMX.FTZ R8, R25, R8, !PT ;  /* 0x0000000819087209 */ /* 0x000fe40007810000 */
[----:B------:R-:W-:-:S02]  /*11070*/  ISETP.LT.OR P4, PT, R12, 0x2, P4 ;  /* 0x000000020c00780c */ /* 0x000fc40002781670 */
[C---:B------:R-:W-:Y:S02]  /*11080*/  ISETP.LT.OR P2, PT, R12.reuse, 0x9, P2 ;  /* 0x000000090c00780c */ /* 0x040fe40001741670 */
[----:B------:R-:W-:Y:S02]  /*11090*/  ISETP.LT.OR P3, PT, R12, 0xa, P3 ;  /* 0x0000000a0c00780c */ /* 0x000fe40001f61670 */
[----:B------:R-:W-:Y:S02]  /*110a0*/  FMNMX.FTZ R8, R28, R8, !PT ;  /* 0x000000081c087209 */ /* 0x000fe40007810000 */
[----:B------:R-:W-:Y:S02]  /*110b0*/  FSEL R27, R27, -INF , !P4 ;  /* 0xff8000001b1b7808 */ /* 0x000fe40006000000 */
[----:B------:R-:W-:Y:S02]  /*110c0*/  FSEL R30, R30, -INF , !P2 ;  /* 0xff8000001e1e7808 */ /* 0x000fe40005000000 */
[----:B------:R-:W-:-:S02]  /*110d0*/  FSEL R31, R31, -INF , !P3 ;  /* 0xff8000001f1f7808 */ /* 0x000fc40005800000 */
[----:B------:R-:W-:Y:S02]  /*110e0*/  FMNMX.FTZ R8, R29, R8, !PT ;  /* 0x000000081d087209 */ /* 0x000fe40007810000 */
        /* <DEDUP_REMOVED lines=11> */
[C---:B------:R-:W-:Y:S02]  /*111a0*/  ISETP.GT.AND P4, PT, R9.reuse, 0x19, P1 ;  /* 0x000000190900780c */ /* 0x040fe40000f84270 */
[C---:B------:R-:W-:Y:S02]  /*111b0*/  ISETP.GT.AND P2, PT, R9.reuse, 0x20, P1 ;  /* 0x000000200900780c */ /* 0x040fe40000f44270 */
[----:B------:R-:W-:Y:S02]  /*111c0*/  ISETP.GT.AND P3, PT, R9, 0x21, P1 ;  /* 0x000000210900780c */ /* 0x000fe40000f64270 */
[----:B------:R-:W-:Y:S02]  /*111d0*/  FMNMX.FTZ R8, R36, R8, !PT ;  /* 0x0000000824087209 */ /* 0x000fe40007810000 */
[C---:B------:R-:W-:Y:S02]  /*111e0*/  ISETP.LT.OR P4, PT, R12.reuse, 0x1a, P4 ;  /* 0x0000001a0c00780c */ /* 0x040fe40002781670 */
[----:B------:R-:W-:-:S02]  /*111f0*/  ISETP.LT.OR P2, PT, R12, 0x21, P2 ;  /* 0x000000210c00780c */ /* 0x000fc40001741670 */
[----:B------:R-:W-:Y:S02]  /*11200*/  ISETP.LT.OR P3, PT, R12, 0x22, P3 ;  /* 0x000000220c00780c */ /* 0x000fe40001f61670 */
[----:B------:R-:W-:Y:S02]  /*11210*/  FMNMX.FTZ R8, R37, R8, !PT ;  /* 0x0000000825087209 */ /* 0x000fe40007810000 */
[----:B------:R-:W-:Y:S02]  /*11220*/  FSEL R39, R39, -INF , !P4 ;  /* 0xff80000027277808 */ /* 0x000fe40006000000 */
[----:B------:R-:W-:Y:S02]  /*11230*/  FSEL R42, R42, -INF , !P2 ;  /* 0xff8000002a2a7808 */ /* 0x000fe40005000000 */
[----:B------:R-:W-:Y:S02]  /*11240*/  FSEL R43, R43, -INF , !P3 ;  /* 0xff8000002b2b7808 */ /* 0x000fe40005800000 */
[----:B------:R-:W-:-:S02]  /*11250*/  ISETP.GT.AND P4, PT, R9, 0x28, P1 ;  /* 0x000000280900780c */ /* 0x000fc40000f84270 */
[C---:B------:R-:W-:Y:S02]  /*11260*/  ISETP.GT.AND P2, PT, R9.reuse, 0x29, P1 ;  /* 0x000000290900780c */ /* 0x040fe40000f44270 */
[----:B------:R-:W-:Y:S02]  /*11270*/  ISETP.GT.AND P3, PT, R9, 0x30, P1 ;  /* 0x000000300900780c */ /* 0x000fe40000f64270 */
[----:B------:R-:W-:Y:S02]  /*11280*/  FMNMX.FTZ R8, R40, R8, !PT ;  /* 0x0000000828087209 */ /* 0x000fe40007810000 */
[C---:B------:R-:W-:Y:S02]  /*11290*/  ISETP.LT.OR P4, PT, R12.reuse, 0x29, P4 ;  /* 0x000000290c00780c */ /* 0x040fe40002781670 */
[C---:B------:R-:W-:Y:S02]  /*112a0*/  ISETP.LT.OR P2, PT, R12.reuse, 0x2a, P2 ;  /* 0x0000002a0c00780c */ /* 0x040fe40001741670 */
[----:B------:R-:W-:-:S02]  /*112b0*/  ISETP.LT.OR P3, PT, R12, 0x31, P3 ;  /* 0x000000310c00780c */ /* 0x000fc40001f61670 */
[----:B------:R-:W-:Y:S02]  /*112c0*/  FMNMX.FTZ R8, R41, R8, !PT ;  /* 0x0000000829087209 */ /* 0x000fe40007810000 */
[----:B------:R-:W-:Y:S02]  /*112d0*/  FSEL R46, R46, -INF , !P4 ;  /* 0xff8000002e2e7808 */ /* 0x000fe40006000000 */
[----:B------:R-:W-:Y:S02]  /*112e0*/  FSEL R47, R47, -INF , !P2 ;  /* 0xff8000002f2f7808 */ /* 0x000fe40005000000 */
[----:B------:R-:W-:Y:S02]  /*112f0*/  FSEL R50, R50, -INF , !P3 ;  /* 0xff80000032327808 */ /* 0x000fe40005800000 */
[C---:B------:R-:W-:Y:S02]  /*11300*/  ISETP.GT.AND P4, PT, R9.reuse, 0x31, P1 ;  /* 0x000000310900780c */ /* 0x040fe40000f84270 */
[----:B------:R-:W-:-:S02]  /*11310*/  ISETP.GT.AND P2, PT, R9, 0x38, P1 ;  /* 0x000000380900780c */ /* 0x000fc40000f44270 */
[----:B------:R-:W-:Y:S02]  /*11320*/  ISETP.GT.AND P3, PT, R9, 0x39, P1 ;  /* 0x000000390900780c */ /* 0x000fe40000f64270 */
[----:B------:R-:W-:Y:S02]  /*11330*/  FMNMX.FTZ R8, R44, R8, !PT ;  /* 0x000000082c087209 */ /* 0x000fe40007810000 */
[C---:B------:R-:W-:Y:S02]  /*11340*/  ISETP.LT.OR P4, PT, R12.reuse, 0x32, P4 ;  /* 0x000000320c00780c */ /* 0x040fe40002781670 */
[C---:B------:R-:W-:Y:S02]  /*11350*/  ISETP.LT.OR P2, PT, R12.reuse, 0x39, P2 ;  /* 0x000000390c00780c */ /* 0x040fe40001741670 */
[----:B------:R-:W-:Y:S02]  /*11360*/  ISETP.LT.OR P3, PT, R12, 0x3a, P3 ;  /* 0x0000003a0c00780c */ /* 0x000fe40001f61670 */
[----:B------:R-:W-:-:S02]  /*11370*/  FMNMX.FTZ R8, R45, R8, !PT ;  /* 0x000000082d087209 */ /* 0x000fc40007810000 */
[----:B------:R-:W-:Y:S02]  /*11380*/  FSEL R51, R51, -INF , !P4 ;  /* 0xff80000033337808 */ /* 0x000fe40006000000 */
[----:B------:R-:W-:Y:S02]  /*11390*/  FSEL R54, R54, -INF , !P2 ;  /* 0xff80000036367808 */ /* 0x000fe40005000000 */
[----:B------:R-:W-:Y:S02]  /*113a0*/  FSEL R55, R55, -INF , !P3 ;  /* 0xff80000037377808 */ /* 0x000fe40005800000 */
[----:B------:R-:W-:Y:S02]  /*113b0*/  FMNMX.FTZ R8, R48, R8, !PT ;  /* 0x0000000830087209 */ /* 0x000fe40007810000 */
[----:B------:R-:W-:Y:S02]  /*113c0*/  LOP3.LUT R22, R22, 0xdfffffff, RZ, 0xc0, !PT ;  /* 0xdfffffff16167812 */ /* 0x000fe400078ec0ff */
[----:B------:R-:W-:-:S02]  /*113d0*/  ISETP.GT.AND P4, PT, R9, 0x40, P1 ;  /* 0x000000400900780c */ /* 0x000fc40000f84270 */
[C---:B------:R-:W-:Y:S02]  /*113e0*/  ISETP.GT.AND P2, PT, R9.reuse, 0x41, P1 ;  /* 0x000000410900780c */ /* 0x040fe40000f44270 */
[----:B------:R-:W-:Y:S02]  /*113f0*/  ISETP.GT.AND P3, PT, R9, 0x48, P1 ;  /* 0x000000480900780c */ /* 0x000fe40000f64270 */
[----:B------:R-:W-:Y:S02]  /*11400*/  FMNMX.FTZ R8, R49, R8, !PT ;  /* 0x0000000831087209 */ /* 0x000fe40007810000 */
[----:B------:R-:W-:Y:S02]  /*11410*/  @P0 LOP3.LUT R22, R22, 0x20000000, RZ, 0xfc, !PT ;  /* 0x2000000016160812 */ /* 0x000fe400078efcff */
[C---:B------:R-:W-:Y:S02]  /*11420*/  ISETP.LT.OR P4, PT, R12.reuse, 0x41, P4 ;  /* 0x000000410c00780c */ /* 0x040fe40002781670 */
[----:B------:R-:W-:-:S02]  /*11430*/  ISETP.LT.OR P2, PT, R12, 0x42, P2 ;  /* 0x000000420c00780c */ /* 0x000fc40001741670 */
[----:B------:R-:W-:Y:S02]  /*11440*/  ISETP.LT.OR P3, PT, R12, 0x49, P3 ;  /* 0x000000490c00780c */ /* 0x000fe40001f61670 */
[----:B------:R-:W-:Y:S02]  /*11450*/  ISETP.GT.AND P0, PT, R9, 0x61, P1 ;  /* 0x000000610900780c */ /* 0x000fe40000f04270 */
        /* <DEDUP_REMOVED lines=11> */
[----:B------:R-:W-:Y:S02]  /*11510*/  LOP3.LUT R22, R22, 0x7fffffff, RZ, 0xc0, !PT ;  /* 0x7fffffff16167812 */ /* 0x000fe400078ec0ff */
[----:B------:R-:W-:Y:S02]  /*11520*/  FMNMX.FTZ R8, R56, R8, !PT ;  /* 0x0000000838087209 */ /* 0x000fe40007810000 */
[----:B------:R-:W-:Y:S02]  /*11530*/  FSEL R63, R63, -INF , !P4 ;  /* 0xff8000003f3f7808 */ /* 0x000fe40006000000 */
[----:B------:R-:W-:Y:S02]  /*11540*/  FSEL R66, R66, -INF , !P2 ;  /* 0xff80000042427808 */ /* 0x000fe40005000000 */
[----:B------:R-:W-:-:S02]  /*11550*/  FSEL R67, R67, -INF , !P3 ;  /* 0xff80000043437808 */ /* 0x000fc40005800000 */
[C---:B------:R-:W-:Y:S02]  /*11560*/  ISETP.GT.AND P4, PT, R9.reuse, 0x58, P1 ;  /* 0x000000580900780c */ /* 0x040fe40000f84270 */
[C---:B------:R-:W-:Y:S02]  /*11570*/  ISETP.GT.AND P2, PT, R9.reuse, 0x59, P1 ;  /* 0x000000590900780c */ /* 0x040fe40000f44270 */
[C---:B------:R-:W-:Y:S02]  /*11580*/  ISETP.GT.AND P3, PT, R9.reuse, 0x60, P1 ;  /* 0x000000600900780c */ /* 0x040fe40000f64270 */
[----:B------:R-:W-:Y:S02]  /*11590*/  @P0 LOP3.LUT R22, R22, 0x80000000, RZ, 0xfc, !PT ;  /* 0x8000000016160812 */ /* 0x000fe400078efcff */
[----:B------:R-:W-:Y:S02]  /*115a0*/  ISETP.GT.AND P0, PT, R9, RZ, P1 ;  /* 0x000000ff0900720c */ /* 0x000fe40000f04270 */
[----:B------:R-:W-:-:S02]  /*115b0*/  FMNMX.FTZ R8, R57, R8, !PT ;  /* 0x0000000839087209 */ /* 0x000fc40007810000 */
[C---:B------:R-:W-:Y:S02]  /*115c0*/  ISETP.LT.OR P4, PT, R12.reuse, 0x59, P4 ;  /* 0x000000590c00780c */ /* 0x040fe40002781670 */
[C---:B------:R-:W-:Y:S02]  /*115d0*/  ISETP.LT.OR P2, PT, R12.reuse, 0x5a, P2 ;  /* 0x0000005a0c00780c */ /* 0x040fe40001741670 */
[----:B------:R-:W-:Y:S02]  /*115e0*/  ISETP.LT.OR P3, PT, R12, 0x61, P3 ;  /* 0x000000610c00780c */ /* 0x000fe40001f61670 */
[----:B------:R-:W-:Y:S02]  /*115f0*/  FMNMX.FTZ R8, R60, R8, !PT ;  /* 0x000000083c087209 */ /* 0x000fe40007810000 */
[----:B------:R-:W-:Y:S02]  /*11600*/  FSEL R70, R70, -INF , !P4 ;  /* 0xff80000046467808 */ /* 0x000fe40006000000 */
[----:B------:R-:W-:-:S02]  /*11610*/  FSEL R71, R71, -INF , !P2 ;  /* 0xff80000047477808 */ /* 0x000fc40005000000 */
[----:B------:R-:W-:Y:S02]  /*11620*/  FSEL R74, R74, -INF , !P3 ;  /* 0xff8000004a4a7808 */ /* 0x000fe40005800000 */
[C---:B------:R-:W-:Y:S02]  /*11630*/  ISETP.GT.AND P2, PT, R9.reuse, 0x68, P1 ;  /* 0x000000680900780c */ /* 0x040fe40000f44270 */
[C---:B------:R-:W-:Y:S02]  /*11640*/  ISETP.GT.AND P3, PT, R9.reuse, 0x69, P1 ;  /* 0x000000690900780c */ /* 0x040fe40000f64270 */
[C---:B------:R-:W-:Y:S02]  /*11650*/  ISETP.GT.AND P4, PT, R9.reuse, 0x70, P1 ;  /* 0x000000700900780c */ /* 0x040fe40000f84270 */
[C---:B------:R-:W-:Y:S02]  /*11660*/  ISETP.GT.AND P5, PT, R9.reuse, 0x71, P1 ;  /* 0x000000710900780c */ /* 0x040fe40000fa4270 */
[----:B------:R-:W-:-:S02]  /*11670*/  ISETP.GT.AND P6, PT, R9, 0x78, P1 ;  /* 0x000000780900780c */ /* 0x000fc40000fc4270 */
[----:B------:R-:W-:Y:S02]  /*11680*/  FMNMX.FTZ R8, R61, R8, !PT ;  /* 0x000000083d087209 */ /* 0x000fe40007810000 */
[----:B------:R-:W-:Y:S02]  /*11690*/  LOP3.LUT R22, R22, 0xfffffff7, RZ, 0xc0, !PT ;  /* 0xfffffff716167812 */ /* 0x000fe400078ec0ff */
[----:B------:R-:W-:Y:S02]  /*116a0*/  ISETP.GT.AND P1, PT, R9, 0x79, P1 ;  /* 0x000000790900780c */ /* 0x000fe40000f24270 */
[----:B------:R-:W-:Y:S02]  /*116b0*/  FMNMX.FTZ R8, R64, R8, !PT ;  /* 0x0000000840087209 */ /* 0x000fe40007810000 */
[----:B------:R-:W-:Y:S02]  /*116c0*/  @P0 LOP3.LUT R22, R22, 0x8, RZ, 0xfc, !PT ;  /* 0x0000000816160812 */ /* 0x000fe400078efcff */
[----:B------:R-:W-:-:S02]  /*116d0*/  FMNMX.FTZ R8, R65, R8, !PT ;  /* 0x0000000841087209 */ /* 0x000fc40007810000 */
[C---:B------:R-:W-:Y:S02]  /*116e0*/  LOP3.LUT P0, RZ, R22.reuse, 0x80000000, RZ, 0xc0, !PT ;  /* 0x8000000016ff7812 */ /* 0x040fe4000780c0ff */
[----:B------:R-:W-:Y:S02]  /*116f0*/  LOP3.LUT R22, R22, 0xfffffffd, RZ, 0xc0, !PT ;  /* 0xfffffffd16167812 */ /* 0x000fe400078ec0ff */
[----:B------:R-:W-:Y:S02]  /*11700*/  FMNMX.FTZ R8, R68, R8, !PT ;  /* 0x0000000844087209 */ /* 0x000fe40007810000 */
[----:B------:R-:W-:Y:S02]  /*11710*/  @P1 LOP3.LUT R22, R22, 0x2, RZ, 0xfc, !PT ;  /* 0x0000000216161812 */ /* 0x000fe400078efcff */
[----:B------:R-:W-:Y:S02]  /*11720*/  FMNMX.FTZ R8, R69, R8, !PT ;  /* 0x0000000845087209 */ /* 0x000fe40007810000 */
[----:B------:R-:W-:-:S02]  /*11730*/  LOP3.LUT P1, RZ, R22, 0x8, RZ, 0xc0, !PT ;  /* 0x0000000816ff7812 */ /* 0x000fc4000782c0ff */
[----:B------:R-:W-:Y:S02]  /*11740*/  FMNMX.FTZ R8, R72, R8, !PT ;  /* 0x0000000848087209 */ /* 0x000fe40007810000 */
[----:B------:R-:W-:Y:S02]  /*11750*/  ISETP.LT.OR P1, PT, R12, 0x1, P1 ;  /* 0x000000010c00780c */ /* 0x000fe40000f21670 */
[----:B------:R-:W-:Y:S02]  /*11760*/  FMNMX.FTZ R8, R73, R8, !PT ;  /* 0x0000000849087209 */ /* 0x000fe40007810000 */
[----:B------:R-:W-:Y:S02]  /*11770*/  FSEL R26, R26, -INF , !P1 ;  /* 0xff8000001a1a7808 */ /* 0x000fe40004800000 */
        /* <DEDUP_REMOVED lines=12> */
[----:B------:R-:W-:Y:S01]  /*11840*/  ISETP.LT.OR P0, PT, R12, 0x62, P0 ;  /* 0x000000620c00780c */ /* 0x000fe20000701670 */
[----:B------:R-:W0:Y:S01]  /*11850*/  SHFL.BFLY PT, R9, R8, 0x2, 0x1f ;  /* 0x0c401f0008097f89 */ /* 0x000e2200000e0000 */
[----:B------:R-:W-:-:S02]  /*11860*/  FMNMX.FTZ R10, R38, R10, !PT ;  /* 0x0000000a260a7209 */ /* 0x000fc40007810000 */
[----:B------:R-:W-:Y:S02]  /*11870*/  LOP3.LUT R22, R22, 0xffffffef, RZ, 0xc0, !PT ;  /* 0xffffffef16167812 */ /* 0x000fe400078ec0ff */
[----:B------:R-:W-:Y:S02]  /*11880*/  FMNMX.FTZ R10, R39, R10, !PT ;  /* 0x0000000a270a7209 */ /* 0x000fe40007810000 */
[----:B------:R-:W-:Y:S02]  /*11890*/  ISETP.LT.OR P4, PT, R12, 0x71, P4 ;  /* 0x000000710c00780c */ /* 0x000fe40002781670 */
[----:B------:R-:W-:Y:S02]  /*118a0*/  FMNMX.FTZ R10, R42, R10, !PT ;  /* 0x0000000a2a0a7209 */ /* 0x000fe40007810000 */
[----:B------:R-:W-:Y:S02]  /*118b0*/  ISETP.LT.OR P5, PT, R12, 0x72, P5 ;  /* 0x000000720c00780c */ /* 0x000fe40002fa1670 */
[----:B------:R-:W-:-:S02]  /*118c0*/  FMNMX.FTZ R10, R43, R10, !PT ;  /* 0x0000000a2b0a7209 */ /* 0x000fc40007810000 */
[----:B------:R-:W-:Y:S02]  /*118d0*/  @P0 LOP3.LUT R22, R22, 0x10, RZ, 0xfc, !PT ;  /* 0x0000001016160812 */ /* 0x000fe400078efcff */
[----:B------:R-:W-:Y:S02]  /*118e0*/  FMNMX.FTZ R10, R46, R10, !PT ;  /* 0x0000000a2e0a7209 */ /* 0x000fe40007810000 */
[----:B------:R-:W-:Y:S02]  /*118f0*/  ISETP.LT.OR P0, PT, R12, 0x69, P2 ;  /* 0x000000690c00780c */ /* 0x000fe40001701670 */
[----:B------:R-:W-:Y:S02]  /*11900*/  FMNMX.FTZ R10, R47, R10, !PT ;  /* 0x0000000a2f0a7209 */ /* 0x000fe40007810000 */
[----:B------:R-:W-:Y:S02]  /*11910*/  LOP3.LUT P2, RZ, R22, 0x2, RZ, 0xc0, !PT ;  /* 0x0000000216ff7812 */ /* 0x000fe4000784c0ff */
[----:B0-----:R-:W-:-:S02]  /*11920*/  FMNMX.FTZ R8, R8, R9, !PT ;  /* 0x0000000908087209 */ /* 0x001fc40007810000 */
[----:B------:R-:W-:Y:S02]  /*11930*/  FMNMX.FTZ R10, R50, R10, !PT ;  /* 0x0000000a320a7209 */ /* 0x000fe40007810000 */
[----:B------:R-:W-:Y:S01]  /*11940*/  LOP3.LUT R22, R22, 0xfffffffb, RZ, 0xc0, !PT ;  /* 0xfffffffb16167812 */ /* 0x000fe200078ec0ff */
[----:B------:R-:W0:Y:S01]  /*11950*/  SHFL.BFLY PT, R9, R8, 0x1, 0x1f ;  /* 0x0c201f0008097f89 */ /* 0x000e2200000e0000 */
[----:B------:R-:W-:Y:S02]  /*11960*/  FMNMX.FTZ R10, R51, R10, !PT ;  /* 0x0000000a330a7209 */ /* 0x000fe40007810000 */
[----:B------:R-:W-:Y:S02]  /*11970*/  @P0 LOP3.LUT R22, R22, 0x4, RZ, 0xfc, !PT ;  /* 0x0000000416160812 */ /* 0x000fe400078efcff */
[----:B------:R-:W-:Y:S02]  /*11980*/  FMNMX.FTZ R10, R54, R10, !PT ;  /* 0x0000000a360a7209 */ /* 0x000fe40007810000 */
[----:B------:R-:W-:-:S02]  /*11990*/  ISETP.LT.OR P0, PT, R12, 0x6a, P3 ;  /* 0x0000006a0c00780c */ /* 0x000fc40001f01670 */
[----:B------:R-:W-:Y:S02]  /*119a0*/  FMNMX.FTZ R10, R55, R10, !PT ;  /* 0x0000000a370a7209 */ /* 0x000fe40007810000 */
[----:B------:R-:W-:Y:S02]  /*119b0*/  LOP3.LUT R22, R22, 0xbfffffff, RZ, 0xc0, !PT ;  /* 0xbfffffff16167812 */ /* 0x000fe400078ec0ff */
[----:B------:R-:W-:Y:S02]  /*119c0*/  FMNMX.FTZ R10, R58, R10, !PT ;  /* 0x0000000a3a0a7209 */ /* 0x000fe40007810000 */
[----:B------:R-:W-:Y:S02]  /*119d0*/  FSEL R82, R82, -INF , !P4 ;  /* 0xff80000052527808 */ /* 0x000fe40006000000 */
[----:B------:R-:W-:Y:S02]  /*119e0*/  FMNMX.FTZ R10, R59, R10, !PT ;  /* 0x0000000a3b0a7209 */ /* 0x000fe40007810000 */
[----:B------:R-:W-:-:S02]  /*119f0*/  ISETP.LT.OR P6, PT, R12, 0x79, P6 ;  /* 0x000000790c00780c */ /* 0x000fc400037c1670 */
[----:B------:R-:W-:Y:S02]  /*11a00*/  FMNMX.FTZ R10, R62, R10, !PT ;  /* 0x0000000a3e0a7209 */ /* 0x000fe40007810000 */
[----:B------:R-:W-:Y:S02]  /*11a10*/  @P0 LOP3.LUT R22, R22, 0x40000000, RZ, 0xfc, !PT ;  /* 0x4000000016160812 */ /* 0x000fe400078efcff */
[----:B0-----:R-:W-:Y:S02]  /*11a20*/  FMNMX.FTZ R8, R8, R9, !PT ;  /* 0x0000000908087209 */ /* 0x001fe40007810000 */
[----:B------:R-:W-:Y:S02]  /*11a30*/  FMNMX.FTZ R10, R63, R10, !PT ;  /* 0x0000000a3f0a7209 */ /* 0x000fe40007810000 */
[----:B------:R-:W-:Y:S02]  /*11a40*/  FSETP.NEU.FTZ.AND P3, PT, R8, -INF , PT ;  /* 0xff8000000800780b */ /* 0x000fe40003f7d000 */
[----:B------:R-:W-:-:S02]  /*11a50*/  FMNMX.FTZ R10, R66, R10, !PT ;  /* 0x0000000a420a7209 */ /* 0x000fc40007810000 */
[----:B------:R-:W-:Y:S02]  /*11a60*/  FSEL R9, R8, RZ, P3 ;  /* 0x000000ff08097208 */ /* 0x000fe40001800000 */
[----:B------:R-:W-:Y:S02]  /*11a70*/  FMNMX.FTZ R10, R67, R10, !PT ;  /* 0x0000000a430a7209 */ /* 0x000fe40007810000 */
[----:B------:R-:W-:Y:S01]  /*11a80*/  LOP3.LUT P0, RZ, R22, 0x10, RZ, 0xc0, !PT ;  /* 0x0000001016ff7812 */ /* 0x000fe2000780c0ff */
[----:B------:R-:W-:Y:S01]  /*11a90*/  FADD.FTZ R3, -R9, R3 ;  /* 0x0000000309037221 */ /* 0x000fe20000010100 */
[----:B------:R-:W-:Y:S01]  /*11aa0*/  FMNMX.FTZ R10, R70, R10, !PT ;  /* 0x0000000a460a7209 */ /* 0x000fe20007810000 */
[----:B------:R-:W-:Y:S01]  /*11ab0*/  FMUL.FTZ R9, R8, UR51 ;  /* 0x0000003308097c20 */ /* 0x000fe20008410000 */
[----:B------:R-:W-:Y:S02]  /*11ac0*/  FSEL R75, R75, -INF , !P0 ;  /* 0xff8000004b4b7808 */ /* 0x000fe40004000000 */
[----:B------:R-:W-:-:S02]  /*11ad0*/  FMNMX.FTZ R10, R71, R10, !PT ;  /* 0x0000000a470a7209 */ /* 0x000fc40007810000 */
[----:B------:R-:W-:Y:S02]  /*11ae0*/  FSEL R9, R9, RZ, P3 ;  /* 0x000000ff09097208 */ /* 0x000fe40001800000 */
[----:B------:R-:W-:Y:S02]  /*11af0*/  LOP3.LUT P3, RZ, R22, 0x4, RZ, 0xc0, !PT ;  /* 0x0000000416ff7812 */ /* 0x000fe4000786c0ff */
[----:B------:R-:W-:Y:S01]  /*11b00*/  FMNMX.FTZ R10, R74, R10, !PT ;  /* 0x0000000a4a0a7209 */ /* 0x000fe20007810000 */
[--C-:B------:R-:W-:Y:S01]  /*11b10*/  FFMA.FTZ R24, R24, UR51, -R9.reuse ;  /* 0x0000003318187c23 */ /* 0x100fe20008010809 */
[----:B------:R-:W-:Y:S01]  /*11b20*/  LOP3.LUT P0, RZ, R22, 0x40000000, RZ, 0xc0, !PT ;  /* 0x4000000016ff7812 */ /* 0x000fe2000780c0ff */
[--C-:B------:R-:W-:Y:S01]  /*11b30*/  FFMA.FTZ R25, R25, UR51, -R9.reuse ;  /* 0x0000003319197c23 */ /* 0x100fe20008010809 */
[----:B------:R-:W-:Y:S01]  /*11b40*/  FSEL R78, R78, -INF , !P3 ;  /* 0xff8000004e4e7808 */ /* 0x000fe20005800000 */
[--C-:B------:R-:W-:Y:S01]  /*11b50*/  FFMA.FTZ R28, R28, UR51, -R9.reuse ;  /* 0x000000331c1c7c23 */ /* 0x100fe20008010809 */
[----:B------:R-:W-:Y:S01]  /*11b60*/  FMNMX.FTZ R10, R75, R10, !PT ;  /* 0x0000000a4b0a7209 */ /* 0x000fe20007810000 */
[----:B------:R-:W-:Y:S01]  /*11b70*/  MUFU.EX2 R24, R24 ;  /* 0x0000001800187308 */ /* 0x000fe20000000800 */
[----:B------:R-:W-:Y:S01]  /*11b80*/  FSEL R79, R79, -INF , !P0 ;  /* 0xff8000004f4f7808 */ /* 0x000fe20004000000 */
[--C-:B------:R-:W-:Y:S01]  /*11b90*/  FFMA.FTZ R29, R29, UR51, -R9.reuse ;  /* 0x000000331d1d7c23 */ /* 0x100fe20008010809 */
[----:B------:R-:W-:Y:S01]  /*11ba0*/  FMNMX.FTZ R10, R78, R10, !PT ;  /* 0x0000000a4e0a7209 */ /* 0x000fe20007810000 */
[--C-:B------:R-:W-:Y:S01]  /*11bb0*/  FFMA.FTZ R32, R32, UR51, -R9.reuse ;  /* 0x0000003320207c23 */ /* 0x100fe20008010809 */
[----:B------:R-:W-:Y:S01]  /*11bc0*/  FSEL R83, R83, -INF , !P5 ;  /* 0xff80000053537808 */ /* 0x000fe20006800000 */
[--C-:B------:R-:W-:Y:S01]  /*11bd0*/  FFMA.FTZ R33, R33, UR51, -R9.reuse ;  /* 0x0000003321217c23 */ /* 0x100fe20008010809 */
[----:B------:R-:W-:Y:S01]  /*11be0*/  FMNMX.FTZ R10, R79, R10, !PT ;  /* 0x0000000a4f0a7209 */ /* 0x000fe20007810000 */
[----:B------:R-:W-:Y:S01]  /*11bf0*/  MUFU.EX2 R25, R25 ;  /* 0x0000001900197308 */ /* 0x000fe20000000800 */
[----:B------:R-:W-:Y:S01]  /*11c00*/  ISETP.LT.OR P2, PT, R12, 0x7a, P2 ;  /* 0x0000007a0c00780c */ /* 0x000fe20001741670 */
[----:B------:R-:W-:Y:S01]  /*11c10*/  FMUL.FTZ R12, R3, UR51 ;  /* 0x00000033030c7c20 */ /* 0x000fe20008410000 */
[----:B------:R-:W-:Y:S01]  /*11c20*/  FMNMX.FTZ R10, R82, R10, !PT ;  /* 0x0000000a520a7209 */ /* 0x000fe20007810000 */
        /* <DEDUP_REMOVED lines=9> */
[--C-:B------:R-:W-:Y:S01]  /*11cc0*/  FFMA.FTZ R44, R44, UR51, -R9.reuse ;  /* 0x000000332c2c7c23 */ /* 0x100fe20008010809 */
[--C-:B------:R-:W-:Y:S01]  /*11cd0*/  FFMA.FTZ R45, R45, UR51, -R9.reuse ;  /* 0x000000332d2d7c23 */ /* 0x100fe20008010809 */
[----:B------:R-:W-:Y:S01]  /*11ce0*/  FMNMX.FTZ R10, R87, R10, !PT ;  /* 0x0000000a570a7209 */ /* 0x000fe20007810000 */
[----:B------:R-:W-:Y:S01]  /*11cf0*/  MUFU.EX2 R29, R29 ;  /* 0x0000001d001d7308 */ /* 0x000fe20000000800 */
[--C-:B------:R-:W-:Y:S01]  /*11d00*/  FFMA.FTZ R48, R48, UR51, -R9.reuse ;  /* 0x0000003330307c23 */ /* 0x100fe20008010809 */
[--C-:B------:R-:W-:Y:S01]  /*11d10*/  FFMA.FTZ R49, R49, UR51, -R9.reuse ;  /* 0x0000003331317c23 */ /* 0x100fe20008010809 */
[--C-:B------:R-:W-:Y:S01]  /*11d20*/  FFMA.FTZ R52, R52, UR51, -R9.reuse ;  /* 0x0000003334347c23 */ /* 0x100fe20008010809 */
[----:B------:R-:W0:Y:S01]  /*11d30*/  SHFL.BFLY PT, R11, R10, 0x2, 0x1f ;  /* 0x0c401f000a0b7f89 */ /* 0x000e2200000e0000 */
        /* <DEDUP_REMOVED lines=18> */
[----:B------:R-:W-:Y:S01]  /*11e60*/  FFMA.FTZ R9, R85, UR51, -R9 ;  /* 0x0000003355097c23 */ /* 0x000fe20008010809 */
[----:B------:R-:W-:Y:S01]  /*11e70*/  MUFU.EX2 R36, R36 ;  /* 0x0000002400247308 */ /* 0x000fe20000000800 */
[----:B------:R-:W-:-:S02]  /*11e80*/  LOP3.LUT P0, RZ, R22, 0x20000000, RZ, 0xc0, !PT ;  /* 0x2000000016ff7812 */ /* 0x000fc4000780c0ff */
[----:B0-----:R-:W-:-:S05]  /*11e90*/  FMNMX.FTZ R10, R10, R11, !PT ;  /* 0x0000000b0a0a7209 */ /* 0x001fca0007810000 */
[----:B------:R-:W-:Y:S01]  /*11ea0*/  MUFU.EX2 R37, R37 ;  /* 0x0000002500257308 */ /* 0x000fe20000000800 */
[----:B------:R-:W0:Y:S07]  /*11eb0*/  SHFL.BFLY PT, R11, R10, 0x1, 0x1f ;  /* 0x0c201f000a0b7f89 */ /* 0x000e2e00000e0000 */
[----:B------:R-:W-:Y:S08]  /*11ec0*/  MUFU.EX2 R40, R40 ;  /* 0x0000002800287308 */ /* 0x000ff00000000800 */
[----:B------:R-:W-:Y:S08]  /*11ed0*/  MUFU.EX2 R41, R41 ;  /* 0x0000002900297308 */ /* 0x000ff00000000800 */
[----:B------:R-:W-:Y:S01]  /*11ee0*/  MUFU.EX2 R44, R44 ;  /* 0x0000002c002c7308 */ /* 0x000fe20000000800 */
[----:B0-----:R-:W-:-:S04]  /*11ef0*/  FMNMX.FTZ R10, R10, R11, !PT ;  /* 0x0000000b0a0a7209 */ /* 0x001fc80007810000 */
[----:B------:R-:W-:-:S03]  /*11f00*/  FSETP.NEU.FTZ.AND P1, PT, R10, -INF , PT ;  /* 0xff8000000a00780b */ /* 0x000fc60003f3d000 */
[----:B------:R-:W-:Y:S01]  /*11f10*/  MUFU.EX2 R45, R45 ;  /* 0x0000002d002d7308 */ /* 0x000fe20000000800 */
[----:B------:R-:W-:-:S05]  /*11f20*/  FSEL R11, R10, RZ, P1 ;  /* 0x000000ff0a0b7208 */ /* 0x000fca0000800000 */
[----:B------:R-:W-:Y:S01]  /*11f30*/  FADD.FTZ R11, -R11, R0 ;  /* 0x000000000b0b7221 */ /* 0x000fe20000010100 */
[----:B------:R-:W-:Y:S01]  /*11f40*/  FMUL.FTZ R0, R10, UR51 ;  /* 0x000000330a007c20 */ /* 0x000fe20008410000 */
[----:B------:R-:W-:Y:S04]  /*11f50*/  MUFU.EX2 R48, R48 ;  /* 0x0000003000307308 */ /* 0x000fe80000000800 */
[----:B------:R-:W-:-:S04]  /*11f60*/  FSEL R3, R0, RZ, P1 ;  /* 0x000000ff00037208 */ /* 0x000fc80000800000 */
        /* <DEDUP_REMOVED lines=34> */
[----:B------:R-:W-:Y:S01]  /*12190*/  MUFU.EX2 R26, R26 ;  /* 0x0000001a001a7308 */ /* 0x000fe20000000800 */
[----:B0-----:R-:W-:-:S04]  /*121a0*/  FFMA.FTZ R139, R0, R139, R24 ;  /* 0x0000008b008b7223 */ /* 0x001fc80000010018 */
[----:B------:R-:W-:-:S03]  /*121b0*/  FADD.FTZ R139, R25, R139 ;  /* 0x0000008b198b7221 */ /* 0x000fc60000010000 */
[----:B------:R-:W0:Y:S08]  /*121c0*/  MUFU.EX2 R3, R3 ;  /* 0x0000000300037308 */ /* 0x000e300000000800 */
[----:B------:R-:W1:Y:S08]  /*121d0*/  MUFU.EX2 R14, R27 ;  /* 0x0000001b000e7308 */ /* 0x000e700000000800 */
[----:B------:R-:W2:Y:S01]  /*121e0*/  MUFU.EX2 R27, R30 ;  /* 0x0000001e001b7308 */ /* 0x000ea20000000800 */
[----:B0-----:R-:W-:-:S07]  /*121f0*/  FFMA.FTZ R5, R3, R5, R26 ;  /* 0x0000000503057223 */ /* 0x001fce000001001a */
        /* <DEDUP_REMOVED lines=22> */
[----:B------:R-:W-:-:S06]  /*12360*/  FADD.FTZ R5, R48, R5 ;  /* 0x0000000530057221 */ /* 0x000fcc0000010000 */
        /* <DEDUP_REMOVED lines=88> */
.L_x_1517:
[----:B------:R-:W2:Y:S04]  /*128f0*/  LDL R38, [R1+0x38] ;  /* 0x0000380001267983 */ /* 0x000ea80000100800 */
[----:B------:R-:W3:Y:S01]  /*12900*/  LDL R30, [R1+0x3c] ;  /* 0x00003c00011e7983 */ /* 0x000ee20000100800 */
[----:B------:R-:W-:Y:S01]  /*12910*/  F2FP.BF16.F32.PACK_AB R80, R81, R80 ;  /* 0x000000505150723e */ /* 0x000fe200000010ff */
[----:B------:R-:W-:Y:S01]  /*12920*/  IMAD R18, R18, 0x8, R2 ;  /* 0x0000000812127824 */ /* 0x000fe200078e0202 */
[----:B------:R-:W-:Y:S01]  /*12930*/  F2FP.BF16.F32.PACK_AB R81, R83, R82 ;  /* 0x000000525351723e */ /* 0x000fe200000010ff */
[----:B------:R-:W-:Y:S01]  /*12940*/  IMAD.U32 R23, RZ, RZ, UR38 ;  /* 0x00000026ff177e24 */ /* 0x000fe2000f8e00ff */
[----:B------:R-:W-:Y:S01]  /*12950*/  F2FP.BF16.F32.PACK_AB R82, R9, R84 ;  /* 0x000000540952723e */ /* 0x000fe200000010ff */
[----:B------:R-:W-:Y:S01]  /*12960*/  VIADD R18, R18, 0x2d860 ;  /* 0x0002d86012127836 */ /* 0x000fe20000000000 */
[----:B------:R-:W4:Y:S01]  /*12970*/  LDL R9, [R1+0x8] ;  /* 0x0000080001097983 */ /* 0x000f220000100800 */
[----:B------:R-:W-:-:S02]  /*12980*/  F2FP.BF16.F32.PACK_AB R24, R25, R24 ;  /* 0x000000181918723e */ /* 0x000fc400000010ff */
[----:B------:R-:W-:Y:S02]  /*12990*/  F2FP.BF16.F32.PACK_AB R25, R14, R26 ;  /* 0x0000001a0e19723e */ /* 0x000fe400000010ff */
[----:B------:R-:W-:Y:S02]  /*129a0*/  F2FP.BF16.F32.PACK_AB R32, R33, R32 ;  /* 0x000000202120723e */ /* 0x000fe400000010ff */
[----:B------:R-:W-:Y:S02]  /*129b0*/  PRMT R18, R23, 0x654, R18 ;  /* 0x0000065417127816 */ /* 0x000fe40000000012 */
[----:B------:R-:W-:Y:S02]  /*129c0*/  F2FP.BF16.F32.PACK_AB R26, R29, R28 ;  /* 0x0000001c1d1a723e */ /* 0x000fe400000010ff */
[----:B------:R-:W-:Y:S01]  /*129d0*/  F2FP.BF16.F32.PACK_AB R27, R31, R27 ;  /* 0x0000001b1f1b723e */ /* 0x000fe200000010ff */
[----:B------:R0:W-:Y:S01]  /*129e0*/  SYNCS.ARRIVE.TRANS64.RED.A1T0 RZ, [R18+URZ], RZ ;  /* 0x000000ff12ff79a7 */ /* 0x0001e2000810043f */
[----:B------:R-:W-:-:S02]  /*129f0*/  F2FP.BF16.F32.PACK_AB R33, R13, R34 ;  /* 0x000000220d21723e */ /* 0x000fc400000010ff */
[----:B------:R-:W-:Y:S01]  /*12a00*/  F2FP.BF16.F32.PACK_AB R40, R41, R40 ;  /* 0x000000282928723e */ /* 0x000fe200000010ff */
[----:B------:R1:W-:Y:S01]  /*12a10*/  STSM.16.M88.4 [R143+0x21800], R24 ;  /* 0x021800188f007844 */ /* 0x0003e20000000200 */
        /* <DEDUP_REMOVED lines=21> */
[----:B------:R-:W-:Y:S01]  /*12b70*/  F2FP.BF16.F32.PACK_AB R83, R87, R86 ;  /* 0x000000565753723e */ /* 0x000fe200000010ff */
        /* <DEDUP_REMOVED lines=49> */
[----:B------:R-:W-:Y:S02]  /*12e90*/  IMAD.MOV.U32 R3, RZ, RZ, R8 ;  /* 0x000000ffff037224 */ /* 0x000fe400078e0008 */
[----:B------:R-:W-:Y:S02]  /*12ea0*/  IMAD.MOV.U32 R23, RZ, RZ, R7 ;  /* 0x000000ffff177224 */ /* 0x000fe400078e0007 */
[----:B0-----:R-:W-:Y:S01]  /*12eb0*/  IMAD.MOV.U32 R18, RZ, RZ, R6 ;  /* 0x000000ffff127224 */ /* 0x001fe200078e0006 */
[----:B--2---:R1:W-:Y:S04]  /*12ec0*/  STSM.16.M88.4 [R38], R32 ;  /* 0x0000002026007844 */ /* 0x0043e80000000200 */
[----:B------:R1:W-:Y:S04]  /*12ed0*/  STSM.16.M88.4 [R145], R40 ;  /* 0x0000002891007844 */ /* 0x0003e80000000200 */
[----:B------:R1:W-:Y:S04]  /*12ee0*/  STSM.16.M88.4 [R144], R48 ;  /* 0x0000003090007844 */ /* 0x0003e80000000200 */
[----:B------:R1:W-:Y:S04]  /*12ef0*/  STSM.16.M88.4 [R143+0x27800], R56 ;  /* 0x027800388f007844 */ /* 0x0003e80000000200 */
[----:B---3--:R1:W-:Y:S04]  /*12f00*/  STSM.16.M88.4 [R30], R64 ;  /* 0x000000401e007844 */ /* 0x0083e80000000200 */
[----:B------:R1:W-:Y:S04]  /*12f10*/  STSM.16.M88.4 [R145+0x6000], R72 ;  /* 0x0060004891007844 */ /* 0x0003e80000000200 */
[----:B------:R1:W-:Y:S01]  /*12f20*/  STSM.16.M88.4 [R144+0x6000], R80 ;  /* 0x0060005090007844 */ /* 0x0003e20000000200 */
[----:B------:R-:W-:Y:S01]  /*12f30*/  @!PT LDS RZ, [RZ] ;  /* 0x00000000fffff984 */ /* 0x000fe20000000800 */
[----:B------:R-:W-:Y:S01]  /*12f40*/  @!PT LDS RZ, [RZ] ;  /* 0x00000000fffff984 */ /* 0x000fe20000000800 */
[----:B------:R-:W-:Y:S01]  /*12f50*/  @!PT LDS RZ, [RZ] ;  /* 0x00000000fffff984 */ /* 0x000fe20000000800 */
[----:B------:R-:W-:Y:S01]  /*12f60*/  @!PT LDS RZ, [RZ] ;  /* 0x00000000fffff984 */ /* 0x000fe20000000800 */
[----:B------:R0:W-:Y:S06]  /*12f70*/  MEMBAR.ALL.CTA ;  /* 0x0000000000007992 */ /* 0x0001ec0000008000 */
[----:B0-----:R-:W0:Y:S01]  /*12f80*/  FENCE.VIEW.ASYNC.S ;  /* 0x00000000000073c6 */ /* 0x001e220000000000 */
[C---:B----4-:R-:W-:Y:S01]  /*12f90*/  ISETP.GT.AND P1, PT, R4.reuse, R9, PT ;  /* 0x000000090400720c */ /* 0x050fe20003f24270 */
[----:B------:R-:W-:Y:S01]  /*12fa0*/  VIADD R4, R4, 0xffffffff ;  /* 0xffffffff04047836 */ /* 0x000fe20000000000 */
[----:B0-----:R-:W-:-:S11]  /*12fb0*/  NOP ;  /* 0x0000000000007918 */ /* 0x001fd60000000000 */
[----:B-1----:R-:W-:Y:S05]  /*12fc0*/  @P1 BRA `(.L_x_1518) ;  /* 0xffffffc800a01947 */ /* 0x002fea000383ffff */
[----:B------:R-:W-:Y:S02]  /*12fd0*/  IMAD.MOV.U32 R0, RZ, RZ, R10 ;  /* 0x000000ffff007224 */ /* 0x000fe400078e000a */
[----:B------:R-:W-:Y:S02]  /*12fe0*/  IMAD.MOV.U32 R3, RZ, RZ, R8 ;  /* 0x000000ffff037224 */ /* 0x000fe400078e0008 */
[----:B------:R-:W-:Y:S02]  /*12ff0*/  IMAD.MOV.U32 R18, RZ, RZ, R6 ;  /* 0x000000ffff127224 */ /* 0x000fe400078e0006 */
[----:B------:R-:W-:-:S07]  /*13000*/  IMAD.MOV.U32 R23, RZ, RZ, R7 ;  /* 0x000000ffff177224 */ /* 0x000fce00078e0007 */
.L_x_1498:
[----:B------:R-:W2:Y:S01]  /*13010*/  LDL R6, [R1+0x28] ;  /* 0x0000280001067983 */ /* 0x000ea20000100800 */
[----:B------:R-:W0:Y:S01]  /*13020*/  LDC R7, c[0x0][0x448] ;  /* 0x00011200ff077b82 */ /* 0x000e220000000800 */
[----:B------:R-:W-:Y:S02]  /*13030*/  LOP3.LUT R22, R22, 0xfffffffb, RZ, 0xc0, !PT ;  /* 0xfffffffb16167812 */ /* 0x000fe400078ec0ff */
[----:B------:R-:W-:-:S05]  /*13040*/  IADD3 R9, R141, 0x1, -R140 ;  /* 0x000000018d097810 */ /* 0x000fca0007ffe88c */
[----:B------:R-:W1:Y:S01]  /*13050*/  LDC R10, c[0x0][0x9e4] ;  /* 0x00027900ff0a7b82 */ /* 0x000e620000000800 */
[----:B0-----:R-:W-:-:S13]  /*13060*/  ISETP.NE.AND P1, PT, R7, 0x1, PT ;  /* 0x000000010700780c */ /* 0x001fda0003f25270 */
[----:B------:R-:W0:Y:S01]  /*13070*/  @P1 LDC R7, c[0x0][0x44c] ;  /* 0x00011300ff071b82 */ /* 0x000e220000000800 */
[----:B------:R-:W-:-:S04]  /*13080*/  @P1 LOP3.LUT R22, R22, 0x4, RZ, 0xfc, !PT ;  /* 0x0000000416161812 */ /* 0x000fc800078efcff */
[----:B------:R-:W-:-:S03]  /*13090*/  LOP3.LUT R22, R22, 0xfffffff7, RZ, 0xc0, !PT ;  /* 0xfffffff716167812 */ /* 0x000fc600078ec0ff */
[----:B------:R-:W3:Y:S01]  /*130a0*/  @P1 LDC R8, c[0x0][0x450] ;  /* 0x00011400ff081b82 */ /* 0x000ee20000000800 */
[----:B--2---:R-:W-:-:S04]  /*130b0*/  VIADD R6, R6, 0xbf ;  /* 0x000000bf06067836 */ /* 0x004fc80000000000 */
[----:B0-----:R-:W-:-:S05]  /*130c0*/  @P1 IMAD.HI.U32 R7, R6, R7, RZ ;  /* 0x0000000706071227 */ /* 0x001fca00078e00ff */
[----:B---3--:R-:W-:Y:S02]  /*130d0*/  @P1 SHF.R.U32.HI R6, RZ, R8, R7 ;  /* 0x00000008ff061219 */ /* 0x008fe40000011607 */
[----:B-1----:R-:W-:-:S03]  /*130e0*/  ISETP.GE.AND P1, PT, R10, 0x1, PT ;  /* 0x000000010a00780c */ /* 0x002fc60003f26270 */
[----:B------:R-:W-:-:S04]  /*130f0*/  IMAD.IADD R6, R9, 0x1, R6 ;  /* 0x0000000109067824 */ /* 0x000fc800078e0206 */
[----:B------:R-:W-:-:S06]  /*13100*/  VIADD R8, R6, -UR50 ;  /* 0x8000003206087c36 */ /* 0x000fcc0008000000 */
[----:B------:R-:W-:Y:S01]  /*13110*/  @P1 LOP3.LUT R22, R22, 0x8, RZ, 0xfc, !PT ;  /* 0x0000000816161812 */ /* 0x000fe200078efcff */
[----:B------:R-:W-:Y:S06]  /*13120*/  @!P1 BRA `(.L_x_1519) ;  /* 0x0000000000489947 */ /* 0x000fec0003800000 */
[----:B------:R-:W-:Y:S01]  /*13130*/  IMAD.MOV.U32 R9, RZ, RZ, R6 ;  /* 0x000000ffff097224 */ /* 0x000fe200078e0006 */
[----:B------:R-:W-:Y:S04]  /*13140*/  BSSY B0, `(.L_x_1520) ;  /* 0x000000e000007945 */ /* 0x000fe80003800000 */
[----:B------:R-:W-:-:S13]  /*13150*/  ISETP.GT.AND P1, PT, R9, -0x1, PT ;  /* 0xffffffff0900780c */ /* 0x000fda0003f24270 */
        /* <DEDUP_REMOVED lines=8> */
.L_x_1521:
[----:B------:R-:W-:-:S13]  /*131e0*/  ISETP.NE.AND P1, PT, R10, 0x1, PT ;  /* 0x000000010a00780c */ /* 0x000fda0003f25270 */
[----:B------:R-:W0:Y:S02]  /*131f0*/  @P1 LDC.64 R6, c[0x0][0x9e8] ;  /* 0x00027a00ff061b82 */ /* 0x000e240000000a00 */
[----:B0-----:R-:W-:-:S05]  /*13200*/  @P1 IMAD.HI.U32 R6, R9, R6, RZ ;  /* 0x0000000609061227 */ /* 0x001fca00078e00ff */
[----:B------:R-:W-:-:S07]  /*13210*/  @P1 SHF.R.U32.HI R9, RZ, R7, R6 ;  /* 0x00000007ff091219 */ /* 0x000fce0000011606 */
.L_x_1522:
[----:B------:R-:W-:Y:S05]  /*13220*/  BSYNC B0 ;  /* 0x0000000000007941 */ /* 0x000fea0003800000 */
.L_x_1520:
[----:B------:R-:W-:-:S05]  /*13230*/  IMAD R9, R9, R10, RZ ;  /* 0x0000000a09097224 */ /* 0x000fca00078e02ff */
[----:B------:R-:W-:-:S07]  /*13240*/  VIMNMX R8, R8, R9, !PT ;  /* 0x0000000908087248 */ /* 0x000fce0007fe0100 */
.L_x_1519:
[----:B------:R-:W2:Y:S01]  /*13250*/  LDL R6, [R1+0x68] ;  /* 0x0000680001067983 */ /* 0x000ea20000100800 */
[----:B------:R-:W-:-:S05]  /*13260*/  VIADD R8, R8, 0x7f ;  /* 0x0000007f08087836 */ /* 0x000fca0000000000 */
[----:B------:R-:W-:-:S04]  /*13270*/  SHF.R.S32.HI R7, RZ, 0x1f, R8 ;  /* 0x0000001fff077819 */ /* 0x000fc80000011408 */
[----:B------:R-:W-:-:S04]  /*13280*/  LEA.HI R7, R7, R8, RZ, 0x7 ;  /* 0x0000000807077211 */ /* 0x000fc800078f38ff */
[----:B------:R-:W-:-:S04]  /*13290*/  SHF.R.S32.HI R7, RZ, 0x7, R7 ;  /* 0x00000007ff077819 */ /* 0x000fc80000011407 */
[----:B--2---:R-:W-:-:S04]  /*132a0*/  VIMNMX R6, R6, R7, !PT ;  /* 0x0000000706067248 */ /* 0x004fc80007fe0100 */
[----:B------:R-:W-:Y:S01]  /*132b0*/  ISETP.GE.AND P1, PT, R4, R6, PT ;  /* 0x000000060400720c */ /* 0x000fe20003f26270 */
[----:B------:R0:W-:-:S12]  /*132c0*/  STL [R1+0x8], R6 ;  /* 0x0000080601007387 */ /* 0x0001d80000100800 */
[----:B0-----:R-:W-:Y:S05]  /*132d0*/  @!P1 BRA `(.L_x_1523) ;  /* 0x0000002400209947 */ /* 0x001fea0003800000 */
[----:B------:R-:W-:Y:S02]  /*132e0*/  IMAD.MOV.U32 R8, RZ, RZ, R0 ;  /* 0x000000ffff087224 */ /* 0x000fe400078e0000 */
[----:B------:R-:W-:Y:S02]  /*132f0*/  IMAD.MOV.U32 R9, RZ, RZ, R3 ;  /* 0x000000ffff097224 */ /* 0x000fe400078e0003 */
[----:B------:R-:W-:Y:S02]  /*13300*/  IMAD.MOV.U32 R7, RZ, RZ, R23 ;  /* 0x000000ffff077224 */ /* 0x000fe400078e0017 */
[----:B------:R-:W-:-:S07]  /*13310*/  IMAD.MOV.U32 R6, RZ, RZ, R18 ;  /* 0x000000ffff067224 */ /* 0x000fce00078e0012 */
.L_x_1535:
[----:B------:R-:W2:Y:S01]  /*13320*/  LDL R3, [R1+0xc] ;  /* 0x00000c0001037983 */ /* 0x000ea20000100800 */
[----:B------:R-:W-:Y:S01]  /*13330*/  ISETP.NE.AND P1, PT, R6, 0x1, PT ;  /* 0x000000010600780c */ /* 0x000fe20003f25270 */
[----:B------:R-:W-:Y:S05]  /*13340*/  YIELD ;  /* 0x0000000000007946 */ /* 0x000fea0003800000 */
[----:B------:R-:W-:-:S04]  /*13350*/  SEL R0, RZ, 0x1, P1 ;  /* 0x00000001ff007807 */ /* 0x000fc80000800000 */
[----:B------:R-:W-:Y:S02]  /*13360*/  LOP3.LUT R23, R7, R0, RZ, 0x3c, !PT ;  /* 0x0000000007177212 */ /* 0x000fe400078e3cff */
[----:B--2---:R-:W-:-:S13]  /*13370*/  ISETP.NE.AND P1, PT, R3, RZ, PT ;  /* 0x000000ff0300720c */ /* 0x004fda0003f25270 */
[----:B------:R-:W-:Y:S05]  /*13380*/  @P1 BRA `(.L_x_1524) ;  /* 0x00000000003c1947 */ /* 0x000fea0003800000 */
[----:B------:R-:W-:Y:S05]  /*13390*/  @!P0 BRA `(.L_x_1525) ;  /* 0x0000000000048947 */ /* 0x000fea0003800000 */
[----:B------:R-:W-:Y:S01]  /*133a0*/  BPT.TRAP 0x1 ;  /* 0x000000040000795c */ /* 0x000fe20000300000 */
.L_x_1525:
        /* <DEDUP_REMOVED lines=8> */
.L_x_1526:
[----:B------:R-:W-:Y:S04]  /*13430*/  BSSY B0, `(.L_x_1524) ;  /* 0x0000004000007945 */ /* 0x000fe80003800000 */
[----:B-1----:R-:W-:Y:S05]  /*13440*/  @P2 BRA `(.L_x_1527) ;  /* 0x0000000000082947 */ /* 0x002fea0003800000 */
[----:B------:R-:W1:Y:S02]  /*13450*/  SYNCS.PHASECHK.TRANS64.TRYWAIT P2, [R3+URZ+0x2d830], R0 ;  /* 0x02d83000030075a7 */ /* 0x000e64000804017f */
[----:B-1----:R-:W-:Y:S05]  /*13460*/  @!P2 BRA `(.L_x_1528) ;  /* 0x000001000090a947 */ /* 0x002fea0003800000 */
.L_x_1527:
[----:B------:R-:W-:Y:S05]  /*13470*/  BSYNC B0 ;  /* 0x0000000000007941 */ /* 0x000fea0003800000 */
.L_x_1524:
[----:B01----:R-:W2:Y:S01]  /*13480*/  LDL R3, [R1+0x10] ;  /* 0x0000100001037983 */ /* 0x003ea20000100800 */
[----:B------:R-:W0:Y:S01]  /*13490*/  S2R R0, SR_TID.X ;  /* 0x0000000000007919 */ /* 0x000e220000002100 */
[----:B------:R-:W-:Y:S01]  /*134a0*/  VIADD R18, R6, 0x1 ;  /* 0x0000000106127836 */ /* 0x000fe20000000000 */
[----:B------:R-:W-:Y:S05]  /*134b0*/  WARPSYNC.ALL ;  /* 0x0000000000007948 */ /* 0x000fea0003800000 */
[----:B------:R-:W-:-:S04]  /*134c0*/  ISETP.NE.AND P2, PT, R18, 0x2, PT ;  /* 0x000000021200780c */ /* 0x000fc80003f45270 */
[----:B------:R-:W-:Y:S02]  /*134d0*/  SEL R18, R18, RZ, P2 ;  /* 0x000000ff12127207 */ /* 0x000fe40001000000 */
[----:B0-----:R-:W-:-:S05]  /*134e0*/  SHF.R.U32.HI R0, RZ, 0x7, R0 ;  /* 0x00000007ff007819 */ /* 0x001fca0000011600 */
[----:B------:R-:W-:-:S05]  /*134f0*/  VIADD R0, R0, 0x8 ;  /* 0x0000000800007836 */ /* 0x000fca0000000000 */
[----:B------:R0:W-:Y:S01]  /*13500*/  BAR.SYNC.DEFER_BLOCKING R0, 0x100 ;  /* 0x000400000000751d */ /* 0x0001e20000010000 */
[----:B------:R-:W-:Y:S01]  /*13510*/  IMAD.MOV.U32 R11, RZ, RZ, -0x7fffffe0 ;  /* 0x80000020ff0b7424 */ /* 0x000fe200078e00ff */
        /* <DEDUP_REMOVED lines=54> */
.L_x_1530:
[----:B------:R-:W-:Y:S01]  /*13880*/  SHF.L.U32 R0, R7, 0x1f, RZ ;  /* 0x0000001f07007819 */ /* 0x000fe200000006ff */
[----:B------:R-:W-:-:S04]  /*13890*/  IMAD R3, R6, 0x8, R2 ;  /* 0x0000000806037824 */ /* 0x000fc800078e0202 */
[----:B------:R0:W1:Y:S01]  /*138a0*/  SYNCS.PHASECHK.TRANS64.TRYWAIT P1, [R3+URZ+0x2d850], R0 ;  /* 0x02d85000030075a7 */ /* 0x000062000802017f */
[----:B------:R-:W-:Y:S05]  /*138b0*/  @!P0 BRA `(.L_x_1531) ;  /* 0x0000000000048947 */ /* 0x000fea0003800000 */
[----:B------:R-:W-:Y:S01]  /*138c0*/  BPT.TRAP 0x1 ;  /* 0x000000040000795c */ /* 0x000fe20000300000 */
.L_x_1531:
[----:B-1----:R-:W-:Y:S05]  /*138d0*/  @P1 BRA `(.L_x_1529) ;  /* 0x0000000000081947 */ /* 0x002fea0003800000 */
[----:B------:R-:W1:Y:S02]  /*138e0*/  SYNCS.PHASECHK.TRANS64.TRYWAIT P1, [R3+URZ+0x2d850], R0 ;  /* 0x02d85000030075a7 */ /* 0x000e64000802017f */
[----:B-1----:R-:W-:Y:S05]  /*138f0*/  @!P1 BRA `(.L_x_1532) ;  /* 0x000000fc00809947 */ /* 0x002fea0003800000 */
.L_x_1529:
        /* <DEDUP_REMOVED lines=12> */
[C---:B------:R-:W-:Y:S01]  /*139c0*/  R2UR UR15, R13.reuse ;  /* 0x000000000d0f72ca */ /* 0x040fe200000e0000 */
        /* <DEDUP_REMOVED lines=51> */
[C---:B------:R-:W-:Y:S01]  /*13d00*/  VIADD R12, R10.reuse, 0x604 ;  /* 0x000006040a0c7836 */ /* 0x040fe20000000000 */
        /* <DEDUP_REMOVED lines=31> */
.L_x_1533:
        /* <DEDUP_REMOVED lines=125> */
[----:B------:R-:W-:Y:S01]  /*146d0*/  FFMA.FTZ R59, R59, UR51, -R10 ;  /* 0x000000333b3b7c23 */ /* 0x000fe2000801080a */
[--C-:B------:R-:W-:Y:S01]  /*146e0*/  FFMA.FTZ R60, R60, UR51, -R7.reuse ;  /* 0x000000333c3c7c23 */ /* 0x100fe20008010807 */
        /* <DEDUP_REMOVED lines=153> */
.L_x_1534:
[----:B------:R-:W2:Y:S01]  /*15080*/  LDL R46, [R1+0x38] ;  /* 0x00003800012e7983 */ /* 0x000ea20000100800 */
[----:B------:R-:W-:-:S03]  /*15090*/  IMAD R6, R6, 0x8, R2 ;  /* 0x0000000806067824 */ /* 0x000fc600078e0202 */
[----:B------:R-:W3:Y:S01]  /*150a0*/  LDL R38, [R1+0x3c] ;  /* 0x00003c0001267983 */ /* 0x000ee20000100800 */
[----:B------:R-:W-:Y:S01]  /*150b0*/  VIADD R6, R6, 0x2d860 ;  /* 0x0002d86006067836 */ /* 0x000fe20000000000 */
[----:B------:R-:W-:Y:S01]  /*150c0*/  F2FP.BF16.F32.PACK_AB R24, R25, R24 ;  /* 0x000000181918723e */ /* 0x000fe200000010ff */
[----:B------:R-:W-:Y:S01]  /*150d0*/  IMAD.U32 R30, RZ, RZ, UR38 ;  /* 0x00000026ff1e7e24 */ /* 0x000fe2000f8e00ff */
[----:B------:R-:W-:Y:S02]  /*150e0*/  F2FP.BF16.F32.PACK_AB R25, R21, R26 ;  /* 0x0000001a1519723e */ /* 0x000fe400000010ff */
[----:B------:R-:W-:Y:S02]  /*150f0*/  F2FP.BF16.F32.PACK_AB R32, R33, R32 ;  /* 0x000000202120723e */ /* 0x000fe400000010ff */
[----:B------:R-:W-:Y:S02]  /*15100*/  PRMT R6, R30, 0x654, R6 ;  /* 0x000006541e067816 */ /* 0x000fe40000000006 */
[----:B------:R-:W-:-:S02]  /*15110*/  F2FP.BF16.F32.PACK_AB R26, R29, R28 ;  /* 0x0000001c1d1a723e */ /* 0x000fc400000010ff */
[----:B------:R0:W-:Y:S01]  /*15120*/  SYNCS.ARRIVE.TRANS64.RED.A1T0 RZ, [R6+URZ], RZ ;  /* 0x000000ff06ff79a7 */ /* 0x0001e2000810043f */
[----:B------:R-:W-:Y:S02]  /*15130*/  F2FP.BF16.F32.PACK_AB R27, R31, R27 ;  /* 0x0000001b1f1b723e */ /* 0x000fe400000010ff */
[----:B------:R-:W-:Y:S02]  /*15140*/  F2FP.BF16.F32.PACK_AB R33, R20, R34 ;  /* 0x000000221421723e */ /* 0x000fe400000010ff */
[----:B------:R-:W-:Y:S01]  /*15150*/  F2FP.BF16.F32.PACK_AB R40, R41, R40 ;  /* 0x000000282928723e */ /* 0x000fe200000010ff */
[----:B------:R1:W-:Y:S01]  /*15160*/  STSM.16.M88.4 [R143+0x21800], R24 ;  /* 0x021800188f007844 */ /* 0x0003e20000000200 */
[----:B------:R-:W-:Y:S02]  /*15170*/  F2FP.BF16.F32.PACK_AB R34, R37, R36 ;  /* 0x000000242522723e */ /* 0x000fe400000010ff */
[----:B------:R-:W-:Y:S01]  /*15180*/  F2FP.BF16.F32.PACK_AB R35, R39, R35 ;  /* 0x000000232723723e */ /* 0x000fe200000010ff */
[----:B0-----:R-:W4:Y:S01]  /*15190*/  LDL R6, [R1+0x8] ;  /* 0x0000080001067983 */ /* 0x001f220000100800 */
        /* <DEDUP_REMOVED lines=73> */
[----:B------:R-:W-:Y:S01]  /*15630*/  IMAD.MOV.U32 R7, RZ, RZ, R23 ;  /* 0x000000ffff077224 */ /* 0x000fe200078e0017 */
        /* <DEDUP_REMOVED lines=14> */
[----:B------:R-:W-:-:S02]  /*15720*/  VIADD R4, R4, 0xffffffff ;  /* 0xffffffff04047836 */ /* 0x000fc40000000000 */
[----:B------:R-:W-:Y:S01]  /*15730*/  IMAD.MOV.U32 R6, RZ, RZ, R18 ;  /* 0x000000ffff067224 */ /* 0x000fe200078e0012 */
[----:B0-----:R-:W-:-:S09]  /*15740*/  NOP ;  /* 0x0000000000007918 */ /* 0x001fd20000000000 */
[----:B-1----:R-:W-:Y:S05]  /*15750*/  @P1 BRA `(.L_x_1535) ;  /* 0xffffffd800f01947 */ /* 0x002fea000383ffff */
.L_x_1523:
[----:B------:R-:W2:Y:S02]  /*15760*/  LDL R6, [R1+0x68] ;  /* 0x0000680001067983 */ /* 0x000ea40000100800 */
[----:B--2---:R-:W-:-:S13]  /*15770*/  ISETP.GE.AND P1, PT, R4, R6, PT ;  /* 0x000000060400720c */ /* 0x004fda0003f26270 */
[----:B------:R-:W-:Y:S05]  /*15780*/  @!P1 BRA `(.L_x_1536) ;  /* 0x00000034006c9947 */ /* 0x000fea0003800000 */
[----:B------:R-:W-:Y:S02]  /*15790*/  IMAD.MOV.U32 R6, RZ, RZ, R0 ;  /* 0x000000ffff067224 */ /* 0x000fe400078e0000 */
[----:B------:R-:W-:Y:S02]  /*157a0*/  IMAD.MOV.U32 R7, RZ, RZ, R3 ;  /* 0x000000ffff077224 */ /* 0x000fe400078e0003 */
[----:B------:R-:W-:Y:S02]  /*157b0*/  IMAD.MOV.U32 R9, RZ, RZ, R23 ;  /* 0x000000ffff097224 */ /* 0x000fe400078e0017 */
[----:B------:R-:W-:-:S07]  /*157c0*/  IMAD.MOV.U32 R8, RZ, RZ, R18 ;  /* 0x000000ffff087224 */ /* 0x000fce00078e0012 */
.L_x_1556:
        /* <DEDUP_REMOVED lines=9> */
.L_x_1538:
        /* <DEDUP_REMOVED lines=8> */
.L_x_1539:
[----:B------:R-:W-:Y:S04]  /*158e0*/  BSSY B0, `(.L_x_1537) ;  /* 0x0000004000007945 */ /* 0x000fe80003800000 */
[----:B-1----:R-:W-:Y:S05]  /*158f0*/  @P2 BRA `(.L_x_1540) ;  /* 0x0000000000082947 */ /* 0x002fea0003800000 */
[----:B------:R-:W1:Y:S02]  /*15900*/  SYNCS.PHASECHK.TRANS64.TRYWAIT P2, [R3+URZ+0x2d830], R0 ;  /* 0x02d83000030075a7 */ /* 0x000e64000804017f */
[----:B-1----:R-:W-:Y:S05]  /*15910*/  @!P2 BRA `(.L_x_1541) ;  /* 0x000000dc008ca947 */ /* 0x002fea0003800000 */
.L_x_1540:
[----:B------:R-:W-:Y:S05]  /*15920*/  BSYNC B0 ;  /* 0x0000000000007941 */ /* 0x000fea0003800000 */
.L_x_1537:
        /* <DEDUP_REMOVED lines=64> */
.L_x_1543:
[----:B------:R-:W-:Y:S01]  /*15d30*/  SHF.L.U32 R0, R9, 0x1f, RZ ;  /* 0x0000001f09007819 */ /* 0x000fe200000006ff */
[----:B------:R-:W-:-:S04]  /*15d40*/  IMAD R3, R8, 0x8, R2 ;  /* 0x0000000808037824 */ /* 0x000fc800078e0202 */
[----:B------:R0:W1:Y:S01]  /*15d50*/  SYNCS.PHASECHK.TRANS64.TRYWAIT P1, [R3+URZ+0x2d850], R0 ;  /* 0x02d85000030075a7 */ /* 0x000062000802017f */
[----:B------:R-:W-:Y:S05]  /*15d60*/  @!P0 BRA `(.L_x_1544) ;  /* 0x0000000000048947 */ /* 0x000fea0003800000 */
[----:B------:R-:W-:Y:S01]  /*15d70*/  BPT.TRAP 0x1 ;  /* 0x000000040000795c */ /* 0x000fe20000300000 */
.L_x_1544:
[----:B-1----:R-:W-:Y:S05]  /*15d80*/  @P1 BRA `(.L_x_1542) ;  /* 0x0000000000081947 */ /* 0x002fea0003800000 */
[----:B------:R-:W1:Y:S02]  /*15d90*/  SYNCS.PHASECHK.TRANS64.TRYWAIT P1, [R3+URZ+0x2d850], R0 ;  /* 0x02d85000030075a7 */ /* 0x000e64000802017f */
[----:B-1----:R-:W-:Y:S05]  /*15da0*/  @!P1 BRA `(.L_x_1545) ;  /* 0x000000d8007c9947 */ /* 0x002fea0003800000 */
.L_x_1542:
        /* <DEDUP_REMOVED lines=96> */
.L_x_1546:
[----:B------:R-:W2:Y:S01]  /*163b0*/  LDL R10, [R1+0x28] ;  /* 0x00002800010a7983 */ /* 0x000ea20000100800 */
[----:B0-----:R-:W0:Y:S03]  /*163c0*/  LDC R0, c[0x0][0x448] ;  /* 0x00011200ff007b82 */ /* 0x001e260000000800 */
[----:B------:R-:W2:Y:S01]  /*163d0*/  LDL R9, [R1+0x64] ;  /* 0x0000640001097983 */ /* 0x000ea20000100800 */
[----:B0-----:R-:W-:-:S13]  /*163e0*/  ISETP.NE.AND P1, PT, R0, 0x1, PT ;  /* 0x000000010000780c */ /* 0x001fda0003f25270 */
[----:B------:R-:W0:Y:S08]  /*163f0*/  @P1 LDC R3, c[0x0][0x44c] ;  /* 0x00011300ff031b82 */ /* 0x000e300000000800 */
[----:B------:R-:W1:Y:S01]  /*16400*/  @P1 LDC R0, c[0x0][0x450] ;  /* 0x00011400ff001b82 */ /* 0x000e620000000800 */
[----:B------:R-:W-:Y:S01]  /*16410*/  ULOP3.LUT UR8, URZ, UR48, URZ, 0x33, !UPT ;  /* 0x000000303f087292 */ /* 0x000fe2000f8e333f */
[----:B--2---:R-:W-:-:S06]  /*16420*/  IMAD.IADD R12, R9, 0x1, R10 ;  /* 0x00000001090c7824 */ /* 0x004fcc00078e020a */
[----:B------:R-:W2:Y:S01]  /*16430*/  LDC R9, c[0x0][0x9e4] ;  /* 0x00027900ff097b82 */ /* 0x000ea20000000800 */
        /* <DEDUP_REMOVED lines=10> */
[----:B--2---:R-:W-:-:S03]  /*164e0*/  ISETP.GE.AND P3, PT, R9, 0x1, PT ;  /* 0x000000010900780c */ /* 0x004fc60003f66270 */
[----:B------:R-:W-:-:S05]  /*164f0*/  IMAD R3, R142, -0x2, R3 ;  /* 0xfffffffe8e037824 */ /* 0x000fca00078e0203 */
[----:B------:R-:W-:-:S05]  /*16500*/  IADD3 R10, -R140, R3, R141 ;  /* 0x000000038c0a7210 */ /* 0x000fca0007ffe18d */
[C---:B------:R-:W-:Y:S02]  /*16510*/  VIADD R11, R10.reuse, UR43 ;  /* 0x0000002b0a0b7c36 */ /* 0x040fe40008000000 */
[----:B------:R-:W-:Y:S02]  /*16520*/  VIADD R10, R10, UR8 ;  /* 0x000000080a0a7c36 */ /* 0x000fe40008000000 */
[C---:B0-----:R-:W-:Y:S02]  /*16530*/  IMAD.IADD R9, R13.reuse, 0x1, R11 ;  /* 0x000000010d097824 */ /* 0x041fe400078e020b */
[----:B------:R-:W-:Y:S01]  /*16540*/  IMAD.IADD R3, R13, 0x1, R10 ;  /* 0x000000010d037824 */ /* 0x000fe200078e020a */
[----:B------:R-:W-:Y:S06]  /*16550*/  @!P3 BRA `(.L_x_1547) ;  /* 0x000000000058b947 */ /* 0x000fec0003800000 */
        /* <DEDUP_REMOVED lines=12> */
.L_x_1549:
[----:B------:R-:W-:-:S05]  /*16620*/  IMAD.U32 R20, RZ, RZ, UR5 ;  /* 0x00000005ff147e24 */ /* 0x000fca000f8e00ff */
[----:B------:R-:W-:-:S13]  /*16630*/  ISETP.NE.AND P1, PT, R20, 0x1, PT ;  /* 0x000000011400780c */ /* 0x000fda0003f25270 */
[----:B------:R-:W0:Y:S02]  /*16640*/  @P1 LDC.64 R14, c[0x0][0x9e8] ;  /* 0x00027a00ff0e1b82 */ /* 0x000e240000000a00 */
[----:B0-----:R-:W-:-:S05]  /*16650*/  @P1 IMAD.HI.U32 R14, R13, R14, RZ ;  /* 0x0000000e0d0e1227 */ /* 0x001fca00078e00ff */
[----:B------:R-:W-:-:S07]  /*16660*/  @P1 SHF.R.U32.HI R13, RZ, R15, R14 ;  /* 0x0000000fff0d1219 */ /* 0x000fce000001160e */
.L_x_1550:
[----:B------:R-:W-:Y:S05]  /*16670*/  BSYNC B0 ;  /* 0x0000000000007941 */ /* 0x000fea0003800000 */
.L_x_1548:
[----:B------:R-:W-:-:S04]  /*16680*/  IMAD R13, R13, R20, -R0 ;  /* 0x000000140d0d7224 */ /* 0x000fc800078e0a00 */
[----:B------:R-:W-:-:S05]  /*16690*/  IMAD R13, R142, -0x2, R13 ;  /* 0xfffffffe8e0d7824 */ /* 0x000fca00078e020d */
[----:B------:R-:W-:Y:S02]  /*166a0*/  VIMNMX R3, R3, R13, !PT ;  /* 0x0000000d03037248 */ /* 0x000fe40007fe0100 */
[----:B------:R-:W-:-:S07]  /*166b0*/  VIADDMNMX R9, R13, R20, R9, PT ;  /* 0x000000140d097246 */ /* 0x000fce0003800109 */
.L_x_1547:
[----:B------:R-:W-:Y:S01]  /*166c0*/  ISETP.GT.AND P5, PT, R4, -0x1, PT ;  /* 0xffffffff0400780c */ /* 0x000fe20003fa4270 */
[----:B------:R-:W0:Y:S03]  /*166d0*/  SHFL.IDX PT, R12, R12, 0x1, 0x1c1f ;  /* 0x003c1f000c0c7f89 */ /* 0x000e2600000e0000 */
[C---:B------:R-:W-:Y:S02]  /*166e0*/  ISETP.GT.AND P2, PT, R3.reuse, RZ, P5 ;  /* 0x000000ff0300720c */ /* 0x040fe40002f44270 */
[----:B------:R-:W-:Y:S02]  /*166f0*/  ISETP.GT.AND P1, PT, R3, 0x1, P5 ;  /* 0x000000010300780c */ /* 0x000fe40002f24270 */
[C---:B------:R-:W-:Y:S02]  /*16700*/  ISETP.LT.OR P2, PT, R9.reuse, 0x1, P2 ;  /* 0x000000010900780c */ /* 0x040fe40001741670 */
[----:B------:R-:W-:-:S02]  /*16710*/  ISETP.LT.OR P1, PT, R9, 0x2, P1 ;  /* 0x000000020900780c */ /* 0x000fc40000f21670 */
[----:B------:R-:W-:Y:S02]  /*16720*/  FSEL R24, R24, -INF , !P2 ;  /* 0xff80000018187808 */ /* 0x000fe40005000000 */
[----:B------:R-:W-:Y:S02]  /*16730*/  FSEL R25, R25, -INF , !P1 ;  /* 0xff80000019197808 */ /* 0x000fe40004800000 */
[C---:B------:R-:W-:Y:S02]  /*16740*/  ISETP.GT.AND P2, PT, R3.reuse, 0x8, P5 ;  /* 0x000000080300780c */ /* 0x040fe40002f44270 */
        /* <DEDUP_REMOVED lines=84> */
[----:B------:R-:W-:Y:S01]  /*16c90*/  ISETP.GT.AND P1, PT, R3, 0x79, P5 ;  /* 0x000000790300780c */ /* 0x000fe20002f24270 */
[--C-:B0-----:R-:W-:Y:S01]  /*16ca0*/  IMAD.IADD R3, R11, 0x1, R12.reuse ;  /* 0x000000010b037824 */ /* 0x101fe200078e020c */
[C---:B------:R-:W-:Y:S02]  /*16cb0*/  ISETP.LT.OR P2, PT, R9.reuse, 0x79, P2 ;  /* 0x000000790900780c */ /* 0x040fe40001741670 */
[----:B------:R-:W-:Y:S01]  /*16cc0*/  ISETP.LT.OR P1, PT, R9, 0x7a, P1 ;  /* 0x0000007a0900780c */ /* 0x000fe20000f21670 */
[----:B------:R-:W-:Y:S01]  /*16cd0*/  IMAD.IADD R9, R10, 0x1, R12 ;  /* 0x000000010a097824 */ /* 0x000fe200078e020c */
[----:B------:R-:W-:-:S02]  /*16ce0*/  FSEL R84, R84, -INF , !P2 ;  /* 0xff80000054547808 */ /* 0x000fc40005000000 */
[----:B------:R-:W-:Y:S01]  /*16cf0*/  FSEL R85, R85, -INF , !P1 ;  /* 0xff80000055557808 */ /* 0x000fe20004800000 */
[----:B------:R-:W-:Y:S08]  /*16d00*/  @!P3 BRA `(.L_x_1551) ;  /* 0x000000000058b947 */ /* 0x000ff00003800000 */
        /* <DEDUP_REMOVED lines=12> */
.L_x_1553:
[----:B------:R-:W-:-:S05]  /*16dd0*/  IMAD.U32 R13, RZ, RZ, UR5 ;  /* 0x00000005ff0d7e24 */ /* 0x000fca000f8e00ff */
[----:B------:R-:W-:-:S13]  /*16de0*/  ISETP.NE.AND P1, PT, R13, 0x1, PT ;  /* 0x000000010d00780c */ /* 0x000fda0003f25270 */
[----:B------:R-:W0:Y:S02]  /*16df0*/  @P1 LDC.64 R10, c[0x0][0x9e8] ;  /* 0x00027a00ff0a1b82 */ /* 0x000e240000000a00 */
[----:B0-----:R-:W-:-:S05]  /*16e00*/  @P1 IMAD.HI.U32 R10, R12, R10, RZ ;  /* 0x0000000a0c0a1227 */ /* 0x001fca00078e00ff */
[----:B------:R-:W-:-:S07]  /*16e10*/  @P1 SHF.R.U32.HI R12, RZ, R11, R10 ;  /* 0x0000000bff0c1219 */ /* 0x000fce000001160a */
.L_x_1554:
[----:B------:R-:W-:Y:S05]  /*16e20*/  BSYNC B0 ;  /* 0x0000000000007941 */ /* 0x000fea0003800000 */
.L_x_1552:
[----:B------:R-:W-:-:S04]  /*16e30*/  IMAD R0, R12, R13, -R0 ;  /* 0x0000000d0c007224 */ /* 0x000fc800078e0a00 */
[----:B------:R-:W-:-:S05]  /*16e40*/  IMAD R0, R142, -0x2, R0 ;  /* 0xfffffffe8e007824 */ /* 0x000fca00078e0200 */
[----:B------:R-:W-:Y:S02]  /*16e50*/  VIMNMX R9, R9, R0, !PT ;  /* 0x0000000009097248 */ /* 0x000fe40007fe0100 */
[----:B------:R-:W-:-:S07]  /*16e60*/  VIADDMNMX R3, R0, R13, R3, PT ;  /* 0x0000000d00037246 */ /* 0x000fce0003800103 */
.L_x_1551:
[----:B------:R-:W-:Y:S01]  /*16e70*/  FMNMX.FTZ R0, R24, R7, !PT ;  /* 0x0000000718007209 */ /* 0x000fe20007810000 */
[----:B------:R-:W-:Y:S01]  /*16e80*/  UMOV UR51, UR4 ;  /* 0x0000000400337c82 */ /* 0x000fe20008000000 */
[----:B------:R-:W-:Y:S02]  /*16e90*/  ISETP.GT.AND P1, PT, R9, 0x1, P5 ;  /* 0x000000010900780c */ /* 0x000fe40002f24270 */
[----:B------:R-:W-:Y:S02]  /*16ea0*/  FMNMX.FTZ R0, R25, R0, !PT ;  /* 0x0000000019007209 */ /* 0x000fe40007810000 */
[----:B------:R-:W-:Y:S02]  /*16eb0*/  ISETP.LT.OR P1, PT, R3, 0x2, P1 ;  /* 0x000000020300780c */ /* 0x000fe40000f21670 */
[----:B------:R-:W-:Y:S02]  /*16ec0*/  FMNMX.FTZ R0, R28, R0, !PT ;  /* 0x000000001c007209 */ /* 0x000fe40007810000 */
[----:B------:R-:W-:-:S02]  /*16ed0*/  FSEL R27, R27, -INF , !P1 ;  /* 0xff8000001b1b7808 */ /* 0x000fc40004800000 */
[----:B------:R-:W-:Y:S02]  /*16ee0*/  FMNMX.FTZ R0, R29, R0, !PT ;  /* 0x000000001d007209 */ /* 0x000fe40007810000 */
[C---:B------:R-:W-:Y:S02]  /*16ef0*/  ISETP.GT.AND P2, PT, R9.reuse, 0x8, P5 ;  /* 0x000000080900780c */ /* 0x040fe40002f44270 */
[----:B------:R-:W-:Y:S02]  /*16f00*/  ISETP.GT.AND P1, PT, R9, 0x9, P5 ;  /* 0x000000090900780c */ /* 0x000fe40002f24270 */
[----:B------:R-:W-:Y:S02]  /*16f10*/  FMNMX.FTZ R0, R32, R0, !PT ;  /* 0x0000000020007209 */ /* 0x000fe40007810000 */
[C---:B------:R-:W-:Y:S02]  /*16f20*/  ISETP.LT.OR P2, PT, R3.reuse, 0x9, P2 ;  /* 0x000000090300780c */ /* 0x040fe40001741670 */
[----:B------:R-:W-:-:S02]  /*16f30*/  ISETP.LT.OR P1, PT, R3, 0xa, P1 ;  /* 0x0000000a0300780c */ /* 0x000fc40000f21670 */
[----:B------:R-:W-:Y:S02]  /*16f40*/  FMNMX.FTZ R0, R33, R0, !PT ;  /* 0x0000000021007209 */ /* 0x000fe40007810000 */
[----:B------:R-:W-:Y:S02]  /*16f50*/  FSEL R30, R30, -INF , !P2 ;  /* 0xff8000001e1e7808 */ /* 0x000fe40005000000 */
[----:B------:R-:W-:Y:S02]  /*16f60*/  FSEL R31, R31, -INF , !P1 ;  /* 0xff8000001f1f7808 */ /* 0x000fe40004800000 */
[C---:B------:R-:W-:Y:S02]  /*16f70*/  ISETP.GT.AND P2, PT, R9.reuse, 0x10, P5 ;  /* 0x000000100900780c */ /* 0x040fe40002f44270 */
[----:B------:R-:W-:Y:S02]  /*16f80*/  ISETP.GT.AND P1, PT, R9, 0x11, P5 ;  /* 0x000000110900780c */ /* 0x000fe40002f24270 */
[----:B------:R-:W-:-:S02]  /*16f90*/  FMNMX.FTZ R0, R36, R0, !PT ;  /* 0x0000000024007209 */ /* 0x000fc40007810000 */
[C---:B------:R-:W-:Y:S02]  /*16fa0*/  ISETP.LT.OR P2, PT, R3.reuse, 0x11, P2 ;  /* 0x000000110300780c */ /* 0x040fe40001741670 */
[----:B------:R-:W-:Y:S02]  /*16fb0*/  ISETP.LT.OR P1, PT, R3, 0x12, P1 ;  /* 0x000000120300780c */ /* 0x000fe40000f21670 */
[----:B------:R-:W-:Y:S02]  /*16fc0*/  FMNMX.FTZ R0, R37, R0, !PT ;  /* 0x0000000025007209 */ /* 0x000fe40007810000 */
[----:B------:R-:W-:Y:S02]  /*16fd0*/  FSEL R34, R34, -INF , !P2 ;  /* 0xff80000022227808 */ /* 0x000fe40005000000 */
[----:B------:R-:W-:Y:S02]  /*16fe0*/  FSEL R35, R35, -INF , !P1 ;  /* 0xff80000023237808 */ /* 0x000fe40004800000 */
[----:B------:R-:W-:-:S02]  /*16ff0*/  FMNMX.FTZ R0, R40, R0, !PT ;  /* 0x0000000028007209 */ /* 0x000fc40007810000 */
[C---:B------:R-:W-:Y:S02]  /*17000*/  ISETP.GT.AND P2, PT, R9.reuse, 0x18, P5 ;  /* 0x000000180900780c */ /* 0x040fe40002f44270 */
[----:B------:R-:W-:Y:S02]  /*17010*/  ISETP.GT.AND P1, PT, R9, 0x19, P5 ;  /* 0x000000190900780c */ /* 0x000fe40002f24270 */
[----:B------:R-:W-:Y:S02]  /*17020*/  FMNMX.FTZ R0, R41, R0, !PT ;  /* 0x0000000029007209 */ /* 0x000fe40007810000 */
[C---:B------:R-:W-:Y:S02]  /*17030*/  ISETP.LT.OR P2, PT, R3.reuse, 0x19, P2 ;  /* 0x000000190300780c */ /* 0x040fe40001741670 */
[----:B------:R-:W-:Y:S02]  /*17040*/  ISETP.LT.OR P1, PT, R3, 0x1a, P1 ;  /* 0x0000001a0300780c */ /* 0x000fe40000f21670 */
[----:B------:R-:W-:-:S02]  /*17050*/  FMNMX.FTZ R0, R44, R0, !PT ;  /* 0x000000002c007209 */ /* 0x000fc40007810000 */
[----:B------:R-:W-:Y:S02]  /*17060*/  FSEL R38, R38, -INF , !P2 ;  /* 0xff80000026267808 */ /* 0x000fe40005000000 */
[----:B------:R-:W-:Y:S02]  /*17070*/  FSEL R39, R39, -INF , !P1 ;  /* 0xff80000027277808 */ /* 0x000fe40004800000 */
[C---:B------:R-:W-:Y:S02]  /*17080*/  ISETP.GT.AND P2, PT, R9.reuse, 0x20, P5 ;  /* 0x000000200900780c */ /* 0x040fe40002f44270 */
[----:B------:R-:W-:Y:S02]  /*17090*/  ISETP.GT.AND P1, PT, R9, 0x21, P5 ;  /* 0x000000210900780c */ /* 0x000fe40002f24270 */
[----:B------:R-:W-:Y:S02]  /*170a0*/  FMNMX.FTZ R0, R45, R0, !PT ;  /* 0x000000002d007209 */ /* 0x000fe40007810000 */
[----:B------:R-:W-:-:S02]  /*170b0*/  ISETP.LT.OR P2, PT, R3, 0x21, P2 ;  /* 0x000000210300780c */ /* 0x000fc40001741670 */
[----:B------:R-:W-:Y:S02]  /*170c0*/  ISETP.LT.OR P1, PT, R3, 0x22, P1 ;  /* 0x000000220300780c */ /* 0x000fe40000f21670 */
[----:B------:R-:W-:Y:S02]  /*170d0*/  FMNMX.FTZ R0, R48, R0, !PT ;  /* 0x0000000030007209 */ /* 0x000fe40007810000 */
[----:B------:R-:W-:Y:S02]  /*170e0*/  FSEL R42, R42, -INF , !P2 ;  /* 0xff8000002a2a7808 */ /* 0x000fe40005000000 */
[----:B------:R-:W-:Y:S02]  /*170f0*/  FSEL R43, R43, -INF , !P1 ;  /* 0xff8000002b2b7808 */ /* 0x000fe40004800000 */
[C---:B------:R-:W-:Y:S02]  /*17100*/  ISETP.GT.AND P2, PT, R9.reuse, 0x28, P5 ;  /* 0x000000280900780c */ /* 0x040fe40002f44270 */
[----:B------:R-:W-:-:S02]  /*17110*/  ISETP.GT.AND P1, PT, R9, 0x29, P5 ;  /* 0x000000290900780c */ /* 0x000fc40002f24270 */
[----:B------:R-:W-:Y:S02]  /*17120*/  FMNMX.FTZ R0, R49, R0, !PT ;  /* 0x0000000031007209 */ /* 0x000fe40007810000 */
[C---:B------:R-:W-:Y:S02]  /*17130*/  ISETP.LT.OR P2, PT, R3.reuse, 0x29, P2 ;  /* 0x000000290300780c */ /* 0x040fe40001741670 */
[----:B------:R-:W-:Y:S02]  /*17140*/  ISETP.LT.OR P1, PT, R3, 0x2a, P1 ;  /* 0x0000002a0300780c */ /* 0x000fe40000f21670 */
[----:B------:R-:W-:Y:S02]  /*17150*/  FMNMX.FTZ R0, R52, R0, !PT ;  /* 0x0000000034007209 */ /* 0x000fe40007810000 */
[----:B------:R-:W-:Y:S02]  /*17160*/  FSEL R46, R46, -INF , !P2 ;  /* 0xff8000002e2e7808 */ /* 0x000fe40005000000 */
[----:B------:R-:W-:-:S02]  /*17170*/  FSEL R47, R47, -INF , !P1 ;  /* 0xff8000002f2f7808 */ /* 0x000fc40004800000 */
        /* <DEDUP_REMOVED lines=8> */
[----:B------:R-:W-:Y:S02]  /*17200*/  FMNMX.FTZ R0, R57, R0, !PT ;  /* 0x0000000039007209 */ /* 0x000fe40007810000 */
        /* <DEDUP_REMOVED lines=8> */
[----:B------:R-:W-:-:S02]  /*17290*/  ISETP.GT.AND P2, PT, R9, 0x40, P5 ;  /* 0x000000400900780c */ /* 0x000fc40002f44270 */
[----:B------:R-:W-:Y:S02]  /*172a0*/  ISETP.GT.AND P1, PT, R9, 0x41, P5 ;  /* 0x000000410900780c */ /* 0x000fe40002f24270 */
[----:B------:R-:W-:Y:S02]  /*172b0*/  FMNMX.FTZ R0, R64, R0, !PT ;  /* 0x0000000040007209 */ /* 0x000fe40007810000 */
[C---:B------:R-:W-:Y:S02]  /*172c0*/  ISETP.LT.OR P2, PT, R3.reuse, 0x41, P2 ;  /* 0x000000410300780c */ /* 0x040fe40001741670 */
[----:B------:R-:W-:Y:S02]  /*172d0*/  ISETP.LT.OR P1, PT, R3, 0x42, P1 ;  /* 0x000000420300780c */ /* 0x000fe40000f21670 */
[----:B------:R-:W-:Y:S02]  /*172e0*/  FMNMX.FTZ R0, R65, R0, !PT ;  /* 0x0000000041007209 */ /* 0x000fe40007810000 */
[----:B------:R-:W-:-:S02]  /*172f0*/  FSEL R58, R58, -INF , !P2 ;  /* 0xff8000003a3a7808 */ /* 0x000fc40005000000 */
[----:B------:R-:W-:Y:S02]  /*17300*/  FSEL R59, R59, -INF , !P1 ;  /* 0xff8000003b3b7808 */ /* 0x000fe40004800000 */
        /* <DEDUP_REMOVED lines=22> */
[----:B------:R-:W-:-:S02]  /*17470*/  ISETP.GT.AND P4, PT, R9, 0x68, P5 ;  /* 0x000000680900780c */ /* 0x000fc40002f84270 */
[----:B------:R-:W-:Y:S02]  /*17480*/  FMNMX.FTZ R0, R80, R0, !PT ;  /* 0x0000000050007209 */ /* 0x000fe40007810000 */
[----:B------:R-:W-:Y:S02]  /*17490*/  FSEL R70, R70, -INF , !P2 ;  /* 0xff80000046467808 */ /* 0x000fe40005000000 */
[----:B------:R-:W-:Y:S02]  /*174a0*/  FSEL R71, R71, -INF , !P1 ;  /* 0xff80000047477808 */ /* 0x000fe40004800000 */
[C---:B------:R-:W-:Y:S02]  /*174b0*/  ISETP.GT.AND P2, PT, R9.reuse, 0x60, P5 ;  /* 0x000000600900780c */ /* 0x040fe40002f44270 */
[----:B------:R-:W-:Y:S02]  /*174c0*/  ISETP.GT.AND P1, PT, R9, 0x61, P5 ;  /* 0x000000610900780c */ /* 0x000fe40002f24270 */
[----:B------:R-:W-:-:S02]  /*174d0*/  ISETP.LT.OR P4, PT, R3, 0x69, P4 ;  /* 0x000000690300780c */ /* 0x000fc40002781670 */
[----:B------:R-:W-:Y:S02]  /*174e0*/  LOP3.LUT R22, R22, 0xdfffffff, RZ, 0xc0, !PT ;  /* 0xdfffffff16167812 */ /* 0x000fe400078ec0ff */
[----:B------:R-:W-:Y:S02]  /*174f0*/  FMNMX.FTZ R0, R81, R0, !PT ;  /* 0x0000000051007209 */ /* 0x000fe40007810000 */
[C---:B------:R-:W-:Y:S02]  /*17500*/  ISETP.LT.OR P2, PT, R3.reuse, 0x61, P2 ;  /* 0x000000610300780c */ /* 0x040fe40001741670 */
[----:B------:R-:W-:Y:S02]  /*17510*/  ISETP.LT.OR P1, PT, R3, 0x62, P1 ;  /* 0x000000620300780c */ /* 0x000fe40000f21670 */
[----:B------:R-:W-:Y:S02]  /*17520*/  @P0 LOP3.LUT R22, R22, 0x20000000, RZ, 0xfc, !PT ;  /* 0x2000000016160812 */ /* 0x000fe400078efcff */
[----:B------:R-:W-:-:S02]  /*17530*/  FMNMX.FTZ R0, R84, R0, !PT ;  /* 0x0000000054007209 */ /* 0x000fc40007810000 */
[----:B------:R-:W-:Y:S02]  /*17540*/  FSEL R74, R74, -INF , !P2 ;  /* 0xff8000004a4a7808 */ /* 0x000fe40005000000 */
[----:B------:R-:W-:Y:S02]  /*17550*/  FSEL R75, R75, -INF , !P1 ;  /* 0xff8000004b4b7808 */ /* 0x000fe40004800000 */
[C---:B------:R-:W-:Y:S02]  /*17560*/  ISETP.GT.AND P6, PT, R9.reuse, 0x69, P5 ;  /* 0x000000690900780c */ /* 0x040fe40002fc4270 */
[C---:B------:R-:W-:Y:S02]  /*17570*/  ISETP.GT.AND P3, PT, R9.reuse, 0x70, P5 ;  /* 0x000000700900780c */ /* 0x040fe40002f64270 */
[C---:B------:R-:W-:Y:S02]  /*17580*/  ISETP.GT.AND P2, PT, R9.reuse, 0x71, P5 ;  /* 0x000000710900780c */ /* 0x040fe40002f44270 */
[----:B------:R-:W-:-:S02]  /*17590*/  ISETP.GT.AND P1, PT, R9, 0x78, P5 ;  /* 0x000000780900780c */ /* 0x000fc40002f24270 */
[C---:B------:R-:W-:Y:S02]  /*175a0*/  ISETP.GT.AND P0, PT, R9.reuse, RZ, P5 ;  /* 0x000000ff0900720c */ /* 0x040fe40002f04270 */
[----:B------:R-:W-:Y:S02]  /*175b0*/  LOP3.LUT R22, R22, 0xfffffffd, RZ, 0xc0, !PT ;  /* 0xfffffffd16167812 */ /* 0x000fe400078ec0ff */
[----:B------:R-:W-:Y:S02]  /*175c0*/  ISETP.GT.AND P5, PT, R9, 0x79, P5 ;  /* 0x000000790900780c */ /* 0x000fe40002fa4270 */
[----:B------:R-:W-:Y:S02]  /*175d0*/  FMNMX.FTZ R0, R85, R0, !PT ;  /* 0x0000000055007209 */ /* 0x000fe40007810000 */
[----:B------:R-:W-:Y:S02]  /*175e0*/  @P4 LOP3.LUT R22, R22, 0x2, RZ, 0xfc, !PT ;  /* 0x0000000216164812 */ /* 0x000fe400078efcff */
[----:B------:R-:W-:-:S02]  /*175f0*/  ISETP.LT.OR P4, PT, R3, 0x6a, P6 ;  /* 0x0000006a0300780c */ /* 0x000fc40003781670 */
[C---:B------:R-:W-:Y:S02]  /*17600*/  ISETP.LT.OR P3, PT, R3.reuse, 0x71, P3 ;  /* 0x000000710300780c */ /* 0x040fe40001f61670 */
[C---:B------:R-:W-:Y:S02]  /*17610*/  ISETP.LT.OR P2, PT, R3.reuse, 0x72, P2 ;  /* 0x000000720300780c */ /* 0x040fe40001741670 */
[C---:B------:R-:W-:Y:S02]  /*17620*/  ISETP.LT.OR P1, PT, R3.reuse, 0x79, P1 ;  /* 0x000000790300780c */ /* 0x040fe40000f21670 */
[C---:B------:R-:W-:Y:S02]  /*17630*/  ISETP.LT.OR P0, PT, R3.reuse, 0x1, P0 ;  /* 0x000000010300780c */ /* 0x040fe40000701670 */
[----:B------:R-:W-:Y:S02]  /*17640*/  ISETP.LT.OR P5, PT, R3, 0x7a, P5 ;  /* 0x0000007a0300780c */ /* 0x000fe40002fa1670 */
[----:B------:R-:W0:Y:S01]  /*17650*/  SHFL.BFLY PT, R3, R0, 0x2, 0x1f ;  /* 0x0c401f0000037f89 */ /* 0x000e2200000e0000 */
[----:B------:R-:W-:-:S02]  /*17660*/  FSEL R26, R26, -INF , !P0 ;  /* 0xff8000001a1a7808 */ /* 0x000fc40004000000 */
[----:B------:R-:W-:Y:S02]  /*17670*/  FSEL R79, R79, -INF , !P4 ;  /* 0xff8000004f4f7808 */ /* 0x000fe40006000000 */
[----:B------:R-:W-:Y:S02]  /*17680*/  FSEL R82, R82, -INF , !P3 ;  /* 0xff80000052527808 */ /* 0x000fe40005800000 */
[----:B------:R-:W-:Y:S02]  /*17690*/  FSEL R83, R83, -INF , !P2 ;  /* 0xff80000053537808 */ /* 0x000fe40005000000 */
[----:B------:R-:W-:Y:S02]  /*176a0*/  FSEL R86, R86, -INF , !P1 ;  /* 0xff80000056567808 */ /* 0x000fe40004800000 */
[----:B------:R-:W-:Y:S02]  /*176b0*/  FSEL R87, R87, -INF , !P5 ;  /* 0xff80000057577808 */ /* 0x000fe40006800000 */
[----:B------:R-:W-:-:S02]  /*176c0*/  LOP3.LUT P0, RZ, R22, 0x20000000, RZ, 0xc0, !PT ;  /* 0x2000000016ff7812 */ /* 0x000fc4000780c0ff */
[----:B0-----:R-:W-:-:S05]  /*176d0*/  FMNMX.FTZ R3, R0, R3, !PT ;  /* 0x0000000300037209 */ /* 0x001fca0007810000 */
[----:B------:R-:W0:Y:S02]  /*176e0*/  SHFL.BFLY PT, R0, R3, 0x1, 0x1f ;  /* 0x0c201f0003007f89 */ /* 0x000e2400000e0000 */
[----:B0-----:R-:W-:-:S04]  /*176f0*/  FMNMX.FTZ R3, R3, R0, !PT ;  /* 0x0000000003037209 */ /* 0x001fc80007810000 */
[----:B------:R-:W-:-:S04]  /*17700*/  FSETP.NEU.FTZ.AND P6, PT, R3, -INF , PT ;  /* 0xff8000000300780b */ /* 0x000fc80003fdd000 */
[----:B------:R-:W-:-:S05]  /*17710*/  FSEL R0, R3, RZ, P6 ;  /* 0x000000ff03007208 */ /* 0x000fca0003000000 */
[----:B------:R-:W-:Y:S01]  /*17720*/  FADD.FTZ R7, -R0, R7 ;  /* 0x0000000700077221 */ /* 0x000fe20000010100 */
[----:B------:R-:W-:-:S03]  /*17730*/  FMUL.FTZ R0, R3, UR51 ;  /* 0x0000003303007c20 */ /* 0x000fc60008410000 */
[----:B------:R-:W-:Y:S02]  /*17740*/  FMUL.FTZ R10, R7, UR51 ;  /* 0x00000033070a7c20 */ /* 0x000fe40008410000 */
[----:B------:R-:W-:Y:S02]  /*17750*/  FSEL R0, R0, RZ, P6 ;  /* 0x000000ff00007208 */ /* 0x000fe40003000000 */
[----:B------:R-:W-:-:S03]  /*17760*/  LOP3.LUT P6, RZ, R22, 0x2, RZ, 0xc0, !PT ;  /* 0x0000000216ff7812 */ /* 0x000fc600078cc0ff */
        /* <DEDUP_REMOVED lines=32> */
[----:B------:R-:W-:Y:S01]  /*17970*/  FMNMX.FTZ R0, R26, R6, !PT ;  /* 0x000000061a007209 */ /* 0x000fe20007810000 */
[----:B------:R-:W-:Y:S01]  /*17980*/  MUFU.EX2 R24, R24 ;  /* 0x0000001800187308 */ /* 0x000fe20000000800 */
[----:B------:R-:W-:-:S02]  /*17990*/  FSEL R78, R78, -INF , !P6 ;  /* 0xff8000004e4e7808 */ /* 0x000fc40007000000 */
[----:B------:R-:W-:-:S04]  /*179a0*/  FMNMX.FTZ R0, R27, R0, !PT ;  /* 0x000000001b007209 */ /* 0x000fc80007810000 */
[----:B------:R-:W-:Y:S01]  /*179b0*/  FMNMX.FTZ R0, R30, R0, !PT ;  /* 0x000000001e007209 */ /* 0x000fe20007810000 */
[----:B------:R-:W-:Y:S03]  /*179c0*/  MUFU.EX2 R25, R25 ;  /* 0x0000001900197308 */ /* 0x000fe60000000800 */
        /* <DEDUP_REMOVED lines=42> */
[----:B------:R-:W-:-:S05]  /*17c70*/  FMNMX.FTZ R0, R87, R0, !PT ;  /* 0x0000000057007209 */ /* 0x000fca0007810000 */
[----:B------:R-:W0:Y:S01]  /*17c80*/  SHFL.BFLY PT, R9, R0, 0x2, 0x1f ;  /* 0x0c401f0000097f89 */ /* 0x000e2200000e0000 */
[----:B------:R-:W-:Y:S08]  /*17c90*/  MUFU.EX2 R56, R56 ;  /* 0x0000003800387308 */ /* 0x000ff00000000800 */
[----:B------:R-:W-:Y:S08]  /*17ca0*/  MUFU.EX2 R57, R57 ;  /* 0x0000003900397308 */ /* 0x000ff00000000800 */
        /* <DEDUP_REMOVED lines=155> */
.L_x_1555:
        /* <DEDUP_REMOVED lines=110> */
.L_x_1536:
[----:B------:R-:W-:Y:S05]  /*18d40*/  WARPSYNC.ALL ;  /* 0x0000000000007948 */ /* 0x000fea0003800000 */
[----:B------:R-:W-:Y:S06]  /*18d50*/  BAR.ARV 0x8, 0x200 ;  /* 0x0208000000007b1d */ /* 0x000fec0000002000 */
[----:B------:R-:W-:Y:S05]  /*18d60*/  @!P0 BRA `(.L_x_1557) ;  /* 0x0000000000048947 */ /* 0x000fea0003800000 */
[----:B------:R-:W-:Y:S01]  /*18d70*/  BPT.TRAP 0x1 ;  /* 0x000000040000795c */ /* 0x000fe20000300000 */
.L_x_1557:
[----:B------:R-:W-:Y:S01]  /*18d80*/  IMAD R11, R18, 0x8, R2 ;  /* 0x00000008120b7824 */ /* 0x000fe200078e0202 */
[----:B------:R-:W-:-:S04]  /*18d90*/  SHF.L.U32 R4, R23, 0x1f, RZ ;  /* 0x0000001f17047819 */ /* 0x000fc800000006ff */
[----:B------:R0:W1:Y:S01]  /*18da0*/  SYNCS.PHASECHK.TRANS64.TRYWAIT P1, [R11+URZ+0x2d850], R4 ;  /* 0x02d850040b0075a7 */ /* 0x000062000802017f */
[----:B------:R-:W-:Y:S05]  /*18db0*/  @!P0 BRA `(.L_x_1558) ;  /* 0x0000000000048947 */ /* 0x000fea0003800000 */
[----:B------:R-:W-:Y:S01]  /*18dc0*/  BPT.TRAP 0x1 ;  /* 0x000000040000795c */ /* 0x000fe20000300000 */
.L_x_1558:
[----:B------:R-:W2:Y:S01]  /*18dd0*/  LDL.LU R6, [R1+0x54] ;  /* 0x0000540001067983 */ /* 0x000ea20000300800 */
[----:B------:R-:W-:Y:S02]  /*18de0*/  VIADD R2, R2, 0x400 ;  /* 0x0000040002027836 */ /* 0x000fe40000000000 */
[----:B------:R-:W-:-:S03]  /*18df0*/  IMAD.MOV.U32 R7, RZ, RZ, 0x40000040 ;  /* 0x40000040ff077424 */ /* 0x000fc600078e00ff */
[----:B------:R-:W-:-:S04]  /*18e00*/  SHF.R.U32.HI R2, RZ, 0x4, R2 ;  /* 0x00000004ff027819 */ /* 0x000fc80000011602 */
[----:B------:R-:W-:-:S04]  /*18e10*/  LOP3.LUT R2, R2, 0x3fff, RZ, 0xc0, !PT ;  /* 0x00003fff02027812 */ /* 0x000fc800078ec0ff */
[----:B------:R-:W-:Y:S02]  /*18e20*/  LOP3.LUT R9, R2, 0x2000000, RZ, 0xfc, !PT ;  /* 0x0200000002097812 */ /* 0x000fe400078efcff */
[----:B--2---:R-:W-:Y:S01]  /*18e30*/  LOP3.LUT R6, R6, 0x10000, RZ, 0xfc, !PT ;  /* 0x0001000006067812 */ /* 0x004fe200078efcff */
[----:B-1----:R-:W-:Y:S06]  /*18e40*/  @P1 BRA `(.L_x_1559) ;  /* 0x0000000000081947 */ /* 0x002fec0003800000 */
[----:B------:R-:W1:Y:S02]  /*18e50*/  SYNCS.PHASECHK.TRANS64.TRYWAIT P1, [R11+URZ+0x2d850], R4 ;  /* 0x02d850040b0075a7 */ /* 0x000e64000802017f */
[----:B-1----:R-:W-:Y:S05]  /*18e60*/  @!P1 BRA `(.L_x_1560) ;  /* 0x000000a800609947 */ /* 0x002fea0003800000 */
.L_x_1559:
[----:B------:R-:W-:Y:S01]  /*18e70*/  IMAD R8, R18, 0x600, R9 ;  /* 0x0000060012087824 */ /* 0x000fe200078e0209 */
[----:B------:R-:W-:Y:S05]  /*18e80*/  WARPSYNC.ALL ;  /* 0x0000000000007948 */ /* 0x000fea0003800000 */
[----:B------:R-:W-:Y:S01]  /*18e90*/  IMAD.MOV.U32 R9, RZ, RZ, -0x7fffffe0 ;  /* 0x80000020ff097424 */ /* 0x000fe200078e00ff */
        /* <DEDUP_REMOVED lines=8> */
[----:B------:R-:W0:Y:S01]  /*18f20*/  SHFL.BFLY PT, R2, R139, 0x2, 0x1f ;  /* 0x0c401f008b027f89 */ /* 0x000e2200000e0000 */
[----:B------:R-:W-:-:S02]  /*18f30*/  IMAD.MOV.U32 R13, RZ, RZ, -0x7fffffe0 ;  /* 0x80000020ff0d7424 */ /* 0x000fc400078e00ff */
[----:B------:R-:W-:Y:S02]  /*18f40*/  IMAD.MOV.U32 R7, RZ, RZ, 0x40000040 ;  /* 0x40000040ff077424 */ /* 0x000fe400078e00ff */
[----:B------:R-:W-:Y:S02]  /*18f50*/  IMAD.MOV.U32 R9, RZ, RZ, -0x7fffffe0 ;  /* 0x80000020ff097424 */ /* 0x000fe400078e00ff */
[----:B------:R-:W-:Y:S02]  /*18f60*/  IMAD.MOV.U32 R20, RZ, RZ, -0x800000 ;  /* 0xff800000ff147424 */ /* 0x000fe400078e00ff */
[----:B------:R-:W-:Y:S02]  /*18f70*/  IMAD.MOV.U32 R21, RZ, RZ, -0x800000 ;  /* 0xff800000ff157424 */ /* 0x000fe400078e00ff */
        /* <DEDUP_REMOVED lines=9> */
[----:B01----:R-:W-:Y:S01]  /*19010*/  FADD.FTZ R4, R2, R139 ;  /* 0x0000008b02047221 */ /* 0x003fe20000010000 */
[----:B------:R-:W-:Y:S01]  /*19020*/  IMAD.MOV.U32 R2, RZ, RZ, RZ ;  /* 0x000000ffff027224 */ /* 0x000fe200078e00ff */
[----:B------:R-:W-:Y:S02]  /*19030*/  WARPGROUP.DEPBAR.LE gsb0, 0x0 ;  /* 0x00008000000079c5 */ /* 0x000fe40000010000 */
[----:B------:R-:W-:-:S06]  /*19040*/  WARPGROUP.ARRIVE ;  /* 0x00000000000079c5 */ /* 0x000fcc0000000000 */
        /* <DEDUP_REMOVED lines=51> */
[----:B------:R-:W-:Y:S02]  /*19380*/  WARPGROUP.DEPBAR.LE gsb0, 0x0 ;  /* 0x00008000000079c5 */ /* 0x000fe40000010000 */
[----:B------:R-:W-:-:S10]  /*19390*/  WARPGROUP.ARRIVE ;  /* 0x00000000000079c5 */ /* 0x000fd40000000000 */
[----:B------:R-:W-:Y:S01]  /*193a0*/  HGMMA.64x96x16.F32.BF16 R88, gdesc[UR4].tnspB, R88, gsb0 ;  /* 0x41600000045879f0 */ /* 0x000fe20008001858 */
[----:B------:R-:W-:Y:S02]  /*193b0*/  R2UR UR4, R6 ;  /* 0x00000000060472ca */ /* 0x000fe400000e0000 */
[----:B------:R-:W-:Y:S01]  /*193c0*/  R2UR UR5, R7 ;  /* 0x00000000070572ca */ /* 0x000fe200000e0000 */
[----:B------:R-:W0:Y:S01]  /*193d0*/  SHFL.BFLY PT, R6, R5, 0x2, 0x1f ;  /* 0x0c401f0005067f89 */ /* 0x000e2200000e0000 */
[----:B------:R-:W-:Y:S02]  /*193e0*/  R2UR UR6, R8 ;  /* 0x00000000080672ca */ /* 0x000fe400000e0000 */
[----:B------:R-:W-:Y:S01]  /*193f0*/  R2UR UR7, R9 ;  /* 0x00000000090772ca */ /* 0x000fe200000e0000 */
[----:B------:R-:W1:Y:S01]  /*19400*/  SHFL.BFLY PT, R7, R4, 0x1, 0x1f ;  /* 0x0c201f0004077f89 */ /* 0x000e6200000e0000 */
[----:B0-----:R-:W-:Y:S01]  /*19410*/  FADD.FTZ R6, R6, R5 ;  /* 0x0000000506067221 */ /* 0x001fe20000010000 */
[----:B------:R-:W-:-:S02]  /*19420*/  IMAD.MOV.U32 R5, RZ, RZ, RZ ;  /* 0x000000ffff057224 */ /* 0x000fc400078e00ff */
[----:B-1----:R-:W-:Y:S02]  /*19430*/  FADD.FTZ R10, R4, R7 ;  /* 0x00000007040a7221 */ /* 0x002fe40000010000 */
[----:B------:R-:W0:Y:S01]  /*19440*/  SHFL.BFLY PT, R9, R6, 0x1, 0x1f ;  /* 0x0c201f0006097f89 */ /* 0x000e2200000e0000 */
[----:B------:R-:W-:Y:S02]  /*19450*/  IMAD.U32 R4, RZ, RZ, UR51 ;  /* 0x00000033ff047e24 */ /* 0x000fe4000f8e00ff */
[----:B------:R-:W-:-:S13]  /*19460*/  FSETP.NE.FTZ.AND P1, PT, R10, RZ, PT ;  /* 0x000000ff0a00720b */ /* 0x000fda0003f35000 */
[----:B------:R-:W1:Y:S01]  /*19470*/  @P1 MUFU.LG2 R7, R10 ;  /* 0x0000000a00071308 */ /* 0x000e620000000c00 */
[----:B------:R-:W-:Y:S01]  /*19480*/  @P1 FMUL.FTZ R4, R4, 0.69314718246459960938 ;  /* 0x3f31721804041820 */ /* 0x000fe20000410000 */
[----:B0-----:R-:W-:-:S06]  /*19490*/  FADD.FTZ R12, R6, R9 ;  /* 0x00000009060c7221 */ /* 0x001fcc0000010000 */
[----:B------:R-:W-:Y:S01]  /*194a0*/  @P1 MUFU.RCP R5, R10 ;  /* 0x0000000a00051308 */ /* 0x000fe20000001000 */
[----:B------:R-:W-:Y:S01]  /*194b0*/  IMAD.U32 R6, RZ, RZ, UR51 ;  /* 0x00000033ff067e24 */ /* 0x000fe2000f8e00ff */
[----:B------:R-:W-:Y:S01]  /*194c0*/  FSETP.NE.FTZ.AND P2, PT, R12, RZ, PT ;  /* 0x000000ff0c00720b */ /* 0x000fe20003f55000 */
[----:B-1----:R-:W-:-:S04]  /*194d0*/  @P1 FMUL.FTZ R7, R7, 0.69314718246459960938 ;  /* 0x3f31721807071820 */ /* 0x002fc80000410000 */
[----:B------:R-:W-:-:S08]  /*194e0*/  @P1 FFMA.FTZ R20, R4, R3, R7 ;  /* 0x0000000304141223 */ /* 0x000fd00000010007 */
        /* <DEDUP_REMOVED lines=11> */
.L_x_1561:
        /* <DEDUP_REMOVED lines=59> */
.L_x_1444:
[----:B------:R-:W0:Y:S01]  /*19950*/  S2R R2, SR_TID.X ;  /* 0x0000000000027919 */ /* 0x000e220000002100 */
[----:B------:R-:W-:Y:S05]  /*19960*/  WARPSYNC.ALL ;  /* 0x0000000000007948 */ /* 0x000fea0003800000 */
[----:B0-----:R-:W-:-:S05]  /*19970*/  VIADD R54, R2, 0xffffff80 ;  /* 0xffffff8002367836 */ /* 0x001fca0000000000 */
[----:B------:R-:W-:-:S04]  /*19980*/  SHF.R.S32.HI R4, RZ, 0x1f, R54 ;  /* 0x0000001fff047819 */ /* 0x000fc80000011436 */
[----:B------:R-:W-:-:S04]  /*19990*/  LEA.HI R36, R4, R54, RZ, 0x2 ;  /* 0x0000003604247211 */ /* 0x000fc800078f10ff */
[----:B------:R-:W-:-:S05]  /*199a0*/  LOP3.LUT R3, R36, 0xfffffffc, RZ, 0xc0, !PT ;  /* 0xfffffffc24037812 */ /* 0x000fca00078ec0ff */
[----:B------:R-:W-:-:S04]  /*199b0*/  IMAD.IADD R3, R54, 0x1, -R3 ;  /* 0x0000000136037824 */ /* 0x000fc800078e0a03 */
[----:B-1----:R-:W-:-:S04]  /*199c0*/  IMAD.SHL.U32 R40, R3, 0x8, RZ ;  /* 0x0000000803287824 */ /* 0x002fc800078e00ff */
[----:B--2---:R-:W-:Y:S01]  /*199d0*/  VIADD R41, R40, 0x40 ;  /* 0x0000004028297836 */ /* 0x004fe20000000000 */
        /* <DEDUP_REMOVED lines=9> */
[----:B------:R-:W2:Y:S01]  /*19a70*/  LDL R46, [R1+0x74] ;  /* 0x00007400012e7983 */ /* 0x000ea20000100800 */
[----:B------:R-:W3:Y:S01]  /*19a80*/  S2R R5, SR_SWINHI ;  /* 0x0000000000057919 */ /* 0x000ee20000002f00 */
[-C--:B------:R-:W-:Y:S02]  /*19a90*/  LEA.HI R8, R4, R54.reuse, RZ, 0x4 ;  /* 0x0000003604087211 */ /* 0x080fe400078f20ff */
[----:B------:R-:W4:Y:S02]  /*19aa0*/  LDL R55, [R1+0x70] ;  /* 0x0000700001377983 */ /* 0x000f240000100800 */
[----:B------:R-:W-:Y:S01]  /*19ab0*/  SHF.R.S32.HI R9, RZ, 0x4, R8 ;  /* 0x00000004ff097819 */ /* 0x000fe20000011408 */
[----:B------:R-:W-:Y:S05]  /*19ac0*/  WARPSYNC.ALL ;  /* 0x0000000000007948 */ /* 0x000fea0003800000 */
[----:B------:R-:W-:Y:S01]  /*19ad0*/  LEA.HI R10, R8, R9, RZ, 0x1 ;  /* 0x00000009080a7211 */ /* 0x000fe200078f08ff */
[----:B------:R-:W-:Y:S01]  /*19ae0*/  ULDC.64 UR4, c[0x0][0xc00] ;  /* 0x0003000000047ab9 */ /* 0x000fe20000000a00 */
[----:B------:R-:W-:-:S02]  /*19af0*/  LEA.HI R4, R4, R54, RZ, 0x5 ;  /* 0x0000003604047211 */ /* 0x000fc400078f28ff */
[----:B------:R-:W-:Y:S02]  /*19b00*/  LOP3.LUT R8, R8, 0xfffffff0, RZ, 0xc0, !PT ;  /* 0xfffffff008087812 */ /* 0x000fe400078ec0ff */
[----:B------:R-:W-:Y:S02]  /*19b10*/  LOP3.LUT R10, R10, 0x1ffffffe, RZ, 0xc0, !PT ;  /* 0x1ffffffe0a0a7812 */ /* 0x000fe400078ec0ff */
[----:B------:R-:W-:Y:S01]  /*19b20*/  SHF.R.S32.HI R11, RZ, 0x5, R4 ;  /* 0x00000005ff0b7819 */ /* 0x000fe20000011404 */
[----:B------:R-:W-:Y:S01]  /*19b30*/  IMAD.IADD R8, R54, 0x1, -R8 ;  /* 0x0000000136087824 */ /* 0x000fe200078e0a08 */
[----:B------:R-:W-:Y:S01]  /*19b40*/  F2FP.BF16.F32.PACK_AB R6, R93, R6 ;  /* 0x000000065d06723e */ /* 0x000fe200000010ff */
[----:B------:R-:W-:Y:S01]  /*19b50*/  IMAD.IADD R10, R9, 0x1, -R10 ;  /* 0x00000001090a7824 */ /* 0x000fe200078e0a0a */
[----:B------:R-:W-:Y:S01]  /*19b60*/  F2FP.BF16.F32.PACK_AB R7, R42, R7 ;  /* 0x000000072a07723e */ /* 0x000fe200000010ff */
[----:B------:R-:W-:Y:S01]  /*19b70*/  IMAD R11, R11, 0x10, R8 ;  /* 0x000000100b0b7824 */ /* 0x000fe200078e0208 */
[----:B------:R-:W-:Y:S01]  /*19b80*/  F2FP.BF16.F32.PACK_AB R26, R109, R26 ;  /* 0x0000001a6d1a723e */ /* 0x000fe200000010ff */
[----:B------:R-:W-:Y:S01]  /*19b90*/  IMAD.SHL.U32 R10, R10, 0x8, RZ ;  /* 0x000000080a0a7824 */ /* 0x000fe200078e00ff */
[----:B------:R-:W-:-:S02]  /*19ba0*/  F2FP.BF16.F32.PACK_AB R27, R38, R27 ;  /* 0x0000001b261b723e */ /* 0x000fc400000010ff */
[----:B------:R-:W-:Y:S02]  /*19bb0*/  MOV R28, R2 ;  /* 0x00000002001c7202 */ /* 0x000fe40000000f00 */
[----:B---3--:R-:W-:Y:S01]  /*19bc0*/  MOV R29, R5 ;  /* 0x00000005001d7202 */ /* 0x008fe20000000f00 */
[----:B------:R-:W-:-:S04]  /*19bd0*/  IMAD.U32 R5, R11, 0x20, R10 ;  /* 0x000000200b057824 */ /* 0x000fc800078e000a */
[----:B------:R-:W-:-:S03]  /*19be0*/  IMAD.WIDE R4, R5, 0x2, R28 ;  /* 0x0000000205047825 */ /* 0x000fc600078e021c */
[C---:B------:R-:W-:Y:S01]  /*19bf0*/  LOP3.LUT R9, R4.reuse, 0x180, RZ, 0xc0, !PT ;  /* 0x0000018004097812 */ /* 0x040fe200078ec0ff */
[----:B------:R-:W-:Y:S01]  /*19c00*/  BAR.SYNC.DEFER_BLOCKING 0x1, 0x180 ;  /* 0x0046000000007b1d */ /* 0x000fe20000010000 */
[C---:B------:R-:W-:Y:S02]  /*19c10*/  IADD3 R37, P4, R4.reuse, 0x20, RZ ;  /* 0x0000002004257810 */ /* 0x040fe40007f9e0ff */
[C---:B------:R-:W-:Y:S02]  /*19c20*/  IADD3 R47, P0, R4.reuse, 0x6020, RZ ;  /* 0x00006020042f7810 */ /* 0x040fe40007f1e0ff */
[----:B------:R-:W-:Y:S01]  /*19c30*/  SHF.R.U64 R9, R9, 0x3, RZ ;  /* 0x0000000309097819 */ /* 0x000fe200000012ff */
[----:B------:R-:W-:Y:S01]  /*19c40*/  IMAD.X R11, RZ, RZ, R5, P4 ;  /* 0x000000ffff0b7224 */ /* 0x000fe200020e0605 */
[----:B------:R-:W-:Y:S02]  /*19c50*/  LOP3.LUT R8, R37, 0x180, RZ, 0xc0, !PT ;  /* 0x0000018025087812 */ /* 0x000fe400078ec0ff */
[----:B------:R-:W-:-:S02]  /*19c60*/  IADD3 R39, P3, R4, 0x3000, RZ ;  /* 0x0000300004277810 */ /* 0x000fc40007f7e0ff */
[C---:B------:R-:W-:Y:S02]  /*19c70*/  IADD3 R43, P2, R4.reuse, 0x3020, RZ ;  /* 0x00003020042b7810 */ /* 0x040fe40007f5e0ff */
[----:B------:R-:W-:Y:S01]  /*19c80*/  IADD3 R45, P1, R4, 0x6000, RZ ;  /* 0x00006000042d7810 */ /* 0x000fe20007f3e0ff */
[--C-:B------:R-:W-:Y:S01]  /*19c90*/  IMAD.X R13, RZ, RZ, R5.reuse, P3 ;  /* 0x000000ffff0d7224 */ /* 0x100fe200018e0605 */
[----:B------:R-:W-:Y:S01]  /*19ca0*/  LOP3.LUT R4, R9, R4, RZ, 0x3c, !PT ;  /* 0x0000000409047212 */ /* 0x000fe200078e3cff */
[--C-:B------:R-:W-:Y:S01]  /*19cb0*/  IMAD.X R9, RZ, RZ, R5.reuse, P0 ;  /* 0x000000ffff097224 */ /* 0x100fe200000e0605 */
[----:B------:R-:W-:Y:S01]  /*19cc0*/  SHF.R.U64 R8, R8, 0x3, RZ ;  /* 0x0000000308087819 */ /* 0x000fe200000012ff */
[--C-:B------:R-:W-:Y:S01]  /*19cd0*/  IMAD.X R15, RZ, RZ, R5.reuse, P2 ;  /* 0x000000ffff0f7224 */ /* 0x100fe200010e0605 */
[----:B------:R-:W-:Y:S01]  /*19ce0*/  ISETP.NE.U32.AND P0, PT, RZ, UR4, PT ;  /* 0x00000004ff007c0c */ /* 0x000fe2000bf05070 */
[----:B------:R-:W-:Y:S01]  /*19cf0*/  IMAD.X R25, RZ, RZ, R5, P1 ;  /* 0x000000ffff197224 */ /* 0x000fe200008e0605 */
[----:B------:R-:W-:-:S02]  /*19d00*/  LOP3.LUT R10, R8, R37, RZ, 0x3c, !PT ;  /* 0x00000025080a7212 */ /* 0x000fc400078e3cff */
[----:B------:R-:W-:Y:S02]  /*19d10*/  LOP3.LUT R8, R39, 0x180, RZ, 0xc0, !PT ;  /* 0x0000018027087812 */ /* 0x000fe400078ec0ff */
[----:B------:R-:W-:Y:S02]  /*19d20*/  LOP3.LUT R14, R43, 0x180, RZ, 0xc0, !PT ;  /* 0x000001802b0e7812 */ /* 0x000fe400078ec0ff */
[----:B------:R-:W-:Y:S01]  /*19d30*/  ISETP.NE.AND.EX P0, PT, RZ, UR5, PT, P0 ;  /* 0x00000005ff007c0c */ /* 0x000fe2000bf05300 */
[----:B------:R-:W-:Y:S01]  /*19d40*/  ULDC.64 UR4, c[0x0][0xc08] ;  /* 0x0003020000047ab9 */ /* 0x000fe20000000a00 */
[----:B------:R-:W-:Y:S02]  /*19d50*/  LOP3.LUT R24, R45, 0x180, RZ, 0xc0, !PT ;  /* 0x000001802d187812 */ /* 0x000fe400078ec0ff */
[----:B-1----:R-:W-:Y:S02]  /*19d60*/  LOP3.LUT R32, R47, 0x180, RZ, 0xc0, !PT ;  /* 0x000001802f207812 */ /* 0x002fe400078ec0ff */
[----:B------:R-:W-:-:S02]  /*19d70*/  ISETP.NE.U32.AND P2, PT, RZ, UR4, PT ;  /* 0x00000004ff007c0c */ /* 0x000fc4000bf45070 */
[----:B------:R-:W-:Y:S02]  /*19d80*/  SHF.R.U64 R8, R8, 0x3, RZ ;  /* 0x0000000308087819 */ /* 0x000fe400000012ff */
[----:B------:R-:W-:Y:S02]  /*19d90*/  SHF.R.U64 R14, R14, 0x3, RZ ;  /* 0x000000030e0e7819 */ /* 0x000fe400000012ff */
[----:B------:R-:W-:Y:S02]  /*19da0*/  SHF.R.U64 R24, R24, 0x3, RZ ;  /* 0x0000000318187819 */ /* 0x000fe400000012ff */
[----:B------:R-:W-:Y:S02]  /*19db0*/  SHF.R.U64 R32, R32, 0x3, RZ ;  /* 0x0000000320207819 */ /* 0x000fe400000012ff */
[----:B------:R-:W-:Y:S02]  /*19dc0*/  ISETP.NE.AND.EX P2, PT, RZ, UR5, PT, P2 ;  /* 0x00000005ff007c0c */ /* 0x000fe4000bf45320 */
[----:B------:R-:W-:-:S02]  /*19dd0*/  LOP3.LUT R12, R8, R39, RZ, 0x3c, !PT ;  /* 0x00000027080c7212 */ /* 0x000fc400078e3cff */
[----:B------:R-:W-:Y:S02]  /*19de0*/  LOP3.LUT R14, R14, R43, RZ, 0x3c, !PT ;  /* 0x0000002b0e0e7212 */ /* 0x000fe400078e3cff */
[----:B------:R-:W-:Y:S02]  /*19df0*/  LOP3.LUT R24, R24, R45, RZ, 0x3c, !PT ;  /* 0x0000002d18187212 */ /* 0x000fe400078e3cff */
[----:B------:R-:W-:Y:S02]  /*19e00*/  LOP3.LUT R8, R32, R47, RZ, 0x3c, !PT ;  /* 0x0000002f20087212 */ /* 0x000fe400078e3cff */
[----:B------:R-:W-:Y:S02]  /*19e10*/  MOV R32, R4 ;  /* 0x0000000400207202 */ /* 0x000fe40000000f00 */
[----:B------:R-:W-:Y:S02]  /*19e20*/  F2FP.BF16.F32.PACK_AB R4, R89, R0 ;  /* 0x000000005904723e */ /* 0x000fe400000010ff */
[----:B------:R-:W-:-:S02]  /*19e30*/  F2FP.BF16.F32.PACK_AB R5, R91, R90 ;  /* 0x0000005a5b05723e */ /* 0x000fc400000010ff */
[----:B------:R-:W-:Y:S02]  /*19e40*/  MOV R0, R12 ;  /* 0x0000000c00007202 */ /* 0x000fe40000000f00 */
[----:B------:R-:W-:Y:S01]  /*19e50*/  MOV R39, R14 ;  /* 0x0000000e00277202 */ /* 0x000fe20000000f00 */
[----:B------:R1:W-:Y:S01]  /*19e60*/  STSM.16.M88.4 [R32], R4 ;  /* 0x0000000420007844 */ /* 0x0003e20000000200 */
[----:B------:R-:W-:Y:S02]  /*19e70*/  MOV R42, R10 ;  /* 0x0000000a002a7202 */ /* 0x000fe40000000f00 */
[----:B------:R-:W-:Y:S02]  /*19e80*/  MOV R37, R24 ;  /* 0x0000001800257202 */ /* 0x000fe40000000f00 */
[----:B------:R-:W-:Y:S02]  /*19e90*/  F2FP.BF16.F32.PACK_AB R12, R97, R96 ;  /* 0x00000060610c723e */ /* 0x000fe400000010ff */
[----:B------:R-:W-:-:S02]  /*19ea0*/  F2FP.BF16.F32.PACK_AB R13, R99, R30 ;  /* 0x0000001e630d723e */ /* 0x000fc400000010ff */
[----:B------:R-:W-:Y:S02]  /*19eb0*/  F2FP.BF16.F32.PACK_AB R14, R101, R100 ;  /* 0x00000064650e723e */ /* 0x000fe400000010ff */
[----:B------:R-:W-:Y:S02]  /*19ec0*/  F2FP.BF16.F32.PACK_AB R15, R31, R102 ;  /* 0x000000661f0f723e */ /* 0x000fe400000010ff */
[----:B------:R-:W-:Y:S01]  /*19ed0*/  F2FP.BF16.F32.PACK_AB R24, R105, R104 ;  /* 0x000000686918723e */ /* 0x000fe200000010ff */
[----:B------:R-:W2:Y:S01]  /*19ee0*/  LDC.64 R30, c[0x0][0xc00] ;  /* 0x00030000ff1e7b82 */ /* 0x000ea20000000a00 */
[----:B------:R-:W-:Y:S01]  /*19ef0*/  F2FP.BF16.F32.PACK_AB R25, R107, R106 ;  /* 0x0000006a6b19723e */ /* 0x000fe200000010ff */
[----:B------:R3:W-:Y:S01]  /*19f00*/  STSM.16.M88.4 [R42], R12 ;  /* 0x0000000c2a007844 */ /* 0x0007e20000000200 */
[----:B-1----:R-:W-:Y:S02]  /*19f10*/  MOV R32, R8 ;  /* 0x0000000800207202 */ /* 0x002fe40000000f00 */
[----:B------:R-:W-:Y:S01]  /*19f20*/  F2FP.BF16.F32.PACK_AB R4, R113, R112 ;  /* 0x000000707104723e */ /* 0x000fe200000010ff */
[----:B------:R1:W-:Y:S01]  /*19f30*/  STSM.16.M88.4 [R0], R24 ;  /* 0x0000001800007844 */ /* 0x0003e20000000200 */
[----:B------:R-:W-:-:S02]  /*19f40*/  F2FP.BF16.F32.PACK_AB R5, R115, R114 ;  /* 0x000000727305723e */ /* 0x000fc400000010ff */
[----:B------:R-:W-:Y:S02]  /*19f50*/  F2FP.BF16.F32.PACK_AB R6, R117, R116 ;  /* 0x000000747506723e */ /* 0x000fe400000010ff */
[----:B------:R-:W-:Y:S02]  /*19f60*/  F2FP.BF16.F32.PACK_AB R7, R119, R118 ;  /* 0x000000767707723e */ /* 0x000fe400000010ff */
[----:B------:R-:W-:Y:S02]  /*19f70*/  F2FP.BF16.F32.PACK_AB R8, R121, R120 ;  /* 0x000000787908723e */ /* 0x000fe400000010ff */
[----:B------:R-:W-:Y:S01]  /*19f80*/  F2FP.BF16.F32.PACK_AB R9, R123, R122 ;  /* 0x0000007a7b09723e */ /* 0x000fe200000010ff */
[----:B------:R0:W-:Y:S01]  /*19f90*/  STSM.16.M88.4 [R39], R4 ;  /* 0x0000000427007844 */ /* 0x0001e20000000200 */
[----:B------:R-:W-:Y:S01]  /*19fa0*/  F2FP.BF16.F32.PACK_AB R10, R125, R124 ;  /* 0x0000007c7d0a723e */ /* 0x000fe200000010ff */
[----:B------:R-:W-:Y:S01]  /*19fb0*/  ULDC UR4, c[0x0][0xa88] ;  /* 0x0002a20000047ab9 */ /* 0x000fe20000000800 */
[----:B------:R-:W-:Y:S01]  /*19fc0*/  F2FP.BF16.F32.PACK_AB R11, R127, R126 ;  /* 0x0000007e7f0b723e */ /* 0x000fe200000010ff */
[----:B---3--:R-:W-:Y:S01]  /*19fd0*/  IMAD.MOV.U32 R42, RZ, RZ, RZ ;  /* 0x000000ffff2a7224 */ /* 0x008fe200078e00ff */
[----:B------:R-:W-:Y:S01]  /*19fe0*/  F2FP.BF16.F32.PACK_AB R12, R129, R128 ;  /* 0x00000080810c723e */ /* 0x000fe200000010ff */
[----:B-1----:R-:W0:Y:S01]  /*19ff0*/  @P2 LDC.64 R24, c[0x0][0xc08] ;  /* 0x00030200ff182b82 */ /* 0x002e220000000a00 */
[----:B------:R-:W-:Y:S01]  /*1a000*/  F2FP.BF16.F32.PACK_AB R13, R131, R130 ;  /* 0x00000082830d723e */ /* 0x000fe200000010ff */
[----:B------:R1:W-:Y:S01]  /*1a010*/  STSM.16.M88.4 [R37], R8 ;  /* 0x0000000825007844 */ /* 0x0003e20000000200 */
[----:B------:R-:W-:-:S02]  /*1a020*/  F2FP.BF16.F32.PACK_AB R14, R133, R132 ;  /* 0x00000084850e723e */ /* 0x000fc400000010ff */
[----:B------:R-:W-:-:S03]  /*1a030*/  F2FP.BF16.F32.PACK_AB R15, R135, R134 ;  /* 0x00000086870f723e */ /* 0x000fc600000010ff */
[----:B------:R-:W3:Y:S02]  /*1a040*/  LDC R0, c[0x0][0xbe8] ;  /* 0x0002fa00ff007b82 */ /* 0x000ee40000000800 */
[----:B------:R0:W-:Y:S01]  /*1a050*/  STSM.16.M88.4 [R32], R12 ;  /* 0x0000000c20007844 */ /* 0x0001e20000000200 */
[----:B------:R-:W-:Y:S02]  /*1a060*/  IMAD.U32 R47, RZ, RZ, UR4 ;  /* 0x00000004ff2f7e24 */ /* 0x000fe4000f8e00ff */
[----:B--2---:R-:W-:-:S03]  /*1a070*/  IMAD.WIDE R30, R46, 0x4, R30 ;  /* 0x000000042e1e7825 */ /* 0x004fc600078e021e */
[----:B------:R-:W-:Y:S01]  /*1a080*/  BAR.SYNC.DEFER_BLOCKING 0x1, 0x180 ;  /* 0x0046000000007b1d */ /* 0x000fe20000010000 */
[----:B0-----:R-:W-:-:S05]  /*1a090*/  @P2 IMAD.WIDE R4, R46, 0x4, R24 ;  /* 0x000000042e042825 */ /* 0x001fca00078e0218 */
[----:B------:R0:W5:Y:S01]  /*1a0a0*/  @P0 LDG.E R42, desc[UR52][R30.64] ;  /* 0x000000341e2a0981 */ /* 0x000162000c1e1900 */
[----:B---3--:R-:W-:Y:S02]  /*1a0b0*/  ISETP.NE.AND P1, PT, R0, 0x1, PT ;  /* 0x000000010000780c */ /* 0x008fe40003f25270 */
[----:B----4-:R-:W-:Y:S01]  /*1a0c0*/  SHF.R.S32.HI R44, RZ, 0x1f, R55 ;  /* 0x0000001fff2c7819 */ /* 0x010fe20000011437 */
[----:B------:R0:W5:Y:S10]  /*1a0d0*/  @P2 LDG.E R47, desc[UR52][R4.64] ;  /* 0x00000034042f2981 */ /* 0x000174000c1e1900 */
[----:B------:R-:W2:Y:S08]  /*1a0e0*/  @P1 LDC R6, c[0x0][0xbec] ;  /* 0x0002fb00ff061b82 */ /* 0x000eb00000000800 */
[----:B-1----:R-:W1:Y:S01]  /*1a0f0*/  @P1 LDC R9, c[0x0][0xbf0] ;  /* 0x0002fc00ff091b82 */ /* 0x002e620000000800 */
[----:B0-----:R-:W-:Y:S05]  /*1a100*/  @P2 BRA `(.L_x_1564) ;  /* 0x0000000000102947 */ /* 0x001fea0003800000 */
[----:B------:R-:W-:Y:S05]  /*1a110*/  @!P0 BRA `(.L_x_1564) ;  /* 0x00000000000c8947 */ /* 0x000fea0003800000 */
[----:B------:R-:W3:Y:S04]  /*1a120*/  LDG.E R4, desc[UR52][R30.64] ;  /* 0x000000341e047981 */ /* 0x000ee8000c1e1900 */
[----:B-----5:R-:W3:Y:S02]  /*1a130*/  LDG.E R47, desc[UR52][R30.64+0x4] ;  /* 0x000004341e2f7981 */ /* 0x020ee4000c1e1900 */
[----:B---3--:R-:W-:-:S07]  /*1a140*/  IMAD.IADD R47, R47, 0x1, -R4 ;  /* 0x000000012f2f7824 */ /* 0x008fce00078e0a04 */
.L_x_1564:
[----:B------:R-:W3:Y:S01]  /*1a150*/  LDL R5, [R1+0x64] ;  /* 0x0000640001057983 */ /* 0x000ee20000100800 */
[----:B------:R-:W-:Y:S01]  /*1a160*/  ULDC.64 UR4, c[0x0][0xb90] ;  /* 0x0002e40000047ab9 */ /* 0x000fe20000000a00 */
[----:B------:R-:W0:Y:S01]  /*1a170*/  S2R R10, SR_TID.X ;  /* 0x00000000000a7919 */ /* 0x000e220000002100 */
[----:B-----5:R-:W-:Y:S02]  /*1a180*/  SHF.R.S32.HI R43, RZ, 0x1f, R42 ;  /* 0x0000001fff2b7819 */ /* 0x020fe4000001142a */
[----:B------:R-:W-:Y:S01]  /*1a190*/  SHF.R.S32.HI R32, RZ, 0x2, R36 ;  /* 0x00000002ff207819 */ /* 0x000fe20000011424 */
[----:B------:R-:W3:Y:S01]  /*1a1a0*/  LDL.LU R52, [R1+0x28] ;  /* 0x0000280001347983 */ /* 0x000ee20000300800 */
[----:B------:R-:W-:Y:S01]  /*1a1b0*/  IMAD R4, R44, UR4, RZ ;  /* 0x000000042c047c24 */ /* 0x000fe2000f8e02ff */
[----:B------:R-:W-:Y:S01]  /*1a1c0*/  SHF.R.S32.HI R45, RZ, 0x1f, R46 ;  /* 0x0000001fff2d7819 */ /* 0x000fe2000001142e */
[----:B------:R-:W-:Y:S01]  /*1a1d0*/  IMAD R47, R47, R0, RZ ;  /* 0x000000002f2f7224 */ /* 0x000fe200078e02ff */
[----:B------:R-:W4:Y:S01]  /*1a1e0*/  LDL R14, [R1+0x78] ;  /* 0x00007800010e7983 */ /* 0x000f220000100800 */
[----:B------:R-:W-:Y:S01]  /*1a1f0*/  IMAD R11, R55, UR5, R4 ;  /* 0x00000005370b7c24 */ /* 0x000fe2000f8e0204 */
[----:B------:R-:W-:Y:S01]  /*1a200*/  SEL R45, R45, RZ, !P0 ;  /* 0x000000ff2d2d7207 */ /* 0x000fe20004000000 */
[----:B------:R-:W4:Y:S01]  /*1a210*/  @P1 LDC R53, c[0x0][0xbec] ;  /* 0x0002fb00ff351b82 */ /* 0x000f220000000800 */
[----:B------:R-:W-:Y:S01]  /*1a220*/  SEL R46, R46, RZ, !P0 ;  /* 0x000000ff2e2e7207 */ /* 0x000fe20004000000 */
[----:B0-----:R-:W-:-:S05]  /*1a230*/  VIADD R10, R10, 0xffffff80 ;  /* 0xffffff800a0a7836 */ /* 0x001fca0000000000 */
[----:B------:R-:W-:-:S04]  /*1a240*/  SHF.R.S32.HI R26, RZ, 0x1f, R10 ;  /* 0x0000001fff1a7819 */ /* 0x000fc8000001140a */
[----:B------:R-:W-:-:S04]  /*1a250*/  LEA.HI R26, R26, R10, RZ, 0x7 ;  /* 0x0000000a1a1a7211 */ /* 0x000fc800078f38ff */
[----:B------:R-:W-:-:S05]  /*1a260*/  LOP3.LUT R26, R26, 0xffffff80, RZ, 0xc0, !PT ;  /* 0xffffff801a1a7812 */ /* 0x000fca00078ec0ff */
[----:B------:R-:W-:Y:S02]  /*1a270*/  IMAD.IADD R26, R10, 0x1, -R26 ;  /* 0x000000010a1a7824 */ /* 0x000fe400078e0a1a */
[----:B------:R-:W-:Y:S01]  /*1a280*/  IMAD R3, R3, 0x60, R32 ;  /* 0x0000006003037824 */ /* 0x000fe200078e0220 */
[----:B------:R-:W-:Y:S01]  /*1a290*/  BSSY B1, `(.L_x_1565) ;  /* 0x000008b000017945 */ /* 0x000fe20003800000 */
[----:B---3--:R-:W-:Y:S02]  /*1a2a0*/  IMAD.IADD R15, R5, 0x1, R52 ;  /* 0x00000001050f7824 */ /* 0x008fe400078e0234 */
[----:B------:R-:W-:Y:S01]  /*1a2b0*/  IMAD.WIDE.U32 R4, R55, UR4, R42 ;  /* 0x0000000437047c25 */ /* 0x000fe2000f8e002a */
[----:B------:R-:W-:-:S03]  /*1a2c0*/  ULDC.64 UR4, c[0x0][0xb98] ;  /* 0x0002e60000047ab9 */ /* 0x000fc60000000a00 */
[----:B--2---:R-:W-:-:S04]  /*1a2d0*/  @P1 IMAD.HI.U32 R6, R15, R6, RZ ;  /* 0x000000060f061227 */ /* 0x004fc800078e00ff */
[----:B------:R-:W-:Y:S01]  /*1a2e0*/  IMAD.MOV.U32 R7, RZ, RZ, R15 ;  /* 0x000000ffff077224 */ /* 0x000fe200078e000f */
[----:B-1----:R-:W-:Y:S01]  /*1a2f0*/  @P1 SHF.R.U32.HI R7, RZ, R9, R6 ;  /* 0x00000009ff071219 */ /* 0x002fe20000011606 */
[----:B------:R-:W-:Y:S02]  /*1a300*/  IMAD R9, R32, 0x20, R40 ;  /* 0x0000002020097824 */ /* 0x000fe400078e0228 */
[----:B------:R-:W-:Y:S02]  /*1a310*/  IMAD.IADD R5, R5, 0x1, R11 ;  /* 0x0000000105057824 */ /* 0x000fe400078e020b */
        /* <DEDUP_REMOVED lines=18> */
[----:B------:R-:W-:Y:S01]  /*1a440*/  SHFL.IDX PT, R48, R6, RZ, 0x1c1f ;  /* 0x001c1fff06307589 */ /* 0x000fe200000e0000 */
[----:B------:R-:W-:Y:S01]  /*1a450*/  IADD3 R7, P2, R28, 0x1800, RZ ;  /* 0x000018001c077810 */ /* 0x000fe20007f5e0ff */
[----:B----4-:R-:W-:Y:S01]  /*1a460*/  IMAD.IADD R4, R14, 0x1, R52 ;  /* 0x000000010e047824 */ /* 0x010fe200078e0234 */
[----:B------:R-:W-:Y:S01]  /*1a470*/  IADD3 R13, P3, R28, 0x3000, RZ ;  /* 0x000030001c0d7810 */ /* 0x000fe20007f7e0ff */
[----:B------:R-:W0:Y:S01]  /*1a480*/  SHFL.IDX PT, R49, R10, RZ, 0x1c1f ;  /* 0x001c1fff0a317589 */ /* 0x000e2200000e0000 */
[----:B------:R-:W-:Y:S01]  /*1a490*/  LOP3.LUT P0, RZ, R26, 0x3, RZ, 0xc0, !PT ;  /* 0x000000031aff7812 */ /* 0x000fe2000780c0ff */
[----:B------:R-:W-:Y:S01]  /*1a4a0*/  IMAD.X R9, RZ, RZ, R29, P2 ;  /* 0x000000ffff097224 */ /* 0x000fe200010e061d */
[----:B------:R-:W-:Y:S01]  /*1a4b0*/  ULDC.64 UR4, c[0x0][0xaa0] ;  /* 0x0002a80000047ab9 */ /* 0x000fe20000000a00 */
[----:B------:R-:W-:Y:S01]  /*1a4c0*/  SHFL.IDX PT, R50, R6, 0x1, 0x1c1f ;  /* 0x003c1f0006327f89 */ /* 0x000fe200000e0000 */
[----:B------:R-:W-:-:S03]  /*1a4d0*/  ISETP.GE.OR P2, PT, R4, R47, P0 ;  /* 0x0000002f0400720c */ /* 0x000fc60000746670 */
[----:B------:R-:W1:Y:S01]  /*1a4e0*/  SHFL.IDX PT, R51, R10, 0x1, 0x1c1f ;  /* 0x003c1f000a337f89 */ /* 0x000e6200000e0000 */
[----:B------:R-:W-:-:S05]  /*1a4f0*/  VIADD R4, R4, 0x8 ;  /* 0x0000000804047836 */ /* 0x000fca0000000000 */
[----:B------:R-:W-:Y:S01]  /*1a500*/  ISETP.GE.OR P0, PT, R4, R47, P0 ;  /* 0x0000002f0400720c */ /* 0x000fe20000706670 */
[----:B------:R-:W-:-:S03]  /*1a510*/  IMAD R43, R43, UR4, RZ ;  /* 0x000000042b2b7c24 */ /* 0x000fc6000f8e02ff */
[----:B0-----:R0:W-:Y:S01]  /*1a520*/  @!P2 ST.E desc[UR52][R48.64], R20 ;  /* 0x000000143000a985 */ /* 0x0011e2000c101934 */
[----:B------:R-:W-:Y:S01]  /*1a530*/  LOP3.LUT R12, R13, 0x180, RZ, 0xc0, !PT ;  /* 0x000001800d0c7812 */ /* 0x000fe200078ec0ff */
[----:B------:R-:W-:Y:S01]  /*1a540*/  IMAD R43, R42, UR5, R43 ;  /* 0x000000052a2b7c24 */ /* 0x000fe2000f8e022b */
[----:B------:R-:W-:Y:S01]  /*1a550*/  LOP3.LUT R8, R7, 0x180, RZ, 0xc0, !PT ;  /* 0x0000018007087812 */ /* 0x000fe200078ec0ff */
[----:B0-----:R-:W0:Y:S05]  /*1a560*/  @P1 LDC R49, c[0x0][0xbf0] ;  /* 0x0002fc00ff311b82 */ /* 0x001e2a0000000800 */
[----:B-1----:R1:W-:Y:S01]  /*1a570*/  @!P0 ST.E desc[UR52][R50.64], R21 ;  /* 0x0000001532008985 */ /* 0x0023e2000c101934 */
[----:B------:R-:W-:-:S02]  /*1a580*/  SHF.R.U64 R12, R12, 0x3, RZ ;  /* 0x000000030c0c7819 */ /* 0x000fc400000012ff */
[----:B------:R-:W-:Y:S01]  /*1a590*/  SHF.R.U64 R8, R8, 0x3, RZ ;  /* 0x0000000308087819 */ /* 0x000fe200000012ff */
[----:B------:R-:W-:Y:S01]  /*1a5a0*/  IMAD.IADD R48, R52, 0x1, R3 ;  /* 0x0000000134307824 */ /* 0x000fe200078e0203 */
[----:B------:R-:W-:Y:S01]  /*1a5b0*/  LOP3.LUT R12, R12, R13, RZ, 0x3c, !PT ;  /* 0x0000000d0c0c7212 */ /* 0x000fe200078e3cff */
[----:B-1----:R-:W-:Y:S01]  /*1a5c0*/  IMAD.WIDE.U32 R20, R42, UR4, RZ ;  /* 0x000000042a147c25 */ /* 0x002fe2000f8e00ff */
[----:B------:R-:W-:-:S03]  /*1a5d0*/  ULDC.64 UR4, c[0x0][0xae8] ;  /* 0x0002ba0000047ab9 */ /* 0x000fc60000000a00 */
[----:B------:R-:W-:Y:S02]  /*1a5e0*/  IMAD.IADD R21, R21, 0x1, R43 ;  /* 0x0000000115157824 */ /* 0x000fe400078e022b */
[----:B------:R-:W-:Y:S01]  /*1a5f0*/  IMAD R44, R44, UR4, RZ ;  /* 0x000000042c2c7c24 */ /* 0x000fe2000f8e02ff */
[----:B------:R-:W-:Y:S01]  /*1a600*/  IADD3 R25, P5, R28, 0x4800, RZ ;  /* 0x000048001c197810 */ /* 0x000fe20007fbe0ff */
[----:B------:R-:W-:Y:S01]  /*1a610*/  IMAD.X R13, RZ, RZ, R29, P3 ;  /* 0x000000ffff0d7224 */ /* 0x000fe200018e061d */
[----:B------:R-:W-:Y:S01]  /*1a620*/  LOP3.LUT R8, R8, R7, RZ, 0x3c, !PT ;  /* 0x0000000708087212 */ /* 0x000fe200078e3cff */
[C---:B------:R-:W-:Y:S01]  /*1a630*/  IMAD R3, R55.reuse, UR5, R44 ;  /* 0x0000000537037c24 */ /* 0x040fe2000f8e022c */
[C---:B------:R-:W-:Y:S01]  /*1a640*/  IADD3 R31, P4, R28.reuse, 0x6000, RZ ;  /* 0x000060001c1f7810 */ /* 0x040fe20007f9e0ff */
[----:B------:R-:W-:Y:S01]  /*1a650*/  IMAD.WIDE.U32 R20, R55, UR4, R20 ;  /* 0x0000000437147c25 */ /* 0x000fe2000f8e0014 */
[----:B------:R-:W-:Y:S01]  /*1a660*/  IADD3 R7, P3, R28, 0x7800, RZ ;  /* 0x000078001c077810 */ /* 0x000fe20007f7e0ff */
[----:B------:R-:W-:-:S02]  /*1a670*/  ULDC.64 UR4, c[0x0][0xaf0] ;  /* 0x0002bc0000047ab9 */ /* 0x000fc40000000a00 */
[----:B------:R-:W-:Y:S01]  /*1a680*/  @P1 IMAD.HI.U32 R42, R48, R53, RZ ;  /* 0x00000035302a1227 */ /* 0x000fe200078e00ff */
[----:B------:R-:W-:Y:S01]  /*1a690*/  LOP3.LUT R24, R25, 0x180, RZ, 0xc0, !PT ;  /* 0x0000018019187812 */ /* 0x000fe200078ec0ff */
[----:B------:R-:W5:Y:S01]  /*1a6a0*/  LD.E.128 R8, desc[UR52][R8.64] ;  /* 0x0000003408087980 */ /* 0x000f62000c101d00 */
[----:B------:R-:W-:Y:S01]  /*1a6b0*/  LOP3.LUT R30, R31, 0x180, RZ, 0xc0, !PT ;  /* 0x000001801f1e7812 */ /* 0x000fe200078ec0ff */
[----:B------:R-:W-:Y:S01]  /*1a6c0*/  IMAD.IADD R21, R21, 0x1, R3 ;  /* 0x0000000115157824 */ /* 0x000fe200078e0203 */
[----:B------:R-:W-:Y:S01]  /*1a6d0*/  LOP3.LUT R5, R28, 0x180, RZ, 0xc0, !PT ;  /* 0x000001801c057812 */ /* 0x000fe200078ec0ff */
[----:B------:R-:W-:Y:S01]  /*1a6e0*/  IMAD.MOV.U32 R3, RZ, RZ, R48 ;  /* 0x000000ffff037224 */ /* 0x000fe200078e0030 */
[----:B------:R-:W-:Y:S01]  /*1a6f0*/  LOP3.LUT R6, R7, 0x180, RZ, 0xc0, !PT ;  /* 0x0000018007067812 */ /* 0x000fe200078ec0ff */
[----:B------:R-:W5:Y:S01]  /*1a700*/  LD.E.128 R12, desc[UR52][R12.64] ;  /* 0x000000340c0c7980 */ /* 0x000f62000c101d00 */
[----:B0-----:R-:W-:Y:S02]  /*1a710*/  @P1 SHF.R.U32.HI R3, RZ, R49, R42 ;  /* 0x00000031ff031219 */ /* 0x001fe4000001162a */
[----:B------:R-:W-:-:S02]  /*1a720*/  SHF.R.U64 R24, R24, 0x3, RZ ;  /* 0x0000000318187819 */ /* 0x000fc400000012ff */
[----:B------:R-:W-:Y:S02]  /*1a730*/  SHF.R.U64 R30, R30, 0x3, RZ ;  /* 0x000000031e1e7819 */ /* 0x000fe400000012ff */
[----:B------:R-:W-:Y:S01]  /*1a740*/  SHF.R.U64 R5, R5, 0x3, RZ ;  /* 0x0000000305057819 */ /* 0x000fe200000012ff */
[----:B------:R-:W-:Y:S01]  /*1a750*/  IMAD R45, R45, UR4, RZ ;  /* 0x000000042d2d7c24 */ /* 0x000fe2000f8e02ff */
[----:B------:R-:W-:Y:S01]  /*1a760*/  SHF.R.U64 R6, R6, 0x3, RZ ;  /* 0x0000000306067819 */ /* 0x000fe200000012ff */
[----:B------:R-:W-:Y:S01]  /*1a770*/  IMAD.MOV R43, RZ, RZ, -R3 ;  /* 0x000000ffff2b7224 */ /* 0x000fe200078e0a03 */
[----:B------:R-:W-:Y:S01]  /*1a780*/  LOP3.LUT R24, R24, R25, RZ, 0x3c, !PT ;  /* 0x0000001918187212 */ /* 0x000fe200078e3cff */
[--C-:B------:R-:W-:Y:S01]  /*1a790*/  IMAD.X R25, RZ, RZ, R29.reuse, P5 ;  /* 0x000000ffff197224 */ /* 0x100fe200028e061d */
[----:B------:R-:W-:Y:S01]  /*1a7a0*/  LOP3.LUT R30, R30, R31, RZ, 0x3c, !PT ;  /* 0x0000001f1e1e7212 */ /* 0x000fe200078e3cff */
[--C-:B------:R-:W-:Y:S01]  /*1a7b0*/  IMAD.X R31, RZ, RZ, R29.reuse, P4 ;  /* 0x000000ffff1f7224 */ /* 0x100fe200020e061d */
[----:B------:R-:W-:Y:S01]  /*1a7c0*/  LOP3.LUT R4, R5, R28, RZ, 0x3c, !PT ;  /* 0x0000001c05047212 */ /* 0x000fe200078e3cff */
[--C-:B------:R-:W-:Y:S01]  /*1a7d0*/  IMAD.X R37, RZ, RZ, R29.reuse, P3 ;  /* 0x000000ffff257224 */ /* 0x100fe200018e061d */
[----:B------:R-:W-:Y:S01]  /*1a7e0*/  LOP3.LUT R36, R6, R7, RZ, 0x3c, !PT ;  /* 0x0000000706247212 */ /* 0x000fe200078e3cff */
[----:B------:R-:W-:Y:S01]  /*1a7f0*/  IMAD.MOV.U32 R5, RZ, RZ, R29 ;  /* 0x000000ffff057224 */ /* 0x000fe200078e001d */
[----:B------:R-:W-:Y:S01]  /*1a800*/  SHF.R.S32.HI R42, RZ, 0x1f, R3 ;  /* 0x0000001fff2a7819 */ /* 0x000fe20000011403 */
[C---:B------:R-:W-:Y:S01]  /*1a810*/  IMAD R45, R46.reuse, UR5, R45 ;  /* 0x000000052e2d7c24 */ /* 0x040fe2000f8e022d */
[----:B------:R-:W5:Y:S01]  /*1a820*/  LD.E.128 R24, desc[UR52][R24.64] ;  /* 0x0000003418187980 */ /* 0x000f62000c101d00 */
[----:B------:R-:W-:Y:S01]  /*1a830*/  IMAD.WIDE.U32 R20, R46, UR4, R20 ;  /* 0x000000042e147c25 */ /* 0x000fe2000f8e0014 */
[----:B------:R-:W-:-:S02]  /*1a840*/  ULDC.64 UR4, c[0x0][0xae0] ;  /* 0x0002b80000047ab9 */ /* 0x000fc40000000a00 */
[----:B------:R-:W5:Y:S01]  /*1a850*/  LD.E.128 R4, desc[UR52][R4.64] ;  /* 0x0000003404047980 */ /* 0x000f62000c101d00 */
[----:B------:R-:W-:Y:S02]  /*1a860*/  IMAD R43, R0, R43, R48 ;  /* 0x0000002b002b7224 */ /* 0x000fe400078e0230 */
[----:B------:R-:W-:Y:S01]  /*1a870*/  IMAD.IADD R21, R21, 0x1, R45 ;  /* 0x0000000115157824 */ /* 0x000fe200078e022d */
[----:B------:R-:W5:Y:S01]  /*1a880*/  LD.E.128 R28, desc[UR52][R30.64] ;  /* 0x000000341e1c7980 */ /* 0x000f62000c101d00 */
[----:B------:R-:W-:Y:S01]  /*1a890*/  IMAD R42, R42, UR4, RZ ;  /* 0x000000042a2a7c24 */ /* 0x000fe2000f8e02ff */
[----:B------:R-:W-:Y:S02]  /*1a8a0*/  SHF.R.S32.HI R0, RZ, 0x1f, R43 ;  /* 0x0000001fff007819 */ /* 0x000fe4000001142b */
[----:B------:R-:W5:Y:S01]  /*1a8b0*/  LD.E.128 R36, desc[UR52][R36.64] ;  /* 0x0000003424247980 */ /* 0x000f62000c101d00 */
[C---:B------:R-:W-:Y:S01]  /*1a8c0*/  IMAD R45, R3.reuse, UR5, R42 ;  /* 0x00000005032d7c24 */ /* 0x040fe2000f8e022a */
[----:B------:R-:W-:Y:S01]  /*1a8d0*/  @!PT LDS RZ, [RZ] ;  /* 0x00000000fffff984 */ /* 0x000fe20000000800 */
[----:B------:R-:W-:Y:S01]  /*1a8e0*/  @!PT LDS RZ, [RZ] ;  /* 0x00000000fffff984 */ /* 0x000fe20000000800 */
[----:B------:R-:W-:Y:S01]  /*1a8f0*/  @!PT LDS RZ, [RZ] ;  /* 0x00000000fffff984 */ /* 0x000fe20000000800 */
[----:B------:R-:W-:Y:S01]  /*1a900*/  @!PT LDS RZ, [RZ] ;  /* 0x00000000fffff984 */ /* 0x000fe20000000800 */
[----:B------:R0:W-:Y:S06]  /*1a910*/  MEMBAR.ALL.CTA ;  /* 0x0000000000007992 */ /* 0x0001ec0000008000 */
[----:B0-----:R-:W0:Y:S01]  /*1a920*/  FENCE.VIEW.ASYNC.S ;  /* 0x00000000000073c6 */ /* 0x001e220000000000 */
[----:B------:R-:W-:Y:S01]  /*1a930*/  IMAD.WIDE.U32 R20, R3, UR4, R20 ;  /* 0x0000000403147c25 */ /* 0x000fe2000f8e0014 */
[----:B------:R-:W-:-:S03]  /*1a940*/  ULDC.64 UR4, c[0x0][0xad8] ;  /* 0x0002b60000047ab9 */ /* 0x000fc60000000a00 */
[----:B------:R-:W-:Y:S02]  /*1a950*/  IMAD.IADD R21, R21, 0x1, R45 ;  /* 0x0000000115157824 */ /* 0x000fe400078e022d */
[----:B------:R-:W-:Y:S02]  /*1a960*/  IMAD R0, R0, UR4, RZ ;  /* 0x0000000400007c24 */ /* 0x000fe4000f8e02ff */
[----:B------:R-:W-:Y:S02]  /*1a970*/  IMAD.IADD R46, R32, 0x1, R52 ;  /* 0x00000001202e7824 */ /* 0x000fe400078e0234 */
[C---:B------:R-:W-:Y:S02]  /*1a980*/  IMAD R3, R43.reuse, UR5, R0 ;  /* 0x000000052b037c24 */ /* 0x040fe4000f8e0200 */
[----:B------:R-:W-:Y:S01]  /*1a990*/  IMAD.WIDE.U32 R20, R43, UR4, R20 ;  /* 0x000000042b147c25 */ /* 0x000fe2000f8e0014 */
[----:B------:R-:W-:Y:S01]  /*1a9a0*/  ISETP.GE.AND P0, PT, R46, R47, PT ;  /* 0x0000002f2e00720c */ /* 0x000fe20003f06270 */
[----:B------:R-:W-:-:S02]  /*1a9b0*/  ULDC.64 UR4, c[0x0][0xa80] ;  /* 0x0002a00000047ab9 */ /* 0x000fc40000000a00 */
[----:B------:R-:W-:Y:S01]  /*1a9c0*/  IMAD.IADD R3, R21, 0x1, R3 ;  /* 0x0000000115037824 */ /* 0x000fe200078e0203 */
[----:B------:R-:W-:Y:S01]  /*1a9d0*/  LEA R32, P1, R20, UR4, 0x1 ;  /* 0x0000000414207c11 */ /* 0x000fe2000f8208ff */
[----:B------:R-:W-:-:S03]  /*1a9e0*/  VIADD R0, R2, 0x2d820 ;  /* 0x0002d82002007836 */ /* 0x000fc60000000000 */
[----:B------:R-:W-:Y:S02]  /*1a9f0*/  LEA.HI.X R3, R20, UR5, R3, 0x1, P1 ;  /* 0x0000000514037c11 */ /* 0x000fe400088f0c03 */
[----:B------:R-:W-:Y:S01]  /*1aa00*/  PRMT R0, RZ, 0x654, R0 ;  /* 0x00000654ff007816 */ /* 0x000fe20000000000 */
[----:B------:R-:W-:Y:S01]  /*1aa10*/  VIADD R51, R40, 0x20 ;  /* 0x0000002028337836 */ /* 0x000fe20000000000 */
[----:B0-----:R0:W1:Y:S02]  /*1aa20*/  SHFL.IDX PT, R42, R32, RZ, 0x1c1f ;  /* 0x001c1fff202a7589 */ /* 0x00106400000e0000 */
        /* <DEDUP_REMOVED lines=17> */
.L_x_1566:
[----:B------:R-:W-:Y:S05]  /*1ab40*/  BSYNC B1 ;  /* 0x0000000000017941 */ /* 0x000fea0003800000 */
.L_x_1565:
        /* <DEDUP_REMOVED lines=19> */
.L_x_1563:
[----:B------:R-:W2:Y:S01]  /*1ac80*/  LDL R10, [R1+0x74] ;  /* 0x00007400010a7983 */ /* 0x000ea20000100800 */
[----:B------:R-:W-:Y:S01]  /*1ac90*/  ULDC.64 UR4, c[0x0][0xc00] ;  /* 0x0003000000047ab9 */ /* 0x000fe20000000a00 */
[----:B------:R-:W2:Y:S01]  /*1aca0*/  LDC.64 R4, c[0x0][0xc00] ;  /* 0x00030000ff047b82 */ /* 0x000ea20000000a00 */
[----:B------:R-:W-:Y:S01]  /*1acb0*/  ISETP.NE.U32.AND P0, PT, RZ, UR4, PT ;  /* 0x00000004ff007c0c */ /* 0x000fe2000bf05070 */
[----:B------:R-:W-:-:S03]  /*1acc0*/  IMAD.MOV.U32 R0, RZ, RZ, RZ ;  /* 0x000000ffff007224 */ /* 0x000fc600078e00ff */
[----:B------:R-:W-:Y:S01]  /*1acd0*/  ISETP.NE.AND.EX P0, PT, RZ, UR5, PT, P0 ;  /* 0x00000005ff007c0c */ /* 0x000fe2000bf05300 */
[----:B------:R-:W-:Y:S02]  /*1ace0*/  ULDC.64 UR4, c[0x0][0xc08] ;  /* 0x0003020000047ab9 */ /* 0x000fe40000000a00 */
[----:B------:R-:W-:Y:S01]  /*1acf0*/  ISETP.NE.U32.AND P1, PT, RZ, UR4, PT ;  /* 0x00000004ff007c0c */ /* 0x000fe2000bf25070 */
[----:B------:R-:W3:Y:S03]  /*1ad00*/  LDC R27, c[0x0][0xbe8] ;  /* 0x0002fa00ff1b7b82 */ /* 0x000ee60000000800 */
[----:B------:R-:W-:-:S13]  /*1ad10*/  ISETP.NE.AND.EX P1, PT, RZ, UR5, PT, P1 ;  /* 0x00000005ff007c0c */ /* 0x000fda000bf25310 */
[----:B------:R-:W4:Y:S01]  /*1ad20*/  @P1 LDC.64 R6, c[0x0][0xc08] ;  /* 0x00030200ff061b82 */ /* 0x000f220000000a00 */
[----:B------:R-:W-:Y:S02]  /*1ad30*/  ULDC UR4, c[0x0][0xa88] ;  /* 0x0002a20000047ab9 */ /* 0x000fe40000000800 */
[----:B------:R-:W-:Y:S02]  /*1ad40*/  IMAD.U32 R8, RZ, RZ, UR4 ;  /* 0x00000004ff087e24 */ /* 0x000fe4000f8e00ff */
[----:B--2---:R-:W-:-:S04]  /*1ad50*/  IMAD.WIDE R4, R10, 0x4, R4 ;  /* 0x000000040a047825 */ /* 0x004fc800078e0204 */
[----:B----4-:R-:W-:Y:S01]  /*1ad60*/  @P1 IMAD.WIDE R6, R10, 0x4, R6 ;  /* 0x000000040a061825 */ /* 0x010fe200078e0206 */
[----:B------:R2:W5:Y:S04]  /*1ad70*/  @P0 LDG.E R0, desc[UR52][R4.64] ;  /* 0x0000003404000981 */ /* 0x000568000c1e1900 */
[----:B------:R2:W5:Y:S01]  /*1ad80*/  @P1 LDG.E R8, desc[UR52][R6.64] ;  /* 0x0000003406081981 */ /* 0x000562000c1e1900 */
[----:B---3--:R-:W-:Y:S02]  /*1ad90*/  ISETP.NE.AND P2, PT, R27, 0x1, PT ;  /* 0x000000011b00780c */ /* 0x008fe40003f45270 */
[----:B------:R-:W-:Y:S02]  /*1ada0*/  ISETP.GE.AND P3, PT, R54, 0xc0, PT ;  /* 0x000000c03600780c */ /* 0x000fe40003f66270 */
[----:B------:R-:W-:-:S09]  /*1adb0*/  SHF.R.S32.HI R9, RZ, 0x1f, R10 ;  /* 0x0000001fff097819 */ /* 0x000fd2000001140a */
[----:B------:R-:W3:Y:S08]  /*1adc0*/  @P2 LDC R20, c[0x0][0xbec] ;  /* 0x0002fb00ff142b82 */ /* 0x000ef00000000800 */
[----:B------:R-:W4:Y:S01]  /*1add0*/  @P2 LDC R29, c[0x0][0xbf0] ;  /* 0x0002fc00ff1d2b82 */ /* 0x000f220000000800 */
[----:B--2---:R-:W-:Y:S05]  /*1ade0*/  @P1 BRA `(.L_x_1568) ;  /* 0x0000000000101947 */ /* 0x004fea0003800000 */
[----:B------:R-:W-:Y:S05]  /*1adf0*/  @!P0 BRA `(.L_x_1568) ;  /* 0x00000000000c8947 */ /* 0x000fea0003800000 */
[----:B------:R-:W2:Y:S04]  /*1ae00*/  LDG.E R7, desc[UR52][R4.64] ;  /* 0x0000003404077981 */ /* 0x000ea8000c1e1900 */
[----:B-----5:R-:W2:Y:S02]  /*1ae10*/  LDG.E R8, desc[UR52][R4.64+0x4] ;  /* 0x0000043404087981 */ /* 0x020ea4000c1e1900 */
[----:B--2---:R-:W-:-:S07]  /*1ae20*/  IMAD.IADD R8, R8, 0x1, -R7 ;  /* 0x0000000108087824 */ /* 0x004fce00078e0a07 */
.L_x_1568:
[----:B------:R-:W2:Y:S04]  /*1ae30*/  LDL R26, [R1+0x70] ;  /* 0x00007000011a7983 */ /* 0x000ea80000100800 */
[----:B------:R0:W5:Y:S01]  /*1ae40*/  LDL R24, [R1+0x28] ;  /* 0x0000280001187983 */ /* 0x0001620000100800 */
[----:B------:R-:W-:Y:S01]  /*1ae50*/  BSSY B1, `(.L_x_1569) ;  /* 0x000002d000017945 */ /* 0x000fe20003800000 */
[----:B------:R-:W-:Y:S02]  /*1ae60*/  SEL R15, R10, RZ, !P0 ;  /* 0x000000ff0a0f7207 */ /* 0x000fe40004000000 */
[----:B------:R-:W-:Y:S02]  /*1ae70*/  SEL R14, R9, RZ, !P0 ;  /* 0x000000ff090e7207 */ /* 0x000fe40004000000 */
[----:B-----5:R-:W-:-:S02]  /*1ae80*/  SHF.R.S32.HI R13, RZ, 0x1f, R0 ;  /* 0x0000001fff0d7819 */ /* 0x020fc40000011400 */
[----:B--2---:R-:W-:Y:S01]  /*1ae90*/  SHF.R.S32.HI R12, RZ, 0x1f, R26 ;  /* 0x0000001fff0c7819 */ /* 0x004fe2000001141a */
[----:B0-----:R-:W-:Y:S06]  /*1aea0*/  @P3 BRA `(.L_x_1570) ;  /* 0x00000000009c3947 */ /* 0x001fec0003800000 */
[----:B------:R-:W0:Y:S01]  /*1aeb0*/  S2R R5, SR_TID.X ;  /* 0x0000000000057919 */ /* 0x000e220000002100 */
[----:B------:R-:W2:Y:S02]  /*1aec0*/  LDC R11, c[0x0][0xbe8] ;  /* 0x0002fa00ff0b7b82 */ /* 0x000ea40000000800 */
[----:B--2---:R-:W-:Y:S01]  /*1aed0*/  IMAD R4, R8, R11, RZ ;  /* 0x0000000b08047224 */ /* 0x004fe200078e02ff */
[----:B0-----:R-:W-:-:S04]  /*1aee0*/  IADD3 R10, R24, -0x80, R5 ;  /* 0xffffff80180a7810 */ /* 0x001fc80007ffe005 */
        /* <DEDUP_REMOVED lines=35> */
.L_x_1570:
[----:B------:R-:W-:Y:S05]  /*1b120*/  BSYNC B1 ;  /* 0x0000000000017941 */ /* 0x000fea0003800000 */
.L_x_1569:
[----:B------:R-:W-:Y:S01]  /*1b130*/  ULDC.64 UR4, c[0x0][0xaa0] ;  /* 0x0002a80000047ab9 */ /* 0x000fe20000000a00 */
[----:B------:R-:W-:Y:S01]  /*1b140*/  SHF.R.S32.HI R36, RZ, 0x2, R36 ;  /* 0x00000002ff247819 */ /* 0x000fe20000011424 */
[----:B0-----:R-:W-:Y:S01]  /*1b150*/  IMAD R5, R13, UR4, RZ ;  /* 0x000000040d057c24 */ /* 0x001fe2000f8e02ff */
[----:B------:R-:W-:-:S03]  /*1b160*/  SHF.R.S32.HI R10, RZ, 0x1f, R41 ;  /* 0x0000001fff0a7819 */ /* 0x000fc60000011429 */
[C---:B------:R-:W-:Y:S02]  /*1b170*/  IMAD R7, R0.reuse, UR5, R5 ;  /* 0x0000000500077c24 */ /* 0x040fe4000f8e0205 */
[----:B------:R-:W-:Y:S02]  /*1b180*/  IMAD R3, R3, 0x60, R36 ;  /* 0x0000006003037824 */ /* 0x000fe400078e0224 */
[----:B------:R-:W-:Y:S01]  /*1b190*/  IMAD.WIDE.U32 R4, R0, UR4, RZ ;  /* 0x0000000400047c25 */ /* 0x000fe2000f8e00ff */
[----:B------:R-:W-:-:S03]  /*1b1a0*/  ULDC.64 UR4, c[0x0][0xae8] ;  /* 0x0002ba0000047ab9 */ /* 0x000fc60000000a00 */
[----:B------:R-:W-:Y:S02]  /*1b1b0*/  IMAD.IADD R9, R24, 0x1, R3 ;  /* 0x0000000118097824 */ /* 0x000fe400078e0203 */
[----:B------:R-:W-:Y:S02]  /*1b1c0*/  IMAD.IADD R5, R5, 0x1, R7 ;  /* 0x0000000105057824 */ /* 0x000fe400078e0207 */
[----:B------:R-:W-:Y:S02]  /*1b1d0*/  IMAD R6, R12, UR4, RZ ;  /* 0x000000040c067c24 */ /* 0x000fe4000f8e02ff */
[----:B---3--:R-:W-:-:S04]  /*1b1e0*/  @P2 IMAD.HI.U32 R0, R9, R20, RZ ;  /* 0x0000001409002227 */ /* 0x008fc800078e00ff */
[C---:B------:R-:W-:Y:S02]  /*1b1f0*/  IMAD R7, R26.reuse, UR5, R6 ;  /* 0x000000051a077c24 */ /* 0x040fe4000f8e0206 */
[----:B------:R-:W-:Y:S01]  /*1b200*/  IMAD.WIDE.U32 R4, R26, UR4, R4 ;  /* 0x000000041a047c25 */ /* 0x000fe2000f8e0004 */
[----:B------:R-:W-:-:S03]  /*1b210*/  ULDC.64 UR4, c[0x0][0xaf0] ;  /* 0x0002bc0000047ab9 */ /* 0x000fc60000000a00 */
[----:B------:R-:W-:Y:S01]  /*1b220*/  IMAD.MOV.U32 R3, RZ, RZ, R9 ;  /* 0x000000ffff037224 */ /* 0x000fe200078e0009 */
[----:B----4-:R-:W-:Y:S01]  /*1b230*/  @P2 SHF.R.U32.HI R3, RZ, R29, R0 ;  /* 0x0000001dff032219 */ /* 0x010fe20000011600 */
        /* <DEDUP_REMOVED lines=19> */
[----:B------:R-:W-:Y:S01]  /*1b370*/  VIADD R7, R40, 0x20 ;  /* 0x0000002028077836 */ /* 0x000fe20000000000 */
[C---:B------:R-:W-:Y:S01]  /*1b380*/  LEA R0, P0, R4.reuse, UR4, 0x1 ;  /* 0x0000000404007c11 */ /* 0x040fe2000f8008ff */
[----:B------:R-:W-:Y:S01]  /*1b390*/  IMAD.IADD R3, R5, 0x1, R3 ;  /* 0x0000000105037824 */ /* 0x000fe200078e0203 */
[----:B------:R-:W-:Y:S02]  /*1b3a0*/  UMOV UR4, 0xffffffff ;  /* 0xffffffff00047882 */ /* 0x000fe40000000000 */
[----:B------:R-:W-:Y:S02]  /*1b3b0*/  SHF.R.S32.HI R20, RZ, 0x1f, R7 ;  /* 0x0000001fff147819 */ /* 0x000fe40000011407 */
[----:B------:R-:W-:Y:S01]  /*1b3c0*/  LEA.HI.X R4, R4, UR5, R3, 0x1, P0 ;  /* 0x0000000504047c11 */ /* 0x000fe200080f0c03 */
[----:B------:R-:W-:Y:S06]  /*1b3d0*/  BRA.DIV UR4, `(.L_x_1571) ;  /* 0x0000008604187947 */ /* 0x000fec000b800000 */
[----:B------:R0:W2:Y:S04]  /*1b3e0*/  SHFL.IDX PT, R3, R4, RZ, 0x1c1f ;  /* 0x001c1fff04037589 */ /* 0x0000a800000e0000 */
[----:B------:R0:W3:Y:S02]  /*1b3f0*/  SHFL.IDX PT, R14, R0, RZ, 0x1c1f ;  /* 0x001c1fff000e7589 */ /* 0x0000e400000e0000 */
.L_x_1749:
[----:B------:R-:W-:Y:S01]  /*1b400*/  IMAD R27, R8, R27, RZ ;  /* 0x0000001b081b7224 */ /* 0x000fe200078e02ff */
[----:B------:R-:W-:Y:S01]  /*1b410*/  BSSY B1, `(.L_x_1572) ;  /* 0x0000011000017945 */ /* 0x000fe20003800000 */
[----:B------:R-:W-:-:S05]  /*1b420*/  IMAD.IADD R6, R36, 0x1, R24 ;  /* 0x0000000124067824 */ /* 0x000fca00078e0218 */
        /* <DEDUP_REMOVED lines=8> */
[----:B------:R-:W-:Y:S01]  /*1b4b0*/  @!P4 LEA R24, P1, R41, R14, 0x1 ;  /* 0x0000000e2918c211 */ /* 0x000fe200078208ff */
[----:B------:R-:W-:Y:S01]  /*1b4c0*/  @!P2 IMAD.WIDE R8, R40, 0x2, R14 ;  /* 0x000000022808a825 */ /* 0x000fe200078e020e */
[-C--:B------:R-:W-:Y:S02]  /*1b4d0*/  @!P3 LEA.HI.X R13, R7, R3.reuse, R20, 0x1, P0 ;  /* 0x00000003070db211 */ /* 0x080fe400000f0c14 */
[----:B------:R-:W-:Y:S02]  /*1b4e0*/  @!P4 LEA.HI.X R25, R41, R3, R10, 0x1, P1 ;  /* 0x000000032919c211 */ /* 0x000fe400008f0c0a */
[----:B------:R4:W-:Y:S04]  /*1b4f0*/  @!P2 ST.E.128 desc[UR52][R8.64], RZ ;  /* 0x000000ff0800a985 */ /* 0x0009e8000c101d34 */
[----:B------:R4:W-:Y:S04]  /*1b500*/  @!P3 ST.E.128 desc[UR52][R12.64], RZ ;  /* 0x000000ff0c00b985 */ /* 0x0009e8000c101d34 */
[----:B------:R4:W-:Y:S02]  /*1b510*/  @!P4 ST.E.128 desc[UR52][R24.64], RZ ;  /* 0x000000ff1800c985 */ /* 0x0009e4000c101d34 */
.L_x_1573:
[----:B------:R-:W-:Y:S05]  /*1b520*/  BSYNC B1 ;  /* 0x0000000000017941 */ /* 0x000fea0003800000 */
.L_x_1572:
[----:B------:R-:W-:-:S03]  /*1b530*/  UMOV UR4, 0xffffffff ;  /* 0xffffffff00047882 */ /* 0x000fc60000000000 */
[----:B------:R-:W-:Y:S05]  /*1b540*/  BRA.DIV UR4, `(.L_x_1574) ;  /* 0x0000008204f07947 */ /* 0x000fea000b800000 */
[----:B--2---:R2:W0:Y:S04]  /*1b550*/  SHFL.IDX PT, R3, R4, 0x1, 0x1c1f ;  /* 0x003c1f0004037f89 */ /* 0x00442800000e0000 */
[----:B---3--:R2:W3:Y:S02]  /*1b560*/  SHFL.IDX PT, R14, R0, 0x1, 0x1c1f ;  /* 0x003c1f00000e7f89 */ /* 0x0084e400000e0000 */
.L_x_1753:
        /* <DEDUP_REMOVED lines=9> */
[----:B----4-:R-:W-:Y:S01]  /*1b600*/  @!P4 LEA R8, P1, R41, R14, 0x1 ;  /* 0x0000000e2908c211 */ /* 0x010fe200078208ff */
[----:B------:R-:W-:Y:S01]  /*1b610*/  @!P2 IMAD.WIDE R4, R40, 0x2, R14 ;  /* 0x000000022804a825 */ /* 0x000fe200078e020e */
[-C--:B------:R-:W-:Y:S02]  /*1b620*/  @!P3 LEA.HI.X R7, R7, R3.reuse, R20, 0x1, P0 ;  /* 0x000000030707b211 */ /* 0x080fe400000f0c14 */
[----:B------:R-:W-:Y:S02]  /*1b630*/  @!P4 LEA.HI.X R9, R41, R3, R10, 0x1, P1 ;  /* 0x000000032909c211 */ /* 0x000fe400008f0c0a */
[----:B------:R0:W-:Y:S04]  /*1b640*/  @!P2 ST.E.128 desc[UR52][R4.64], RZ ;  /* 0x000000ff0400a985 */ /* 0x0001e8000c101d34 */
[----:B------:R0:W-:Y:S04]  /*1b650*/  @!P3 ST.E.128 desc[UR52][R6.64], RZ ;  /* 0x000000ff0600b985 */ /* 0x0001e8000c101d34 */
[----:B------:R0:W-:Y:S02]  /*1b660*/  @!P4 ST.E.128 desc[UR52][R8.64], RZ ;  /* 0x000000ff0800c985 */ /* 0x0001e4000c101d34 */
.L_x_1567:
[----:B------:R-:W-:Y:S05]  /*1b670*/  BSYNC B0 ;  /* 0x0000000000007941 */ /* 0x000fea0003800000 */
.L_x_1562:
[----:B------:R-:W-:Y:S02]  /*1b680*/  ULDC UR4, c[0x0][0xc3c] ;  /* 0x00030f0000047ab9 */ /* 0x000fe40000000800 */
[----:B-1----:R-:W-:-:S13]  /*1b690*/  ISETP.GE.AND P0, PT, R35, UR4, PT ;  /* 0x0000000423007c0c */ /* 0x002fda000bf06270 */
[----:B------:R-:W-:Y:S05]  /*1b6a0*/  @!P0 BRA `(.L_x_1575) ;  /* 0xfffffe5c00148947 */ /* 0x000fea000383ffff */
[----:B------:R-:W-:Y:S05]  /*1b6b0*/  BRA `(.L_x_1359) ;  /* 0x0000007400447947 */ /* 0x000fea0003800000 */
.L_x_1357:
        /* <DEDUP_REMOVED lines=16> */
.L_x_1576:
        /* <DEDUP_REMOVED lines=42> */
.L_x_1582:
        /* <DEDUP_REMOVED lines=12> */
.L_x_1581:
[----:B------:R-:W-:Y:S05]  /*1bb20*/  BSYNC B0 ;  /* 0x0000000000007941 */ /* 0x000fea0003800000 */
.L_x_1580:
        /* <DEDUP_REMOVED lines=21> */
.L_x_1578:
        /* <DEDUP_REMOVED lines=16> */
[----:B------:R-:W0:Y:S02]  /*1bd80*/  F2I.FTZ.U32.TRUNC.NTZ R3, R11 ;  /* 0x0000000b00037305 */ /* 0x000e24000021f000 */
[----:B0-----:R-:W-:Y:S01]  /*1bd90*/  IMAD.MOV R11, RZ, RZ, -R3 ;  /* 0x000000ffff0b7224 */ /* 0x001fe200078e0a03 */
[----:B------:R-:W-:Y:S06]  /*1bda0*/  @!P0 BRA `(.L_x_1583) ;  /* 0x0000000000088947 */ /* 0x000fec0003800000 */
[----:B------:R-:W-:-:S05]  /*1bdb0*/  VIADD R9, R15, 0xffffffff ;  /* 0xffffffff0f097836 */ /* 0x000fca0000000000 */
[----:B------:R0:W1:Y:S02]  /*1bdc0*/  SHFL.IDX PT, R16, R6, R9, 0x1f ;  /* 0x00001f0906107589 */ /* 0x00006400000e0000 */
.L_x_1583:
[----:B-1----:R-:W-:Y:S01]  /*1bdd0*/  IMAD R16, R16, UR5, R13 ;  /* 0x0000000510107c24 */ /* 0x002fe2000f8e020d */
[----:B------:R-:W-:Y:S01]  /*1bde0*/  IABS R10, R4 ;  /* 0x00000004000a7213 */ /* 0x000fe20000000000 */
[----:B------:R-:W-:Y:S02]  /*1bdf0*/  IMAD R11, R11, R8, RZ ;  /* 0x000000080b0b7224 */ /* 0x000fe400078e02ff */
[----:B------:R-:W-:Y:S01]  /*1be00*/  IMAD.MOV.U32 R2, RZ, RZ, RZ ;  /* 0x000000ffff027224 */ /* 0x000fe200078e00ff */
[----:B0-----:R-:W-:Y:S01]  /*1be10*/  IADD3 R9, -R16, UR6, RZ ;  /* 0x0000000610097c10 */ /* 0x001fe2000fffe1ff */
[----:B------:R-:W-:Y:S02]  /*1be20*/  IMAD.MOV R10, RZ, RZ, -R10 ;  /* 0x000000ffff0a7224 */ /* 0x000fe400078e0a0a */
[----:B------:R-:W-:Y:S01]  /*1be30*/  IMAD.HI.U32 R2, R3, R11, R2 ;  /* 0x0000000b03027227 */ /* 0x000fe200078e0002 */
[----:B------:R-:W-:-:S05]  /*1be40*/  IABS R6, R9 ;  /* 0x0000000900067213 */ /* 0x000fca0000000000 */
        /* <DEDUP_REMOVED lines=27> */
[----:B------:R-:W-:Y:S01]  /*1c000*/  IMAD R9, R11, R8, RZ ;  /* 0x000000080b097224 */ /* 0x000fe200078e02ff */
[----:B------:R-:W-:-:S03]  /*1c010*/  IABS R11, R4 ;  /* 0x00000004000b7213 */ /* 0x000fc60000000000 */
[----:B------:R-:W-:-:S04]  /*1c020*/  IMAD.HI.U32 R2, R3, R9, R2 ;  /* 0x0000000903027227 */ /* 0x000fc800078e0002 */
[----:B------:R-:W-:Y:S02]  /*1c030*/  IMAD.MOV.U32 R9, RZ, RZ, R11 ;  /* 0x000000ffff097224 */ /* 0x000fe400078e000b */
        /* <DEDUP_REMOVED lines=19> */
.L_x_1579:
[----:B------:R-:W-:Y:S02]  /*1c170*/  IMAD.MOV.U32 R17, RZ, RZ, RZ ;  /* 0x000000ffff117224 */ /* 0x000fe400078e00ff */
[----:B------:R-:W-:Y:S02]  /*1c180*/  IMAD.U32 R16, RZ, RZ, UR6 ;  /* 0x00000006ff107e24 */ /* 0x000fe4000f8e00ff */
[----:B------:R-:W-:-:S07]  /*1c190*/  IMAD.MOV.U32 R18, RZ, RZ, RZ ;  /* 0x000000ffff127224 */ /* 0x000fce00078e00ff */
.L_x_1584:
[----:B------:R-:W-:-:S13]  /*1c1a0*/  ISETP.NE.AND P0, PT, R5, RZ, PT ;  /* 0x000000ff0500720c */ /* 0x000fda0003f05270 */
[----:B------:R-:W0:Y:S01]  /*1c1b0*/  @!P0 S2R R3, SR_CgaCtaId ;  /* 0x0000000000038919 */ /* 0x000e220000008800 */
[----:B------:R-:W-:-:S04]  /*1c1c0*/  @!P0 MOV R0, 0x400 ;  /* 0x0000040000008802 */ /* 0x000fc80000000f00 */
[----:B0-----:R-:W-:-:S05]  /*1c1d0*/  @!P0 LEA R0, R3, R0, 0x18 ;  /* 0x0000000003008211 */ /* 0x001fca00078ec0ff */
[----:B------:R1:W-:Y:S01]  /*1c1e0*/  @!P0 STS.128 [R0+0x2d8d0], R16 ;  /* 0x02d8d01000008388 */ /* 0x0003e20000000c00 */
[----:B------:R-:W-:Y:S06]  /*1c1f0*/  BAR.ARV 0x5, 0x200 ;  /* 0x0148000000007b1d */ /* 0x000fec0000002000 */
.L_x_1577:
[----:B-1----:R-:W-:Y:S01]  /*1c200*/  IMAD.MOV.U32 R0, RZ, RZ, 0x1 ;  /* 0x00000001ff007424 */ /* 0x002fe200078e00ff */
[----:B------:R-:W-:Y:S01]  /*1c210*/  ULDC UR4, c[0x0][0xc3c] ;  /* 0x00030f0000047ab9 */ /* 0x000fe20000000800 */
[----:B------:R-:W-:Y:S01]  /*1c220*/  IMAD.MOV.U32 R25, RZ, RZ, RZ ;  /* 0x000000ffff197224 */ /* 0x000fe200078e00ff */
[----:B0-----:R-:W-:Y:S02]  /*1c230*/  ISETP.GE.AND P0, PT, R19, UR4, PT ;  /* 0x0000000413007c0c */ /* 0x001fe4000bf06270 */
[----:B------:R0:W-:Y:S04]  /*1c240*/  STL [R1], R0 ;  /* 0x0000000001007387 */ /* 0x0001e80000100800 */
[----:B------:R0:W-:Y:S07]  /*1c250*/  STL [R1+0x4c], RZ ;  /* 0x00004cff01007387 */ /* 0x0001ee0000100800 */
[----:B------:R-:W-:Y:S05]  /*1c260*/  @P0 BRA `(.L_x_1585) ;  /* 0x0000006400740947 */ /* 0x000fea0003800000 */
[----:B------:R-:W1:Y:S01]  /*1c270*/  S2R R7, SR_TID.X ;  /* 0x0000000000077919 */ /* 0x000e620000002100 */
[----:B------:R-:W2:Y:S01]  /*1c280*/  S2UR UR5, SR_CgaCtaId ;  /* 0x00000000000579c3 */ /* 0x000ea20000008800 */
[----:B------:R-:W-:Y:S01]  /*1c290*/  UMOV UR4, 0x400 ;  /* 0x0000040000047882 */ /* 0x000fe20000000000 */
[----:B------:R-:W-:Y:S01]  /*1c2a0*/  BSSY B8, `(.L_x_1585) ;  /* 0x0000659000087945 */ /* 0x000fe20003800000 */
[----:B------:R-:W-:Y:S01]  /*1c2b0*/  IMAD.MOV.U32 R27, RZ, RZ, RZ ;  /* 0x000000ffff1b7224 */ /* 0x000fe200078e00ff */
[----:B------:R-:W-:Y:S01]  /*1c2c0*/  ULDC.64 UR40, c[0x0][0x198] ;  /* 0x0000660000287ab9 */ /* 0x000fe20000000a00 */
[----:B------:R-:W-:Y:S01]  /*1c2d0*/  IMAD.MOV.U32 R25, RZ, RZ, RZ ;  /* 0x000000ffff197224 */ /* 0x000fe200078e00ff */
[----:B------:R-:W-:Y:S01]  /*1c2e0*/  ULOP3.LUT UR38, UR36, 0x2, URZ, 0xfc, !UPT ;  /* 0x0000000224267892 */ /* 0x000fe2000f8efc3f */
[----:B------:R-:W-:Y:S01]  /*1c2f0*/  ULDC UR37, c[0x0][0xc] ;  /* 0x0000030000257ab9 */ /* 0x000fe20000000800 */
[----:B--2---:R-:W-:-:S06]  /*1c300*/  ULEA UR4, UR5, UR4, 0x18 ;  /* 0x0000000405047291 */ /* 0x004fcc000f8ec03f */
[----:B------:R-:W-:Y:S01]  /*1c310*/  IMAD.U32 R23, RZ, RZ, UR4 ;  /* 0x00000004ff177e24 */ /* 0x000fe2000f8e00ff */
[C---:B-1----:R-:W-:Y:S01]  /*1c320*/  LOP3.LUT R6, R7.reuse, 0x7f, RZ, 0xc0, !PT ;  /* 0x0000007f07067812 */ /* 0x042fe200078ec0ff */
[----:B0-----:R-:W-:-:S04]  /*1c330*/  IMAD.SHL.U32 R0, R7, 0x8, RZ ;  /* 0x0000000807007824 */ /* 0x001fc800078e00ff */
        /* <DEDUP_REMOVED lines=9> */
[----:B------:R-:W-:Y:S01]  /*1c3d0*/  SHF.R.U32.HI R3, RZ, 0x2, R6 ;  /* 0x00000002ff037819 */ /* 0x000fe20000011606 */
[----:B------:R-:W-:-:S02]  /*1c3e0*/  IMAD.MOV.U32 R6, RZ, RZ, 0x1 ;  /* 0x00000001ff067424 */ /* 0x000fc400078e00ff */
[----:B------:R-:W-:Y:S01]  /*1c3f0*/  STL [R1+0x14], R5 ;  /* 0x0000140501007387 */ /* 0x000fe20000100800 */
[----:B------:R-:W-:-:S03]  /*1c400*/  LOP3.LUT R2, R2, 0x60, RZ, 0xc0, !PT ;  /* 0x0000006002027812 */ /* 0x000fc600078ec0ff */
[----:B------:R-:W-:Y:S04]  /*1c410*/  STL [R1+0x4c], RZ ;  /* 0x00004cff01007387 */ /* 0x000fe80000100800 */
[----:B------:R0:W-:Y:S04]  /*1c420*/  STL [R1+0x4], R4 ;  /* 0x0000040401007387 */ /* 0x0001e80000100800 */
[----:B------:R1:W-:Y:S01]  /*1c430*/  STL [R1], R6 ;  /* 0x0000000601007387 */ /* 0x0003e20000100800 */
[----:B0-----:R-:W-:Y:S02]  /*1c440*/  LOP3.LUT R4, R3, R2, RZ, 0xfc, !PT ;  /* 0x0000000203047212 */ /* 0x001fe400078efcff */
[----:B------:R-:W-:-:S02]  /*1c450*/  LOP3.LUT R3, R0, 0x20, RZ, 0xfc, !PT ;  /* 0x0000002000037812 */ /* 0x000fc400078efcff */
[----:B------:R-:W-:Y:S01]  /*1c460*/  LOP3.LUT R2, R0, 0x40, RZ, 0xfc, !PT ;  /* 0x0000004000027812 */ /* 0x000fe200078efcff */
[----:B------:R-:W-:-:S05]  /*1c470*/  IMAD R0, R5, 0x2, R23 ;  /* 0x0000000205007824 */ /* 0x000fca00078e0217 */
[----:B------:R1:W-:Y:S02]  /*1c480*/  STL [R1+0x34], R0 ;  /* 0x0000340001007387 */ /* 0x0003e40000100800 */
.L_x_1702:
[----:B------:R-:W-:Y:S05]  /*1c490*/  YIELD ;  /* 0x0000000000007946 */ /* 0x000fea0003800000 */
[----:B------:R-:W-:Y:S01]  /*1c4a0*/  ULDC.64 UR4, c[0x0][0xa28] ;  /* 0x00028a0000047ab9 */ /* 0x000fe20000000a00 */
[----:B------:R-:W-:Y:S02]  /*1c4b0*/  CS2R R8, SRZ ;  /* 0x0000000000087805 */ /* 0x000fe4000001ff00 */
[----:B------:R-:W-:Y:S01]  /*1c4c0*/  ISETP.NE.U32.AND P0, PT, RZ, UR4, PT ;  /* 0x00000004ff007c0c */ /* 0x000fe2000bf05070 */
[----:B0-----:R-:W0:Y:S01]  /*1c4d0*/  LDC.64 R4, c[0x0][0xa00] ;  /* 0x00028000ff047b82 */ /* 0x001e220000000a00 */
[----:B------:R-:W-:-:S02]  /*1c4e0*/  ULDC.64 UR6, c[0x0][0xa10] ;  /* 0x0002840000067ab9 */ /* 0x000fc40000000a00 */
[----:B------:R-:W-:Y:S01]  /*1c4f0*/  ISETP.NE.AND.EX P0, PT, RZ, UR5, PT, P0 ;  /* 0x00000005ff007c0c */ /* 0x000fe2000bf05300 */
[----:B------:R-:W-:-:S12]  /*1c500*/  ULDC.64 UR4, c[0x0][0xa18] ;  /* 0x0002860000047ab9 */ /* 0x000fd80000000a00 */
[----:B--2---:R-:W2:Y:S02]  /*1c510*/  @P0 LDC.64 R2, c[0x0][0xa28] ;  /* 0x00028a00ff020b82 */ /* 0x004ea40000000a00 */
[----:B--2---:R-:W-:-:S05]  /*1c520*/  @P0 IMAD.WIDE R2, R19, 0x4, R2 ;  /* 0x0000000413020825 */ /* 0x004fca00078e0202 */
[----:B---3--:R2:W3:Y:S01]  /*1c530*/  @P0 LDG.E R9, desc[UR52][R2.64] ;  /* 0x0000003402090981 */ /* 0x0084e2000c1e1900 */
[----:B------:R-:W-:Y:S01]  /*1c540*/  ISETP.NE.U32.AND P0, PT, RZ, UR4, PT ;  /* 0x00000004ff007c0c */ /* 0x000fe2000bf05070 */
[----:B0-----:R-:W-:Y:S01]  /*1c550*/  IMAD.WIDE R4, R19, 0x4, R4 ;  /* 0x0000000413047825 */ /* 0x001fe200078e0204 */
[----:B------:R-:W-:Y:S02]  /*1c560*/  ISETP.NE.U32.AND P1, PT, RZ, UR6, PT ;  /* 0x00000006ff007c0c */ /* 0x000fe4000bf25070 */
[----:B------:R-:W-:Y:S01]  /*1c570*/  ISETP.NE.AND.EX P2, PT, RZ, UR5, PT, P0 ;  /* 0x00000005ff007c0c */ /* 0x000fe2000bf45300 */
[----:B------:R-:W-:Y:S01]  /*1c580*/  ULDC.64 UR4, c[0x0][0xa00] ;  /* 0x0002800000047ab9 */ /* 0x000fe20000000a00 */
[----:B------:R-:W-:Y:S01]  /*1c590*/  ISETP.NE.AND.EX P1, PT, RZ, UR7, PT, P1 ;  /* 0x00000007ff007c0c */ /* 0x000fe2000bf25310 */
[----:B-1----:R-:W-:Y:S01]  /*1c5a0*/  IMAD.MOV.U32 R0, RZ, RZ, RZ ;  /* 0x000000ffff007224 */ /* 0x002fe200078e00ff */
[----:B------:R-:W-:Y:S01]  /*1c5b0*/  ISETP.NE.U32.AND P0, PT, RZ, UR4, PT ;  /* 0x00000004ff007c0c */ /* 0x000fe2000bf05070 */
[----:B--2---:R-:W0:Y:S03]  /*1c5c0*/  LDC.64 R2, c[0x0][0xa10] ;  /* 0x00028400ff027b82 */ /* 0x004e260000000a00 */
[----:B------:R-:W-:-:S05]  /*1c5d0*/  ISETP.NE.AND.EX P0, PT, RZ, UR5, PT, P0 ;  /* 0x00000005ff007c0c */ /* 0x000fca000bf05300 */
[----:B------:R-:W1:Y:S08]  /*1c5e0*/  @P2 LDC.64 R6, c[0x0][0xa18] ;  /* 0x00028600ff062b82 */ /* 0x000e700000000a00 */
[----:B------:R-:W2:Y:S01]  /*1c5f0*/  @P0 LDG.E R8, desc[UR52][R4.64] ;  /* 0x0000003404080981 */ /* 0x000ea2000c1e1900 */
[----:B0-----:R-:W-:-:S05]  /*1c600*/  IMAD.WIDE R2, R19, 0x4, R2 ;  /* 0x0000000413027825 */ /* 0x001fca00078e0202 */
[----:B-----5:R-:W5:Y:S01]  /*1c610*/  @P1 LDG.E R0, desc[UR52][R2.64] ;  /* 0x0000003402001981 */ /* 0x020f62000c1e1900 */
[----:B------:R-:W-:Y:S02]  /*1c620*/  ULDC UR4, c[0x0][0x288] ;  /* 0x0000a20000047ab9 */ /* 0x000fe40000000800 */
[----:B------:R-:W-:Y:S01]  /*1c630*/  IMAD.U32 R29, RZ, RZ, UR4 ;  /* 0x00000004ff1d7e24 */ /* 0x000fe2000f8e00ff */
[----:B------:R-:W-:Y:S02]  /*1c640*/  ULDC.64 UR4, c[0x0][0x418] ;  /* 0x0001060000047ab9 */ /* 0x000fe40000000a00 */
[----:B------:R-:W-:-:S03]  /*1c650*/  UISETP.NE.U32.AND UP0, UPT, UR4, URZ, UPT ;  /* 0x0000003f0400728c */ /* 0x000fc6000bf05070 */
[----:B------:R-:W-:Y:S01]  /*1c660*/  ULDC UR4, c[0x0][0x424] ;  /* 0x0001090000047ab9 */ /* 0x000fe20000000800 */
[----:B------:R-:W-:Y:S01]  /*1c670*/  UISETP.NE.AND.EX UP0, UPT, UR5, URZ, UPT, UP0 ;  /* 0x0000003f0500728c */ /* 0x000fe2000bf05300 */
[----:B-1----:R-:W-:Y:S02]  /*1c680*/  @P2 IMAD.WIDE R6, R19, 0x4, R6 ;  /* 0x0000000413062825 */ /* 0x002fe400078e0206 */
[----:B------:R-:W-:Y:S01]  /*1c690*/  ULDC UR5, c[0x0][0x2f0] ;  /* 0x0000bc0000057ab9 */ /* 0x000fe20000000800 */
[----:B------:R-:W-:Y:S02]  /*1c6a0*/  USEL UR4, UR4, 0x1, UP0 ;  /* 0x0000000104047887 */ /* 0x000fe40008000000 */
[----:B------:R0:W5:Y:S02]  /*1c6b0*/  @P2 LDG.E R29, desc[UR52][R6.64] ;  /* 0x00000034061d2981 */ /* 0x000164000c1e1900 */
[----:B------:R-:W-:-:S03]  /*1c6c0*/  UIMAD UR4, UR4, UR5, URZ ;  /* 0x00000005040472a4 */ /* 0x000fc6000f8e023f */
[----:B------:R-:W-:Y:S02]  /*1c6d0*/  ULDC UR5, c[0x0][0x348] ;  /* 0x0000d20000057ab9 */ /* 0x000fe40000000800 */
[----:B0-----:R-:W-:Y:S02]  /*1c6e0*/  IMAD.U32 R7, RZ, RZ, UR5 ;  /* 0x00000005ff077e24 */ /* 0x001fe4000f8e00ff */
[----:B------:R-:W-:Y:S01]  /*1c6f0*/  IMAD.U32 R6, RZ, RZ, UR4 ;  /* 0x00000004ff067e24 */ /* 0x000fe2000f8e00ff */
[----:B---3--:R0:W-:Y:S04]  /*1c700*/  STL [R1+0x2c], R9 ;  /* 0x00002c0901007387 */ /* 0x0081e80000100800 */
[----:B--2---:R0:W-:Y:S01]  /*1c710*/  STL [R1+0x8], R8 ;  /* 0x0000080801007387 */ /* 0x0041e20000100800 */
[----:B------:R-:W-:Y:S05]  /*1c720*/  @P2 BRA `(.L_x_1586) ;  /* 0x0000000000102947 */ /* 0x000fea0003800000 */
[----:B------:R-:W-:Y:S05]  /*1c730*/  @!P0 BRA `(.L_x_1586) ;  /* 0x00000000000c8947 */ /* 0x000fea0003800000 */
[----:B-----5:R-:W2:Y:S04]  /*1c740*/  LDG.E R29, desc[UR52][R4.64] ;  /* 0x00000034041d7981 */ /* 0x020ea8000c1e1900 */
[----:B------:R-:W2:Y:S02]  /*1c750*/  LDG.E R4, desc[UR52][R4.64+0x4] ;  /* 0x0000043404047981 */ /* 0x000ea4000c1e1900 */
[----:B--2---:R-:W-:-:S07]  /*1c760*/  IMAD.IADD R29, R4, 0x1, -R29 ;  /* 0x00000001041d7824 */ /* 0x004fce00078e0a1d */
.L_x_1586:
        /* <DEDUP_REMOVED lines=8> */
.L_x_1587:
[----:B------:R-:W-:Y:S02]  /*1c7f0*/  ULDC.64 UR4, c[0x0][0xa08] ;  /* 0x0002820000047ab9 */ /* 0x000fe40000000a00 */
[----:B------:R-:W-:-:S04]  /*1c800*/  ISETP.NE.U32.AND P0, PT, RZ, UR4, PT ;  /* 0x00000004ff007c0c */ /* 0x000fc8000bf05070 */
[----:B------:R-:W-:-:S13]  /*1c810*/  ISETP.NE.AND.EX P0, PT, RZ, UR5, PT, P0 ;  /* 0x00000005ff007c0c */ /* 0x000fda000bf05300 */
[----:B------:R-:W-:Y:S05]  /*1c820*/  @!P0 BRA `(.L_x_1588) ;  /* 0x0000000000148947 */ /* 0x000fea0003800000 */
[----:B------:R-:W1:Y:S02]  /*1c830*/  LDC.64 R4, c[0x0][0xa08] ;  /* 0x00028200ff047b82 */ /* 0x000e640000000a00 */
[----:B-1----:R-:W-:-:S05]  /*1c840*/  IMAD.WIDE R4, R19, 0x4, R4 ;  /* 0x0000000413047825 */ /* 0x002fca00078e0204 */
[----:B------:R-:W2:Y:S04]  /*1c850*/  LDG.E R6, desc[UR52][R4.64] ;  /* 0x0000003404067981 */ /* 0x000ea8000c1e1900 */
[----:B------:R-:W2:Y:S02]  /*1c860*/  LDG.E R4, desc[UR52][R4.64+0x4] ;  /* 0x0000043404047981 */ /* 0x000ea4000c1e1900 */
[----:B--2---:R-:W-:-:S07]  /*1c870*/  IMAD.IADD R6, R4, 0x1, -R6 ;  /* 0x0000000104067824 */ /* 0x004fce00078e0a06 */
.L_x_1588:
[----:B-1----:R-:W2:Y:S04]  /*1c880*/  @P1 LDG.E R4, desc[UR52][R2.64] ;  /* 0x0000003402041981 */ /* 0x002ea8000c1e1900 */
[----:B------:R1:W2:Y:S01]  /*1c890*/  @P1 LDG.E R5, desc[UR52][R2.64+0x4] ;  /* 0x0000043402051981 */ /* 0x0002a2000c1e1900 */
[----:B------:R-:W-:Y:S02]  /*1c8a0*/  IMAD R28, R17, 0xc0, RZ ;  /* 0x000000c0111c7824 */ /* 0x000fe400078e02ff */
[----:B-----5:R-:W-:Y:S02]  /*1c8b0*/  IMAD.IADD R6, R6, 0x1, -R9 ;  /* 0x0000000106067824 */ /* 0x020fe400078e0a09 */
[----:B0-----:R-:W-:Y:S01]  /*1c8c0*/  VIADD R8, R28, 0xbf ;  /* 0x000000bf1c087836 */ /* 0x001fe20000000000 */
[----:B-1----:R-:W0:Y:S02]  /*1c8d0*/  LDC R2, c[0x0][0x448] ;  /* 0x00011200ff027b82 */ /* 0x002e240000000800 */
[----:B0-----:R-:W-:-:S13]  /*1c8e0*/  ISETP.NE.AND P2, PT, R2, 0x1, PT ;  /* 0x000000010200780c */ /* 0x001fda0003f45270 */
[----:B------:R-:W0:Y:S08]  /*1c8f0*/  @P2 LDC R3, c[0x0][0x44c] ;  /* 0x00011300ff032b82 */ /* 0x000e300000000800 */
[----:B------:R-:W1:Y:S01]  /*1c900*/  @P2 LDC R2, c[0x0][0x450] ;  /* 0x00011400ff022b82 */ /* 0x000e620000000800 */
[----:B0-----:R-:W-:-:S05]  /*1c910*/  @P2 IMAD.HI.U32 R3, R8, R3, RZ ;  /* 0x0000000308032227 */ /* 0x001fca00078e00ff */
[----:B-1----:R-:W-:Y:S01]  /*1c920*/  @P2 SHF.R.U32.HI R8, RZ, R2, R3 ;  /* 0x00000002ff082219 */ /* 0x002fe20000011603 */
[----:B--2---:R-:W-:-:S04]  /*1c930*/  @P1 IMAD.IADD R7, R5, 0x1, -R4 ;  /* 0x0000000105071824 */ /* 0x004fc800078e0a04 */
[----:B------:R-:W-:-:S04]  /*1c940*/  IMAD.IADD R10, R6, 0x1, R7 ;  /* 0x00000001060a7824 */ /* 0x000fc800078e0207 */
[C---:B------:R-:W-:Y:S01]  /*1c950*/  VIADD R21, R10.reuse, 0x7f ;  /* 0x0000007f0a157836 */ /* 0x040fe20000000000 */
[----:B------:R0:W-:Y:S01]  /*1c960*/  STL [R1+0x24], R10 ;  /* 0x0000240a01007387 */ /* 0x0001e20000100800 */
[----:B------:R-:W-:-:S03]  /*1c970*/  IADD3 R17, R10, 0x1, -R29 ;  /* 0x000000010a117810 */ /* 0x000fc60007ffe81d */
[----:B------:R-:W-:Y:S02]  /*1c980*/  SHF.R.S32.HI R2, RZ, 0x1f, R21 ;  /* 0x0000001fff027819 */ /* 0x000fe40000011415 */
[----:B------:R-:W-:Y:S02]  /*1c990*/  IMAD.IADD R8, R17, 0x1, R8 ;  /* 0x0000000111087824 */ /* 0x000fe400078e0208 */
[----:B------:R-:W-:Y:S02]  /*1c9a0*/  LEA.HI R21, R2, R21, RZ, 0x7 ;  /* 0x0000001502157211 */ /* 0x000fe400078f38ff */
[----:B------:R-:W1:Y:S02]  /*1c9b0*/  LDC.64 R2, c[0x0][0x9e0] ;  /* 0x00027800ff027b82 */ /* 0x000e640000000a00 */
[----:B------:R-:W-:Y:S02]  /*1c9c0*/  SHF.R.S32.HI R21, RZ, 0x7, R21 ;  /* 0x00000007ff157819 */ /* 0x000fe40000011415 */
[----:B-1----:R-:W-:Y:S01]  /*1c9d0*/  ISETP.GE.AND P3, PT, R3, 0x1, PT ;  /* 0x000000010300780c */ /* 0x002fe20003f66270 */
[----:B------:R-:W-:-:S12]  /*1c9e0*/  IMAD.IADD R2, R8, 0x1, R2 ;  /* 0x0000000108027824 */ /* 0x000fd800078e0202 */
[----:B0-----:R-:W-:Y:S05]  /*1c9f0*/  @!P3 BRA `(.L_x_1589) ;  /* 0x000000000048b947 */ /* 0x001fea0003800000 */
        /* <DEDUP_REMOVED lines=11> */
.L_x_1591:
[----:B------:R-:W-:-:S13]  /*1cab0*/  ISETP.NE.AND P0, PT, R3, 0x1, PT ;  /* 0x000000010300780c */ /* 0x000fda0003f05270 */
[----:B------:R-:W0:Y:S02]  /*1cac0*/  @P0 LDC.64 R4, c[0x0][0x9e8] ;  /* 0x00027a00ff040b82 */ /* 0x000e240000000a00 */
[----:B0-----:R-:W-:-:S05]  /*1cad0*/  @P0 IMAD.HI.U32 R4, R9, R4, RZ ;  /* 0x0000000409040227 */ /* 0x001fca00078e00ff */
[----:B------:R-:W-:-:S07]  /*1cae0*/  @P0 SHF.R.U32.HI R9, RZ, R5, R4 ;  /* 0x00000005ff090219 */ /* 0x000fce0000011604 */
.L_x_1592:
[----:B------:R-:W-:Y:S05]  /*1caf0*/  BSYNC B0 ;  /* 0x0000000000007941 */ /* 0x000fea0003800000 */
.L_x_1590:
[----:B------:R-:W-:-:S05]  /*1cb00*/  IMAD R9, R9, R3, R3 ;  /* 0x0000000309097224 */ /* 0x000fca00078e0203 */
[----:B------:R-:W-:-:S07]  /*1cb10*/  VIMNMX R2, R2, R9, PT ;  /* 0x0000000902027248 */ /* 0x000fce0003fe0100 */
.L_x_1589:
        /* <DEDUP_REMOVED lines=20> */
.L_x_1595:
[----:B------:R-:W-:-:S13]  /*1cc60*/  ISETP.NE.AND P0, PT, R3, 0x1, PT ;  /* 0x000000010300780c */ /* 0x000fda0003f05270 */
[----:B------:R-:W0:Y:S02]  /*1cc70*/  @P0 LDC.64 R4, c[0x0][0x9e8] ;  /* 0x00027a00ff040b82 */ /* 0x000e240000000a00 */
[----:B0-----:R-:W-:-:S05]  /*1cc80*/  @P0 IMAD.HI.U32 R4, R9, R4, RZ ;  /* 0x0000000409040227 */ /* 0x001fca00078e00ff */
[----:B------:R-:W-:-:S07]  /*1cc90*/  @P0 SHF.R.U32.HI R9, RZ, R5, R4 ;  /* 0x00000005ff090219 */ /* 0x000fce0000011604 */
.L_x_1596:
[----:B------:R-:W-:Y:S05]  /*1cca0*/  BSYNC B0 ;  /* 0x0000000000007941 */ /* 0x000fea0003800000 */
.L_x_1594:
[----:B------:R-:W-:-:S05]  /*1ccb0*/  IMAD R3, R9, R3, RZ ;  /* 0x0000000309037224 */ /* 0x000fca00078e02ff */
[----:B------:R-:W-:-:S07]  /*1ccc0*/  VIMNMX R8, R8, R3, !PT ;  /* 0x0000000308087248 */ /* 0x000fce0007fe0100 */
.L_x_1593:
[----:B------:R-:W-:Y:S01]  /*1ccd0*/  VIADD R2, R2, 0x7f ;  /* 0x0000007f02027836 */ /* 0x000fe20000000000 */
[----:B------:R-:W-:Y:S04]  /*1cce0*/  BSSY B0, `(.L_x_1597) ;  /* 0x000015d000007945 */ /* 0x000fe80003800000 */
[----:B------:R-:W-:-:S04]  /*1ccf0*/  SHF.R.S32.HI R3, RZ, 0x1f, R2 ;  /* 0x0000001fff037819 */ /* 0x000fc80000011402 */
[----:B------:R-:W-:Y:S02]  /*1cd00*/  LEA.HI R3, R3, R2, RZ, 0x7 ;  /* 0x0000000203037211 */ /* 0x000fe400078f38ff */
[----:B------:R-:W-:Y:S02]  /*1cd10*/  SHF.R.S32.HI R2, RZ, 0x1f, R8 ;  /* 0x0000001fff027819 */ /* 0x000fe40000011408 */
[----:B------:R-:W-:Y:S02]  /*1cd20*/  SHF.R.S32.HI R3, RZ, 0x7, R3 ;  /* 0x00000007ff037819 */ /* 0x000fe40000011403 */
[----:B------:R-:W-:Y:S02]  /*1cd30*/  LEA.HI R2, R2, R8, RZ, 0x7 ;  /* 0x0000000802027211 */ /* 0x000fe400078f38ff */
[----:B------:R-:W-:Y:S02]  /*1cd40*/  VIMNMX R3, R21, R3, PT ;  /* 0x0000000315037248 */ /* 0x000fe40003fe0100 */
[----:B------:R-:W-:-:S03]  /*1cd50*/  SHF.R.S32.HI R2, RZ, 0x7, R2 ;  /* 0x00000007ff027819 */ /* 0x000fc60000011402 */
[----:B------:R-:W-:Y:S01]  /*1cd60*/  IMAD R3, R3, 0x80, -R6 ;  /* 0x0000008003037824 */ /* 0x000fe200078e0a06 */
[----:B------:R-:W-:-:S04]  /*1cd70*/  VIMNMX R2, RZ, R2, !PT ;  /* 0x00000002ff027248 */ /* 0x000fc80007fe0100 */
[----:B------:R-:W-:Y:S01]  /*1cd80*/  VIMNMX R3, R3, R7, PT ;  /* 0x0000000703037248 */ /* 0x000fe20003fe0100 */
[----:B------:R-:W-:-:S05]  /*1cd90*/  IMAD R2, R2, 0x80, -R6 ;  /* 0x0000008002027824 */ /* 0x000fca00078e0a06 */
[----:B------:R-:W-:-:S04]  /*1cda0*/  VIMNMX R4, RZ, R2, !PT ;  /* 0x00000002ff047248 */ /* 0x000fc80007fe0100 */
[----:B------:R-:W-:Y:S02]  /*1cdb0*/  ISETP.GT.AND P0, PT, R3, R4, PT ;  /* 0x000000040300720c */ /* 0x000fe40003f04270 */
[----:B------:R-:W-:-:S11]  /*1cdc0*/  SHF.R.U32.HI R4, RZ, 0x7, R4 ;  /* 0x00000007ff047819 */ /* 0x000fd60000011604 */
[----:B------:R-:W-:-:S05]  /*1cdd0*/  @P0 VIADD R2, R3, 0x7f ;  /* 0x0000007f03020836 */ /* 0x000fca0000000000 */
[----:B------:R-:W-:-:S04]  /*1cde0*/  @P0 SHF.R.S32.HI R3, RZ, 0x1f, R2 ;  /* 0x0000001fff030819 */ /* 0x000fc80000011402 */
        /* <DEDUP_REMOVED lines=13> */
.L_x_1756:
[----:B-1----:R-:W-:Y:S02]  /*1cec0*/  ISETP.NE.AND P0, PT, R14, RZ, PT ;  /* 0x000000ff0e00720c */ /* 0x002fe40003f05270 */
[----:B------:R-:W-:-:S11]  /*1ced0*/  PLOP3.LUT P6, PT, PT, PT, PT, 0x8, 0x0 ;  /* 0x000000000000781c */ /* 0x000fd60003fce170 */
[----:B------:R-:W-:Y:S05]  /*1cee0*/  @P0 BRA `(.L_x_1600) ;  /* 0x00000000000c0947 */ /* 0x000fea0003800000 */
[----:B------:R-:W-:-:S03]  /*1cef0*/  UMOV UR4, 0xffffffff ;  /* 0xffffffff00047882 */ /* 0x000fc60000000000 */
[----:B------:R-:W-:Y:S05]  /*1cf00*/  BRA.DIV UR4, `(.L_x_1601) ;  /* 0x0000006a04fc7947 */ /* 0x000fea000b800000 */
[----:B------:R-:W-:-:S13]  /*1cf10*/  ELECT P6, URZ, PT ;  /* 0x00000000003f782f */ /* 0x000fda00038c0000 */
.L_x_1600:
        /* <DEDUP_REMOVED lines=9> */
.L_x_1759:
[----:B------:R-:W-:Y:S05]  /*1cfb0*/  BSYNC B1 ;  /* 0x0000000000017941 */ /* 0x000fea0003800000 */
.L_x_1602:
        /* <DEDUP_REMOVED lines=11> */
.L_x_1760:
[----:B------:R-:W-:Y:S05]  /*1d070*/  BSYNC B2 ;  /* 0x0000000000027941 */ /* 0x000fea0003800000 */
.L_x_1606:
        /* <DEDUP_REMOVED lines=9> */
.L_x_1609:
[----:B------:R-:W-:Y:S05]  /*1d110*/  BSYNC B2 ;  /* 0x0000000000027941 */ /* 0x000fea0003800000 */
.L_x_1608:
        /* <DEDUP_REMOVED lines=12> */
.L_x_1610:
        /* <DEDUP_REMOVED lines=16> */
.L_x_1611:
        /* <DEDUP_REMOVED lines=16> */
.L_x_1612:
        /* <DEDUP_REMOVED lines=13> */
.L_x_1761:
[----:B------:R-:W-:Y:S05]  /*1d4b0*/  BSYNC B2 ;  /* 0x0000000000027941 */ /* 0x000fea0003800000 */
.L_x_1613:
        /* <DEDUP_REMOVED lines=11> */
.L_x_1616:
[----:B------:R-:W-:Y:S05]  /*1d570*/  BSYNC B2 ;  /* 0x0000000000027941 */ /* 0x000fea0003800000 */
.L_x_1615:
        /* <DEDUP_REMOVED lines=8> */
.L_x_1617:
        /* <DEDUP_REMOVED lines=15> */
.L_x_1618:
        /* <DEDUP_REMOVED lines=15> */
.L_x_1619:
        /* <DEDUP_REMOVED lines=10> */
.L_x_1605:
[----:B------:R-:W-:Y:S05]  /*1d880*/  BSYNC B1 ;  /* 0x0000000000017941 */ /* 0x000fea0003800000 */
.L_x_1604:
[----:B0-----:R-:W2:Y:S01]  /*1d890*/  LDL.LU R5, [R1+0x4] ;  /* 0x0000040001057983 */ /* 0x001ea20000300800 */
[----:B------:R-:W-:Y:S01]  /*1d8a0*/  VIADD R27, R27, 0x1 ;  /* 0x000000011b1b7836 */ /* 0x000fe20000000000 */
[----:B------:R-:W-:Y:S01]  /*1d8b0*/  PLOP3.LUT P0, PT, PT, PT, PT, 0x8, 0x0 ;  /* 0x000000000000781c */ /* 0x000fe20003f0e170 */
[----:B------:R-:W-:-:S03]  /*1d8c0*/  VIADD R9, R3, 0xfffffffe ;  /* 0xfffffffe03097836 */ /* 0x000fc60000000000 */
[----:B------:R-:W-:Y:S02]  /*1d8d0*/  ISETP.NE.AND P1, PT, R27, 0x2, PT ;  /* 0x000000021b00780c */ /* 0x000fe40003f25270 */
[----:B------:R-:W-:Y:S02]  /*1d8e0*/  ISETP.GE.AND P2, PT, R9, R4, PT ;  /* 0x000000040900720c */ /* 0x000fe40003f46270 */
[----:B------:R-:W-:Y:S02]  /*1d8f0*/  SEL R3, RZ, 0x1, P1 ;  /* 0x00000001ff037807 */ /* 0x000fe40000800000 */
[----:B------:R-:W-:Y:S02]  /*1d900*/  SEL R27, R27, RZ, P1 ;  /* 0x000000ff1b1b7207 */ /* 0x000fe40000800000 */
[----:B--2---:R-:W-:-:S05]  /*1d910*/  LOP3.LUT R5, R5, R3, RZ, 0x3c, !PT ;  /* 0x0000000305057212 */ /* 0x004fca00078e3cff */
[----:B------:R0:W-:Y:S02]  /*1d920*/  STL [R1+0x4], R5 ;  /* 0x0000040501007387 */ /* 0x0001e40000100800 */
[----:B------:R-:W-:Y:S05]  /*1d930*/  @!P2 BRA `(.L_x_1598) ;  /* 0x00000008005ca947 */ /* 0x000fea0003800000 */
.L_x_1636:
        /* <DEDUP_REMOVED lines=12> */
.L_x_1762:
[----:B------:R-:W-:Y:S05]  /*1da00*/  BSYNC B2 ;  /* 0x0000000000027941 */ /* 0x000fea0003800000 */
.L_x_1622:
        /* <DEDUP_REMOVED lines=9> */
.L_x_1625:
[----:B------:R-:W-:Y:S05]  /*1daa0*/  BSYNC B2 ;  /* 0x0000000000027941 */ /* 0x000fea0003800000 */
.L_x_1624:
        /* <DEDUP_REMOVED lines=11> */
.L_x_1626:
        /* <DEDUP_REMOVED lines=16> */
.L_x_1627:
        /* <DEDUP_REMOVED lines=16> */
.L_x_1628:
        /* <DEDUP_REMOVED lines=13> */
.L_x_1763:
[----:B------:R-:W-:Y:S05]  /*1de30*/  BSYNC B2 ;  /* 0x0000000000027941 */ /* 0x000fea0003800000 */
.L_x_1629:
        /* <DEDUP_REMOVED lines=11> */
.L_x_1632:
[----:B------:R-:W-:Y:S05]  /*1def0*/  BSYNC B2 ;  /* 0x0000000000027941 */ /* 0x000fea0003800000 */
.L_x_1631:
        /* <DEDUP_REMOVED lines=8> */
.L_x_1633:
        /* <DEDUP_REMOVED lines=15> */
.L_x_1634:
        /* <DEDUP_REMOVED lines=15> */
.L_x_1635:
        /* <DEDUP_REMOVED lines=10> */
.L_x_1621:
[----:B------:R-:W-:Y:S05]  /*1e200*/  BSYNC B1 ;  /* 0x0000000000017941 */ /* 0x000fea0003800000 */
.L_x_1620:
        /* <DEDUP_REMOVED lines=10> */
.L_x_1598:
[----:B------:R-:W-:Y:S05]  /*1e2b0*/  BSYNC B0 ;  /* 0x0000000000007941 */ /* 0x000fea0003800000 */
.L_x_1597:
[----:B------:R-:W2:Y:S01]  /*1e2c0*/  LDC R0, c[0x0][0x448] ;  /* 0x00011200ff007b82 */ /* 0x000ea20000000800 */
[----:B------:R-:W-:Y:S01]  /*1e2d0*/  VIADD R2, R28, 0xbf ;  /* 0x000000bf1c027836 */ /* 0x000fe20000000000 */
[----:B------:R-:W-:Y:S06]  /*1e2e0*/  @!P0 WARPSYNC.ALL ;  /* 0x0000000000008948 */ /* 0x000fec0003800000 */
[----:B------:R-:W-:Y:S01]  /*1e2f0*/  @!P0 BAR.SYNC.DEFER_BLOCKING 0xc, 0x200 ;  /* 0x0308000000008b1d */ /* 0x000fe20000010000 */
[----:B--2---:R-:W-:-:S13]  /*1e300*/  ISETP.NE.AND P1, PT, R0, 0x1, PT ;  /* 0x000000010000780c */ /* 0x004fda0003f25270 */
[----:B------:R-:W2:Y:S08]  /*1e310*/  @P1 LDC R3, c[0x0][0x44c] ;  /* 0x00011300ff031b82 */ /* 0x000eb00000000800 */
[----:B------:R-:W3:Y:S01]  /*1e320*/  @P1 LDC R0, c[0x0][0x450] ;  /* 0x00011400ff001b82 */ /* 0x000ee20000000800 */
[----:B--2---:R-:W-:-:S05]  /*1e330*/  @P1 IMAD.HI.U32 R3, R2, R3, RZ ;  /* 0x0000000302031227 */ /* 0x004fca00078e00ff */
[----:B---3--:R-:W-:-:S05]  /*1e340*/  @P1 SHF.R.U32.HI R2, RZ, R0, R3 ;  /* 0x00000000ff021219 */ /* 0x008fca0000011603 */
[----:B------:R-:W-:Y:S02]  /*1e350*/  IMAD.IADD R17, R17, 0x1, R2 ;  /* 0x0000000111117824 */ /* 0x000fe400078e0202 */
[----:B------:R-:W2:Y:S02]  /*1e360*/  LDC.64 R2, c[0x0][0x9e0] ;  /* 0x00027800ff027b82 */ /* 0x000ea40000000a00 */
[----:B--2---:R-:W-:Y:S01]  /*1e370*/  ISETP.GE.AND P2, PT, R3, 0x1, PT ;  /* 0x000000010300780c */ /* 0x004fe20003f46270 */
[----:B------:R-:W-:-:S12]  /*1e380*/  IMAD.IADD R2, R17, 0x1, R2 ;  /* 0x0000000111027824 */ /* 0x000fd800078e0202 */
[----:B------:R-:W-:Y:S05]  /*1e390*/  @!P2 BRA `(.L_x_1637) ;  /* 0x000000000048a947 */ /* 0x000fea0003800000 */
[C---:B------:R-:W-:Y:S01]  /*1e3a0*/  ISETP.GT.AND P0, PT, R17.reuse, RZ, PT ;  /* 0x000000ff1100720c */ /* 0x040fe20003f04270 */
[----:B------:R-:W-:Y:S01]  /*1e3b0*/  BSSY B0, `(.L_x_1638) ;  /* 0x000000e000007945 */ /* 0x000fe20003800000 */
[----:B------:R-:W-:-:S11]  /*1e3c0*/  VIADD R0, R17, 0xffffffff ;  /* 0xffffffff11007836 */ /* 0x000fd60000000000 */
[----:B------:R-:W-:Y:S05]  /*1e3d0*/  @P0 BRA `(.L_x_1639) ;  /* 0x00000000001c0947 */ /* 0x000fea0003800000 */
[----:B------:R-:W-:Y:S01]  /*1e3e0*/  ISETP.NE.AND P0, PT, R3, 0x1, PT ;  /* 0x000000010300780c */ /* 0x000fe20003f05270 */
[----:B------:R-:W-:-:S12]  /*1e3f0*/  IMAD.MOV R0, RZ, RZ, -R17 ;  /* 0x000000ffff007224 */ /* 0x000fd800078e0a11 */
[----:B0-----:R-:W0:Y:S02]  /*1e400*/  @P0 LDC.64 R4, c[0x0][0x9e8] ;  /* 0x00027a00ff040b82 */ /* 0x001e240000000a00 */
[----:B0-----:R-:W-:-:S05]  /*1e410*/  @P0 IMAD.HI.U32 R4, R0, R4, RZ ;  /* 0x0000000400040227 */ /* 0x001fca00078e00ff */
[----:B------:R-:W-:-:S04]  /*1e420*/  @P0 SHF.R.U32.HI R0, RZ, R5, R4 ;  /* 0x00000005ff000219 */ /* 0x000fc80000011604 */
[----:B------:R-:W-:Y:S01]  /*1e430*/  LOP3.LUT R0, RZ, R0, RZ, 0x33, !PT ;  /* 0x00000000ff007212 */ /* 0x000fe200078e33ff */
[----:B------:R-:W-:Y:S06]  /*1e440*/  BRA `(.L_x_1640) ;  /* 0x0000000000107947 */ /* 0x000fec0003800000 */
.L_x_1639:
[----:B------:R-:W-:-:S13]  /*1e450*/  ISETP.NE.AND P0, PT, R3, 0x1, PT ;  /* 0x000000010300780c */ /* 0x000fda0003f05270 */
[----:B0-----:R-:W0:Y:S02]  /*1e460*/  @P0 LDC.64 R4, c[0x0][0x9e8] ;  /* 0x00027a00ff040b82 */ /* 0x001e240000000a00 */
[----:B0-----:R-:W-:-:S05]  /*1e470*/  @P0 IMAD.HI.U32 R4, R0, R4, RZ ;  /* 0x0000000400040227 */ /* 0x001fca00078e00ff */
[----:B------:R-:W-:-:S07]  /*1e480*/  @P0 SHF.R.U32.HI R0, RZ, R5, R4 ;  /* 0x00000005ff000219 */ /* 0x000fce0000011604 */
.L_x_1640:
[----:B------:R-:W-:Y:S05]  /*1e490*/  BSYNC B0 ;  /* 0x0000000000007941 */ /* 0x000fea0003800000 */
.L_x_1638:
[----:B------:R-:W-:-:S05]  /*1e4a0*/  IMAD R0, R0, R3, R3 ;  /* 0x0000000300007224 */ /* 0x000fca00078e0203 */
[----:B------:R-:W-:-:S07]  /*1e4b0*/  VIMNMX R2, R2, R0, PT ;  /* 0x0000000002027248 */ /* 0x000fce0003fe0100 */
.L_x_1637:
[----:B------:R-:W-:Y:S01]  /*1e4c0*/  VIADD R2, R2, 0x7f ;  /* 0x0000007f02027836 */ /* 0x000fe20000000000 */
[----:B------:R-:W-:Y:S01]  /*1e4d0*/  ULDC UR4, c[0x0][0x9dc] ;  /* 0x0002770000047ab9 */ /* 0x000fe20000000800 */
[----:B------:R-:W-:-:S03]  /*1e4e0*/  IMAD.MOV.U32 R4, RZ, RZ, R28 ;  /* 0x000000ffff047224 */ /* 0x000fc600078e001c */
[----:B------:R-:W-:-:S04]  /*1e4f0*/  SHF.R.S32.HI R0, RZ, 0x1f, R2 ;  /* 0x0000001fff007819 */ /* 0x000fc80000011402 */
[----:B------:R-:W-:Y:S02]  /*1e500*/  LEA.HI R0, R0, R2, RZ, 0x7 ;  /* 0x0000000200007211 */ /* 0x000fe400078f38ff */
[----:B------:R-:W2:Y:S02]  /*1e510*/  @P1 LDC R2, c[0x0][0x44c] ;  /* 0x00011300ff021b82 */ /* 0x000ea40000000800 */
[----:B------:R-:W-:-:S04]  /*1e520*/  SHF.R.S32.HI R0, RZ, 0x7, R0 ;  /* 0x00000007ff007819 */ /* 0x000fc80000011400 */
[----:B------:R-:W-:Y:S02]  /*1e530*/  VIMNMX R26, R21, R0, PT ;  /* 0x00000000151a7248 */ /* 0x000fe40003fe0100 */
[----:B------:R-:W3:Y:S03]  /*1e540*/  @P1 LDC R0, c[0x0][0x450] ;  /* 0x00011400ff001b82 */ /* 0x000ee60000000800 */
[----:B------:R4:W-:Y:S01]  /*1e550*/  STL [R1+0x44], R26 ;  /* 0x0000441a01007387 */ /* 0x0009e20000100800 */
[----:B--2---:R-:W-:-:S05]  /*1e560*/  @P1 IMAD.HI.U32 R2, R28, R2, RZ ;  /* 0x000000021c021227 */ /* 0x004fca00078e00ff */
[----:B---3--:R-:W-:-:S05]  /*1e570*/  @P1 SHF.R.U32.HI R4, RZ, R0, R2 ;  /* 0x00000000ff041219 */ /* 0x008fca0000011602 */
[----:B------:R-:W-:-:S04]  /*1e580*/  IMAD.IADD R2, R20, 0x1, R4 ;  /* 0x0000000114027824 */ /* 0x000fc800078e0204 */
[----:B------:R-:W-:Y:S01]  /*1e590*/  VIADD R0, R2, -UR4 ;  /* 0x8000000402007c36 */ /* 0x000fe20008000000 */
[----:B----4-:R-:W-:Y:S06]  /*1e5a0*/  @!P2 BRA `(.L_x_1641) ;  /* 0x000000000044a947 */ /* 0x010fec0003800000 */
[----:B------:R-:W-:Y:S01]  /*1e5b0*/  ISETP.GT.AND P0, PT, R2, -0x1, PT ;  /* 0xffffffff0200780c */ /* 0x000fe20003f04270 */
[----:B------:R-:W-:-:S12]  /*1e5c0*/  BSSY B0, `(.L_x_1642) ;  /* 0x000000d000007945 */ /* 0x000fd80003800000 */
[----:B------:R-:W-:Y:S05]  /*1e5d0*/  @P0 BRA `(.L_x_1643) ;  /* 0x00000000001c0947 */ /* 0x000fea0003800000 */
[----:B------:R-:W-:Y:S02]  /*1e5e0*/  ISETP.NE.AND P0, PT, R3, 0x1, PT ;  /* 0x000000010300780c */ /* 0x000fe40003f05270 */
[----:B------:R-:W-:-:S11]  /*1e5f0*/  LOP3.LUT R2, RZ, R2, RZ, 0x33, !PT ;  /* 0x00000002ff027212 */ /* 0x000fd600078e33ff */
[----:B0-----:R-:W0:Y:S02]  /*1e600*/  @P0 LDC.64 R4, c[0x0][0x9e8] ;  /* 0x00027a00ff040b82 */ /* 0x001e240000000a00 */
[----:B0-----:R-:W-:-:S05]  /*1e610*/  @P0 IMAD.HI.U32 R4, R2, R4, RZ ;  /* 0x0000000402040227 */ /* 0x001fca00078e00ff */
[----:B------:R-:W-:-:S04]  /*1e620*/  @P0 SHF.R.U32.HI R2, RZ, R5, R4 ;  /* 0x00000005ff020219 */ /* 0x000fc80000011604 */
[----:B------:R-:W-:Y:S01]  /*1e630*/  LOP3.LUT R2, RZ, R2, RZ, 0x33, !PT ;  /* 0x00000002ff027212 */ /* 0x000fe200078e33ff */
[----:B------:R-:W-:Y:S06]  /*1e640*/  BRA `(.L_x_1644) ;  /* 0x0000000000107947 */ /* 0x000fec0003800000 */
.L_x_1643:
[----:B------:R-:W-:-:S13]  /*1e650*/  ISETP.NE.AND P0, PT, R3, 0x1, PT ;  /* 0x000000010300780c */ /* 0x000fda0003f05270 */
[----:B0-----:R-:W0:Y:S02]  /*1e660*/  @P0 LDC.64 R4, c[0x0][0x9e8] ;  /* 0x00027a00ff040b82 */ /* 0x001e240000000a00 */
[----:B0-----:R-:W-:-:S05]  /*1e670*/  @P0 IMAD.HI.U32 R4, R2, R4, RZ ;  /* 0x0000000402040227 */ /* 0x001fca00078e00ff */
[----:B------:R-:W-:-:S07]  /*1e680*/  @P0 SHF.R.U32.HI R2, RZ, R5, R4 ;  /* 0x00000005ff020219 */ /* 0x000fce0000011604 */
.L_x_1644:
[----:B------:R-:W-:Y:S05]  /*1e690*/  BSYNC B0 ;  /* 0x0000000000007941 */ /* 0x000fea0003800000 */
.L_x_1642:
[----:B------:R-:W-:-:S05]  /*1e6a0*/  IMAD R3, R2, R3, RZ ;  /* 0x0000000302037224 */ /* 0x000fca00078e02ff */
[----:B------:R-:W-:-:S07]  /*1e6b0*/  VIMNMX R0, R0, R3, !PT ;  /* 0x0000000300007248 */ /* 0x000fce0007fe0100 */
.L_x_1641:
[----:B------:R-:W-:Y:S01]  /*1e6c0*/  SHF.R.S32.HI R3, RZ, 0x1f, R0 ;  /* 0x0000001fff037819 */ /* 0x000fe20000011400 */
[----:B------:R-:W-:Y:S03]  /*1e6d0*/  BSSY B7, `(.L_x_1645) ;  /* 0x0000354000077945 */ /* 0x000fe60003800000 */
[----:B------:R-:W-:-:S04]  /*1e6e0*/  LEA.HI R3, R3, R0, RZ, 0x7 ;  /* 0x0000000003037211 */ /* 0x000fc800078f38ff */
[----:B------:R-:W-:-:S04]  /*1e6f0*/  SHF.R.S32.HI R3, RZ, 0x7, R3 ;  /* 0x00000007ff037819 */ /* 0x000fc80000011403 */
[----:B------:R-:W-:-:S04]  /*1e700*/  VIMNMX R2, RZ, R3, !PT ;  /* 0x00000003ff027248 */ /* 0x000fc80007fe0100 */
[----:B------:R-:W-:Y:S01]  /*1e710*/  ISETP.GT.AND P0, PT, R26, R2, PT ;  /* 0x000000021a00720c */ /* 0x000fe20003f04270 */
[----:B------:R2:W-:-:S12]  /*1e720*/  STL [R1+0x28], R2 ;  /* 0x0000280201007387 */ /* 0x0005d80000100800 */
[----:B--2---:R-:W-:Y:S05]  /*1e730*/  @P0 BRA `(.L_x_1646) ;  /* 0x0000000000440947 */ /* 0x004fea0003800000 */
        /* <DEDUP_REMOVED lines=17> */
.L_x_1646:
        /* <DEDUP_REMOVED lines=20> */
.L_x_1649:
[----:B------:R-:W-:Y:S05]  /*1e990*/  BSYNC B6 ;  /* 0x0000000000067941 */ /* 0x000fea0003800000 */
.L_x_1648:
        /* <DEDUP_REMOVED lines=20> */
.L_x_1652:
        /* <DEDUP_REMOVED lines=15> */
.L_x_1651:
[----:B------:R-:W-:Y:S05]  /*1ebd0*/  BSYNC B6 ;  /* 0x0000000000067941 */ /* 0x000fea0003800000 */
.L_x_1650:
[----:B------:R-:W-:Y:S01]  /*1ebe0*/  ULDC.64 UR4, c[0x0][0x9f8] ;  /* 0x00027e0000047ab9 */ /* 0x000fe20000000a00 */
[----:B------:R-:W2:Y:S01]  /*1ebf0*/  LDL R20, [R1+0x24] ;  /* 0x0000240001147983 */ /* 0x000ea20000100800 */
[----:B------:R-:W-:-:S03]  /*1ec00*/  ISETP.NE.U32.AND P0, PT, RZ, UR4, PT ;  /* 0x00000004ff007c0c */ /* 0x000fc6000bf05070 */
[----:B------:R-:W3:Y:S01]  /*1ec10*/  LDL R17, [R1+0x2c] ;  /* 0x00002c0001117983 */ /* 0x000ee20000100800 */
[----:B------:R-:W-:Y:S01]  /*1ec20*/  ISETP.NE.AND.EX P0, PT, RZ, UR5, PT, P0 ;  /* 0x00000005ff007c0c */ /* 0x000fe2000bf05300 */
[----:B------:R-:W-:Y:S01]  /*1ec30*/  IMAD.MOV.U32 R8, RZ, RZ, R19 ;  /* 0x000000ffff087224 */ /* 0x000fe200078e0013 */
[----:B-1----:R-:W1:Y:S01]  /*1ec40*/  LDC R7, c[0x0][0x430] ;  /* 0x00010c00ff077b82 */ /* 0x002e620000000800 */
[----:B------:R-:W4:Y:S01]  /*1ec50*/  S2R R24, SR_TID.X ;  /* 0x0000000000187919 */ /* 0x000f220000002100 */
[----:B------:R-:W0:Y:S01]  /*1ec60*/  S2R R21, SR_TID.X ;  /* 0x0000000000157919 */ /* 0x000e220000002100 */
[----:B------:R-:W-:Y:S01]  /*1ec70*/  VIADD R26, R26, 0xffffffff ;  /* 0xffffffff1a1a7836 */ /* 0x000fe20000000000 */
[----:B------:R-:W-:-:S07]  /*1ec80*/  ULDC UR4, c[0x0][0x2f4] ;  /* 0x0000bd0000047ab9 */ /* 0x000fce0000000800 */
[----:B------:R-:W4:Y:S02]  /*1ec90*/  @P0 LDC.64 R2, c[0x0][0x9f8] ;  /* 0x00027e00ff020b82 */ /* 0x000f240000000a00 */
[----:B----4-:R-:W-:-:S05]  /*1eca0*/  @P0 IMAD.WIDE R2, R19, 0x4, R2 ;  /* 0x0000000413020825 */ /* 0x010fca00078e0202 */
[----:B------:R4:W4:Y:S01]  /*1ecb0*/  @P0 LDG.E R8, desc[UR52][R2.64] ;  /* 0x0000003402080981 */ /* 0x000922000c1e1900 */
[----:B-1----:R-:W-:Y:S01]  /*1ecc0*/  ISETP.NE.AND P1, PT, R7, 0x1, PT ;  /* 0x000000010700780c */ /* 0x002fe20003f25270 */
[----:B------:R-:W-:Y:S01]  /*1ecd0*/  IMAD.SHL.U32 R24, R24, 0x20, RZ ;  /* 0x0000002018187824 */ /* 0x000fe200078e00ff */
[----:B0-----:R-:W-:Y:S01]  /*1ece0*/  LOP3.LUT R21, R21, 0x7f, RZ, 0xc0, !PT ;  /* 0x0000007f15157812 */ /* 0x001fe200078ec0ff */
[----:B------:R-:W-:Y:S01]  /*1ecf0*/  IMAD.SHL.U32 R10, R26, 0x80, RZ ;  /* 0x000000801a0a7824 */ /* 0x000fe200078e00ff */
[----:B------:R-:W0:Y:S02]  /*1ed00*/  S2R R11, SR_TID.X ;  /* 0x00000000000b7919 */ /* 0x000e240000002100 */
[----:B------:R-:W-:Y:S02]  /*1ed10*/  SHF.R.U32.HI R21, RZ, 0x2, R21 ;  /* 0x00000002ff157819 */ /* 0x000fe40000011615 */
[----:B------:R-:W-:-:S04]  /*1ed20*/  LOP3.LUT R24, R24, 0x60, RZ, 0xc0, !PT ;  /* 0x0000006018187812 */ /* 0x000fc800078ec0ff */
[----:B------:R-:W-:Y:S01]  /*1ed30*/  LOP3.LUT R0, R10, R21, R24, 0xfe, !PT ;  /* 0x000000150a007212 */ /* 0x000fe200078efe18 */
[----:B------:R-:W1:Y:S08]  /*1ed40*/  @P1 LDC R4, c[0x0][0x434] ;  /* 0x00010d00ff041b82 */ /* 0x000e700000000800 */
[----:B------:R-:W4:Y:S01]  /*1ed50*/  @P1 LDC R5, c[0x0][0x438] ;  /* 0x00010e00ff051b82 */ /* 0x000f220000000800 */
[----:B------:R-:W-:Y:S01]  /*1ed60*/  LOP3.LUT R22, R22, 0xfffffff7, RZ, 0xc0, !PT ;  /* 0xfffffff716167812 */ /* 0x000fe200078ec0ff */
[----:B0-----:R-:W-:-:S05]  /*1ed70*/  IMAD.SHL.U32 R11, R11, 0x8, RZ ;  /* 0x000000080b0b7824 */ /* 0x001fca00078e00ff */
[----:B------:R-:W-:-:S04]  /*1ed80*/  LOP3.LUT R11, R11, 0x18, RZ, 0xc0, !PT ;  /* 0x000000180b0b7812 */ /* 0x000fc800078ec0ff */
[----:B------:R-:W-:Y:S01]  /*1ed90*/  LOP3.LUT R12, R11, 0x20, RZ, 0xfc, !PT ;  /* 0x000000200b0c7812 */ /* 0x000fe200078efcff */
[----:B------:R-:W-:Y:S01]  /*1eda0*/  UMOV UR5, 0xffffffff ;  /* 0xffffffff00057882 */ /* 0x000fe20000000000 */
[C---:B--2---:R-:W-:Y:S01]  /*1edb0*/  ISETP.GE.AND P0, PT, R0.reuse, R20, PT ;  /* 0x000000140000720c */ /* 0x044fe20003f06270 */
[----:B---3--:R-:W-:-:S04]  /*1edc0*/  IMAD.IADD R0, R0, 0x1, R17 ;  /* 0x0000000100007824 */ /* 0x008fc800078e0211 */
[----:B-1----:R-:W-:-:S04]  /*1edd0*/  @P1 IMAD.HI.U32 R4, R0, R4, RZ ;  /* 0x0000000400041227 */ /* 0x002fc800078e00ff */
[----:B------:R-:W-:-:S04]  /*1ede0*/  IMAD.MOV.U32 R6, RZ, RZ, R0 ;  /* 0x000000ffff067224 */ /* 0x000fc800078e0000 */
[----:B----4-:R-:W0:Y:S01]  /*1edf0*/  @!P0 LDC.64 R2, c[0x0][0x428] ;  /* 0x00010a00ff028b82 */ /* 0x010e220000000a00 */
[----:B------:R-:W-:-:S05]  /*1ee00*/  @P1 SHF.R.U32.HI R6, RZ, R5, R4 ;  /* 0x00000005ff061219 */ /* 0x000fca0000011604 */
[----:B------:R-:W-:-:S04]  /*1ee10*/  IMAD.MOV R4, RZ, RZ, -R6 ;  /* 0x000000ffff047224 */ /* 0x000fc800078e0a06 */
[----:B------:R-:W-:Y:S01]  /*1ee20*/  IMAD R4, R7, R4, R0 ;  /* 0x0000000407047224 */ /* 0x000fe200078e0200 */
[----:B------:R-:W-:Y:S02]  /*1ee30*/  @!P0 SHF.R.S32.HI R7, RZ, 0x1f, R6 ;  /* 0x0000001fff078819 */ /* 0x000fe40000011406 */
[----:B------:R-:W-:Y:S01]  /*1ee40*/  SHF.R.S32.HI R9, RZ, 0x1f, R8 ;  /* 0x0000001fff097819 */ /* 0x000fe20000011408 */
[CC--:B0-----:R-:W-:Y:S01]  /*1ee50*/  @!P0 IMAD.WIDE.U32 R6, R8.reuse, R2.reuse, R6 ;  /* 0x0000000208068225 */ /* 0x0c1fe200078e0006 */
[----:B------:R0:W-:Y:S03]  /*1ee60*/  STL [R1+0x10], R8 ;  /* 0x0000100801007387 */ /* 0x0001e60000100800 */
[----:B------:R-:W-:Y:S01]  /*1ee70*/  @!P0 IMAD R0, R9, R2, RZ ;  /* 0x0000000209008224 */ /* 0x000fe200078e02ff */
[----:B------:R1:W-:Y:S03]  /*1ee80*/  STL [R1+0x30], R9 ;  /* 0x0000300901007387 */ /* 0x0003e60000100800 */
[----:B------:R-:W-:-:S02]  /*1ee90*/  @!P0 IMAD R0, R8, R3, R0 ;  /* 0x0000000308008224 */ /* 0x000fc400078e0200 */
[----:B------:R-:W0:Y:S01]  /*1eea0*/  @!P0 LDC.64 R2, c[0x0][0x418] ;  /* 0x00010600ff028b82 */ /* 0x000e220000000a00 */
[----:B------:R-:W-:Y:S02]  /*1eeb0*/  IMAD.U32 R5, RZ, RZ, UR38 ;  /* 0x00000026ff057e24 */ /* 0x000fe4000f8e00ff */
[----:B------:R-:W-:-:S03]  /*1eec0*/  @!P0 IMAD.IADD R0, R7, 0x1, R0 ;  /* 0x0000000107008824 */ /* 0x000fc600078e0200 */
[----:B------:R-:W-:Y:S02]  /*1eed0*/  ISETP.NE.AND P2, PT, R5, 0x3, PT ;  /* 0x000000030500780c */ /* 0x000fe40003f45270 */
[----:B0-----:R-:W-:Y:S01]  /*1eee0*/  @!P0 LEA R8, P1, R6, R2, 0x2 ;  /* 0x0000000206088211 */ /* 0x001fe200078210ff */
[----:B------:R-:W-:-:S03]  /*1eef0*/  IMAD.MOV.U32 R2, RZ, RZ, RZ ;  /* 0x000000ffff027224 */ /* 0x000fc600078e00ff */
[----:B-1----:R-:W-:-:S05]  /*1ef00*/  @!P0 LEA.HI.X R9, R6, R3, R0, 0x2, P1 ;  /* 0x0000000306098211 */ /* 0x002fca00008f1400 */
[----:B------:R0:W5:Y:S01]  /*1ef10*/  @!P0 LDG.E R2, desc[UR52][R8.64] ;  /* 0x0000003408028981 */ /* 0x000162000c1e1900 */
[C---:B------:R-:W-:Y:S02]  /*1ef20*/  ISETP.GE.AND P0, PT, R11.reuse, UR4, PT ;  /* 0x000000040b007c0c */ /* 0x040fe4000bf06270 */
[----:B------:R-:W-:Y:S02]  /*1ef30*/  @P2 LOP3.LUT R22, R22, 0x8, RZ, 0xfc, !PT ;  /* 0x0000000816162812 */ /* 0x000fe400078efcff */
[----:B------:R-:W-:Y:S02]  /*1ef40*/  LOP3.LUT R11, R11, 0x40, RZ, 0xfc, !PT ;  /* 0x000000400b0b7812 */ /* 0x000fe400078efcff */
[----:B------:R-:W-:Y:S02]  /*1ef50*/  LOP3.LUT R22, R22, 0xfffffffb, RZ, 0xc0, !PT ;  /* 0xfffffffb16167812 */ /* 0x000fe400078ec0ff */
[----:B------:R-:W-:-:S05]  /*1ef60*/  ISETP.GE.AND P1, PT, R12, UR4, PT ;  /* 0x000000040c007c0c */ /* 0x000fca000bf26270 */
[----:B------:R-:W-:Y:S02]  /*1ef70*/  @P0 LOP3.LUT R22, R22, 0x4, RZ, 0xfc, !PT ;  /* 0x0000000416160812 */ /* 0x000fe400078efcff */
[----:B------:R-:W-:Y:S02]  /*1ef80*/  ISETP.GE.AND P0, PT, R11, UR4, PT ;  /* 0x000000040b007c0c */ /* 0x000fe4000bf06270 */
[----:B------:R-:W-:-:S04]  /*1ef90*/  LOP3.LUT R22, R22, 0xfffffffe, RZ, 0xc0, !PT ;  /* 0xfffffffe16167812 */ /* 0x000fc800078ec0ff */
[----:B------:R-:W-:-:S04]  /*1efa0*/  LOP3.LUT R22, R22, 0xfffffffd, RZ, 0xc0, !PT ;  /* 0xfffffffd16167812 */ /* 0x000fc800078ec0ff */
[----:B------:R-:W-:-:S04]  /*1efb0*/  @P1 LOP3.LUT R22, R22, 0x2, RZ, 0xfc, !PT ;  /* 0x0000000216161812 */ /* 0x000fc800078efcff */
[----:B------:R-:W-:Y:S01]  /*1efc0*/  @P0 LOP3.LUT R22, R22, 0x1, RZ, 0xfc, !PT ;  /* 0x0000000116160812 */ /* 0x000fe200078efcff */
[----:B0-----:R-:W-:Y:S06]  /*1efd0*/  BRA.DIV UR5, `(.L_x_1653) ;  /* 0x0000004e054c7947 */ /* 0x001fec000b800000 */
.L_x_1766:
[----:B------:R-:W-:-:S05]  /*1efe0*/  SHF.R.S32.HI R9, RZ, 0x1f, R18 ;  /* 0x0000001fff097819 */ /* 0x000fca0000011412 */
[----:B------:R0:W-:Y:S01]  /*1eff0*/  STL [R1+0xc], R9 ;  /* 0x00000c0901007387 */ /* 0x0001e20000100800 */
[----:B------:R-:W-:Y:S05]  /*1f000*/  @!P2 BRA `(.L_x_1654) ;  /* 0x000000000004a947 */ /* 0x000fea0003800000 */
[----:B------:R-:W-:Y:S01]  /*1f010*/  BPT.TRAP 0x1 ;  /* 0x000000040000795c */ /* 0x000fe20000300000 */
.L_x_1654:
        /* <DEDUP_REMOVED lines=26> */
.L_x_1767:
[----:B------:R-:W-:Y:S05]  /*1f1c0*/  BSYNC B0 ;  /* 0x0000000000007941 */ /* 0x000fea0003800000 */
.L_x_1655:
[----:B------:R-:W2:Y:S01]  /*1f1d0*/  LDL R7, [R1+0xc] ;  /* 0x00000c0001077983 */ /* 0x000ea20000100800 */
[----:B------:R-:W-:-:S03]  /*1f1e0*/  ULDC.64 UR4, c[0x0][0x300] ;  /* 0x0000c00000047ab9 */ /* 0x000fc60000000a00 */
[----:B------:R-:W3:Y:S04]  /*1f1f0*/  LDL R12, [R1+0x24] ;  /* 0x00002400010c7983 */ /* 0x000ee80000100800 */
[----:B------:R-:W4:Y:S01]  /*1f200*/  LDL R11, [R1+0x14] ;  /* 0x00001400010b7983 */ /* 0x000f220000100800 */
[----:B------:R-:W-:Y:S01]  /*1f210*/  IMAD R3, R3, UR4, RZ ;  /* 0x0000000403037c24 */ /* 0x000fe2000f8e02ff */
[----:B------:R-:W-:Y:S01]  /*1f220*/  LOP3.LUT P4, RZ, R22, 0x4, RZ, 0xc0, !PT ;  /* 0x0000000416ff7812 */ /* 0x000fe2000788c0ff */
[----:B------:R-:W5:Y:S02]  /*1f230*/  S2R R6, SR_TID.X ;  /* 0x0000000000067919 */ /* 0x000f640000002100 */
[----:B------:R-:W-:Y:S01]  /*1f240*/  IMAD R3, R4, UR5, R3 ;  /* 0x0000000504037c24 */ /* 0x000fe2000f8e0203 */
[----:B------:R-:W-:Y:S01]  /*1f250*/  LOP3.LUT P3, RZ, R22, 0x2, RZ, 0xc0, !PT ;  /* 0x0000000216ff7812 */ /* 0x000fe2000786c0ff */
[----:B-1----:R-:W-:Y:S01]  /*1f260*/  IMAD.WIDE.U32 R4, R4, UR4, RZ ;  /* 0x0000000404047c25 */ /* 0x002fe2000f8e00ff */
[----:B0-----:R-:W0:Y:S01]  /*1f270*/  S2R R9, SR_TID.X ;  /* 0x0000000000097919 */ /* 0x001e220000002100 */
[----:B------:R-:W-:Y:S01]  /*1f280*/  ULDC.64 UR4, c[0x0][0x310] ;  /* 0x0000c40000047ab9 */ /* 0x000fe20000000a00 */
[----:B------:R-:W-:Y:S01]  /*1f290*/  LOP3.LUT P2, RZ, R22, 0x1, RZ, 0xc0, !PT ;  /* 0x0000000116ff7812 */ /* 0x000fe2000784c0ff */
[----:B------:R-:W-:-:S02]  /*1f2a0*/  IMAD.IADD R5, R5, 0x1, R3 ;  /* 0x0000000105057824 */ /* 0x000fc400078e0203 */
[----:B------:R-:W-:Y:S02]  /*1f2b0*/  IMAD R8, R8, UR4, RZ ;  /* 0x0000000408087c24 */ /* 0x000fe4000f8e02ff */
[----:B------:R-:W-:-:S04]  /*1f2c0*/  IMAD.WIDE.U32 R4, R2, UR4, R4 ;  /* 0x0000000402047c25 */ /* 0x000fc8000f8e0004 */
[----:B------:R-:W-:Y:S01]  /*1f2d0*/  IMAD R2, R2, UR5, R8 ;  /* 0x0000000502027c24 */ /* 0x000fe2000f8e0208 */
[----:B------:R-:W-:-:S03]  /*1f2e0*/  ULDC.64 UR4, c[0x0][0x308] ;  /* 0x0000c20000047ab9 */ /* 0x000fc60000000a00 */
[----:B------:R-:W-:Y:S02]  /*1f2f0*/  IMAD.IADD R3, R5, 0x1, R2 ;  /* 0x0000000105037824 */ /* 0x000fe400078e0202 */
[----:B------:R-:W-:Y:S01]  /*1f300*/  IMAD.MOV.U32 R2, RZ, RZ, R4 ;  /* 0x000000ffff027224 */ /* 0x000fe200078e0004 */
[----:B-----5:R-:W-:-:S04]  /*1f310*/  LOP3.LUT R6, R6, 0x7f, RZ, 0xc0, !PT ;  /* 0x0000007f06067812 */ /* 0x020fc800078ec0ff */
[----:B------:R-:W-:Y:S01]  /*1f320*/  SHF.R.U32.HI R6, RZ, 0x2, R6 ;  /* 0x00000002ff067819 */ /* 0x000fe20000011606 */
[----:B0-----:R-:W-:-:S05]  /*1f330*/  IMAD.SHL.U32 R9, R9, 0x8, RZ ;  /* 0x0000000809097824 */ /* 0x001fca00078e00ff */
[----:B------:R-:W-:Y:S01]  /*1f340*/  LOP3.LUT R9, R9, 0x18, RZ, 0xc0, !PT ;  /* 0x0000001809097812 */ /* 0x000fe200078ec0ff */
[----:B--2---:R-:W-:-:S04]  /*1f350*/  IMAD R4, R7, UR4, RZ ;  /* 0x0000000407047c24 */ /* 0x004fc8000f8e02ff */
[----:B------:R-:W-:Y:S01]  /*1f360*/  IMAD R7, R18, UR5, R4 ;  /* 0x0000000512077c24 */ /* 0x000fe2000f8e0204 */
[----:B---3--:R-:W-:Y:S01]  /*1f370*/  IADD3 R6, -R6, R12, -R10 ;  /* 0x0000000c06067210 */ /* 0x008fe20007ffe90a */
[----:B------:R-:W-:Y:S01]  /*1f380*/  IMAD.WIDE.U32 R4, R18, UR4, R2 ;  /* 0x0000000412047c25 */ /* 0x000fe2000f8e0002 */
[----:B------:R-:W-:-:S03]  /*1f390*/  ULDC.64 UR4, c[0x0][0x2e8] ;  /* 0x0000ba0000047ab9 */ /* 0x000fc60000000a00 */
[----:B------:R-:W-:Y:S01]  /*1f3a0*/  IMAD.IADD R7, R5, 0x1, R7 ;  /* 0x0000000105077824 */ /* 0x000fe200078e0207 */
[C---:B------:R-:W-:Y:S01]  /*1f3b0*/  LEA R2, P0, R4.reuse, UR4, 0x1 ;  /* 0x0000000404027c11 */ /* 0x040fe2000f8008ff */
[----:B------:R-:W-:Y:S01]  /*1f3c0*/  UMOV UR4, 0xffffffff ;  /* 0xffffffff00047882 */ /* 0x000fe20000000000 */
[----:B----4-:R-:W-:Y:S02]  /*1f3d0*/  IMAD R8, R25, 0x3000, R11 ;  /* 0x0000300019087824 */ /* 0x010fe400078e020b */
[----:B------:R-:W-:Y:S02]  /*1f3e0*/  LEA.HI.X R7, R4, UR5, R7, 0x1, P0 ;  /* 0x0000000504077c11 */ /* 0x000fe400080f0c07 */
[----:B------:R-:W-:Y:S01]  /*1f3f0*/  ISETP.GE.AND P0, PT, R6, 0x1, PT ;  /* 0x000000010600780c */ /* 0x000fe20003f06270 */
[----:B------:R-:W-:-:S12]  /*1f400*/  BRA.DIV UR4, `(.L_x_1657) ;  /* 0x0000004a04887947 */ /* 0x000fd8000b800000 */
[----:B------:R-:W0:Y:S04]  /*1f410*/  SHFL.IDX PT, R3, R2, RZ, 0x1c1f ;  /* 0x001c1fff02037589 */ /* 0x000e2800000e0000 */
[----:B------:R-:W1:Y:S01]  /*1f420*/  SHFL.IDX PT, R4, R7, RZ, 0x1c1f ;  /* 0x001c1fff07047589 */ /* 0x000e6200000e0000 */
[----:B0-----:R-:W-:Y:S01]  /*1f430*/  @P0 LEA R5, P1, R9, R3, 0x1 ;  /* 0x0000000309050211 */ /* 0x001fe200078208ff */
[----:B------:R-:W-:-:S04]  /*1f440*/  @P0 IMAD R3, R8, 0x2, R23 ;  /* 0x0000000208030824 */ /* 0x000fc800078e0217 */
        /* <DEDUP_REMOVED lines=11> */
[----:B0-----:R-:W-:Y:S01]  /*1f500*/  @P1 LEA R5, P0, R9, R3, 0x1 ;  /* 0x0000000309051211 */ /* 0x001fe200078008ff */
[----:B------:R-:W-:-:S04]  /*1f510*/  @P1 IMAD R3, R8, 0x2, R23 ;  /* 0x0000000208031824 */ /* 0x000fc800078e0217 */
        /* <DEDUP_REMOVED lines=12> */
[----:B0-----:R-:W-:Y:S01]  /*1f5e0*/  @P1 LEA R5, P0, R9, R3, 0x1 ;  /* 0x0000000309051211 */ /* 0x001fe200078008ff */
[----:B------:R-:W-:-:S04]  /*1f5f0*/  @P1 IMAD R3, R8, 0x2, R23 ;  /* 0x0000000208031824 */ /* 0x000fc800078e0217 */
[----:B-1----:R-:W-:-:S05]  /*1f600*/  @P1 IMAD.X R4, RZ, RZ, R4, P0 ;  /* 0x000000ffff041224 */ /* 0x002fca00000e0604 */
[----:B------:R-:W-:-:S04]  /*1f610*/  @P1 LOP3.LUT R5, R5, R4, RZ, 0x3c, !PT ;  /* 0x0000000405051212 */ /* 0x000fc800078e3cff */
[----:B------:R-:W-:-:S04]  /*1f620*/  @P1 LOP3.LUT R4, R5, R4, RZ, 0x3c, !PT ;  /* 0x0000000405041212 */ /* 0x000fc800078e3cff */
[----:B------:R-:W-:-:S05]  /*1f630*/  @P1 LOP3.LUT R5, R5, R4, RZ, 0x3c, !PT ;  /* 0x0000000405051212 */ /* 0x000fca00078e3cff */
[----:B------:R0:W-:Y:S04]  /*1f640*/  @P1 LDGSTS.E.BYPASS.LTC128B.128 [R3+0x16400], desc[UR52][R4.64], !P4 ;  /* 0x1640000004031fae */ /* 0x0001e8000e101d74 */
[----:B------:R0:W-:Y:S04]  /*1f650*/  @P1 LDGSTS.E.BYPASS.LTC128B.128 [R3+0x18400], desc[UR52][R4.64+0x40], !P3 ;  /* 0x1840004004031fae */ /* 0x0001e8000d901d74 */
[----:B--23--:R0:W-:Y:S02]  /*1f660*/  @P1 LDGSTS.E.BYPASS.LTC128B.128 [R3+0x1a400], desc[UR52][R4.64+0x80], !P2 ;  /* 0x1a40008004031fae */ /* 0x00c1e4000d101d74 */
.L_x_1777:
[----:B------:R-:W-:-:S13]  /*1f670*/  ISETP.GE.AND P0, PT, R6, 0x61, PT ;  /* 0x000000610600780c */ /* 0x000fda0003f06270 */
[----:B------:R-:W-:Y:S01]  /*1f680*/  @P0 LEA R2, P1, R9, R2, 0x1 ;  /* 0x0000000209020211 */ /* 0x000fe200078208ff */
[----:B------:R-:W-:-:S04]  /*1f690*/  @P0 IMAD R8, R8, 0x2, R23 ;  /* 0x0000000208080824 */ /* 0x000fc800078e0217 */
[----:B01----:R-:W-:-:S05]  /*1f6a0*/  @P0 IMAD.X R3, RZ, RZ, R7, P1 ;  /* 0x000000ffff030224 */ /* 0x003fca00008e0607 */
        /* <DEDUP_REMOVED lines=8> */
.L_x_1658:
        /* <DEDUP_REMOVED lines=11> */
.L_x_1659:
[----:B------:R0:W5:Y:S01]  /*1f7e0*/  LDL.LU R3, [R1+0x8] ;  /* 0x0000080001037983 */ /* 0x0001620000300800 */
[----:B------:R0:W-:Y:S02]  /*1f7f0*/  SYNCS.ARRIVE.TRANS64.A1T0 RZ, [R0+URZ+0x2d830], RZ ;  /* 0x02d830ff00ff79a7 */ /* 0x0001e4000810003f */
        /* <DEDUP_REMOVED lines=8> */
[----:B------:R-:W-:Y:S01]  /*1f880*/  BSSY B6, `(.L_x_1660) ;  /* 0x000001e000067945 */ /* 0x000fe20003800000 */
[----:B-----5:R-:W-:Y:S01]  /*1f890*/  SHF.R.S32.HI R2, RZ, 0x1f, R3 ;  /* 0x0000001fff027819 */ /* 0x020fe20000011403 */
[----:B------:R-:W-:-:S04]  /*1f8a0*/  IMAD.WIDE.U32 R4, R3, UR4, RZ ;  /* 0x0000000403047c25 */ /* 0x000fc8000f8e00ff */
[----:B------:R-:W-:Y:S01]  /*1f8b0*/  IMAD R2, R2, UR4, RZ ;  /* 0x0000000402027c24 */ /* 0x000fe2000f8e02ff */
[----:B------:R0:W-:Y:S03]  /*1f8c0*/  STL.64 [R1+0x38], R4 ;  /* 0x0000380401007387 */ /* 0x0001e60000100a00 */
[----:B------:R-:W-:Y:S01]  /*1f8d0*/  IMAD R0, R3, UR5, R2 ;  /* 0x0000000503007c24 */ /* 0x000fe2000f8e0202 */
[----:B------:R-:W-:-:S03]  /*1f8e0*/  SHF.R.S32.HI R2, RZ, 0x1f, R19 ;  /* 0x0000001fff027819 */ /* 0x000fc60000011413 */
[----:B------:R-:W-:Y:S01]  /*1f8f0*/  IMAD.IADD R3, R5, 0x1, R0 ;  /* 0x0000000105037824 */ /* 0x000fe200078e0200 */
[----:B------:R-:W-:Y:S02]  /*1f900*/  SEL R0, R19, RZ, !P0 ;  /* 0x000000ff13007207 */ /* 0x000fe40004000000 */
[----:B------:R-:W-:Y:S02]  /*1f910*/  SEL R2, R2, RZ, !P0 ;  /* 0x000000ff02027207 */ /* 0x000fe40004000000 */
[----:B------:R0:W-:Y:S04]  /*1f920*/  STL [R1+0x40], R3 ;  /* 0x0000400301007387 */ /* 0x0001e80000100800 */
        /* <DEDUP_REMOVED lines=19> */
.L_x_1661:
[----:B------:R-:W-:Y:S05]  /*1fa60*/  BSYNC B6 ;  /* 0x0000000000067941 */ /* 0x000fea0003800000 */
.L_x_1660:
[----:B0-----:R-:W2:Y:S01]  /*1fa70*/  LDL.LU R0, [R1+0x48] ;  /* 0x0000480001007983 */ /* 0x001ea20000300800 */
[----:B------:R-:W0:Y:S01]  /*1fa80*/  LDC R9, c[0x0][0x448] ;  /* 0x00011200ff097b82 */ /* 0x000e220000000800 */
[----:B------:R-:W-:Y:S01]  /*1fa90*/  ULDC.64 UR4, c[0x0][0x2d8] ;  /* 0x0000b60000047ab9 */ /* 0x000fe20000000a00 */
[----:B------:R-:W-:Y:S01]  /*1faa0*/  ULDC.64 UR6, c[0x0][0x2c8] ;  /* 0x0000b20000067ab9 */ /* 0x000fe20000000a00 */
[----:B------:R-:W3:Y:S01]  /*1fab0*/  LDL.LU R21, [R1+0x40] ;  /* 0x0000400001157983 */ /* 0x000ee20000300800 */
[----:B------:R-:W-:-:S03]  /*1fac0*/  ULDC.64 UR8, c[0x0][0x280] ;  /* 0x0000a00000087ab9 */ /* 0x000fc60000000a00 */
[----:B------:R-:W3:Y:S04]  /*1fad0*/  LDL.LU.64 R2, [R1+0x38] ;  /* 0x0000380001027983 */ /* 0x000ee80000300a00 */
[----:B------:R-:W4:Y:S04]  /*1fae0*/  LDL R20, [R1+0xc] ;  /* 0x00000c0001147983 */ /* 0x000f280000100800 */
[----:B------:R-:W5:Y:S01]  /*1faf0*/  LDL.LU R4, [R1+0x8] ;  /* 0x0000080001047983 */ /* 0x000f620000300800 */
[----:B0-----:R-:W-:-:S13]  /*1fb00*/  ISETP.NE.AND P1, PT, R9, 0x1, PT ;  /* 0x000000010900780c */ /* 0x001fda0003f25270 */
[----:B------:R-:W0:Y:S08]  /*1fb10*/  @P1 LDC R6, c[0x0][0x450] ;  /* 0x00011400ff061b82 */ /* 0x000e300000000800 */
[----:B------:R-:W1:Y:S01]  /*1fb20*/  @P1 LDC R8, c[0x0][0x450] ;  /* 0x00011400ff081b82 */ /* 0x000e620000000800 */
[----:B------:R-:W0:Y:S02]  /*1fb30*/  S2R R11, SR_TID.X ;  /* 0x00000000000b7919 */ /* 0x000e240000002100 */
[----:B0-----:R-:W-:-:S05]  /*1fb40*/  IMAD.SHL.U32 R10, R11, 0x8, RZ ;  /* 0x000000080b0a7824 */ /* 0x001fca00078e00ff */
[----:B------:R-:W-:Y:S01]  /*1fb50*/  LOP3.LUT R10, R10, 0x18, RZ, 0xc0, !PT ;  /* 0x000000180a0a7812 */ /* 0x000fe200078ec0ff */
[----:B--2---:R-:W-:Y:S02]  /*1fb60*/  IMAD.MOV.U32 R5, RZ, RZ, R0 ;  /* 0x000000ffff057224 */ /* 0x004fe400078e0000 */
[----:B---3--:R-:W-:Y:S02]  /*1fb70*/  IMAD.MOV.U32 R3, RZ, RZ, R21 ;  /* 0x000000ffff037224 */ /* 0x008fe400078e0015 */
[----:B------:R-:W0:Y:S01]  /*1fb80*/  S2R R21, SR_TID.X ;  /* 0x0000000000157919 */ /* 0x000e220000002100 */
        /* <DEDUP_REMOVED lines=8> */
[----:B-----5:R-:W-:-:S04]  /*1fc10*/  IMAD.WIDE.U32 R2, R4, UR4, R2 ;  /* 0x0000000404027c25 */ /* 0x020fc8000f8e0002 */
[----:B------:R-:W-:Y:S01]  /*1fc20*/  IMAD R0, R4, UR5, R0 ;  /* 0x0000000504007c24 */ /* 0x000fe2000f8e0200 */
[----:B------:R-:W-:Y:S01]  /*1fc30*/  ULDC.64 UR4, c[0x0][0x2d0] ;  /* 0x0000b40000047ab9 */ /* 0x000fe20000000a00 */
[----:B0-----:R-:W-:Y:S01]  /*1fc40*/  IMAD.SHL.U32 R21, R21, 0x20, RZ ;  /* 0x0000002015157824 */ /* 0x001fe200078e00ff */
[----:B--2---:R-:W-:-:S04]  /*1fc50*/  LOP3.LUT R20, R20, 0x7f, RZ, 0xc0, !PT ;  /* 0x0000007f14147812 */ /* 0x004fc800078ec0ff */
[----:B------:R-:W-:Y:S02]  /*1fc60*/  LOP3.LUT R21, R21, 0x60, RZ, 0xc0, !PT ;  /* 0x0000006015157812 */ /* 0x000fe400078ec0ff */
[----:B------:R-:W-:-:S04]  /*1fc70*/  SHF.R.U32.HI R20, RZ, 0x2, R20 ;  /* 0x00000002ff147819 */ /* 0x000fc80000011614 */
[----:B------:R-:W-:Y:S01]  /*1fc80*/  LOP3.LUT R20, R20, R21, RZ, 0xfc, !PT ;  /* 0x0000001514147212 */ /* 0x000fe200078efcff */
[----:B------:R-:W-:-:S04]  /*1fc90*/  IMAD.IADD R3, R3, 0x1, R0 ;  /* 0x0000000103037824 */ /* 0x000fc800078e0200 */
[----:B------:R-:W-:-:S04]  /*1fca0*/  IMAD.IADD R0, R20, 0x1, R28 ;  /* 0x0000000114007824 */ /* 0x000fc800078e021c */
[----:B---3--:R-:W-:-:S04]  /*1fcb0*/  @P1 IMAD.HI.U32 R5, R0, R5, RZ ;  /* 0x0000000500051227 */ /* 0x008fc800078e00ff */
[----:B------:R-:W-:Y:S01]  /*1fcc0*/  IMAD.MOV.U32 R4, RZ, RZ, R0 ;  /* 0x000000ffff047224 */ /* 0x000fe200078e0000 */
[----:B------:R-:W-:-:S04]  /*1fcd0*/  @P1 SHF.R.U32.HI R4, RZ, R6, R5 ;  /* 0x00000006ff041219 */ /* 0x000fc80000011605 */
        /* <DEDUP_REMOVED lines=11> */
[----:B------:R-:W0:Y:S02]  /*1fd90*/  @P1 LDC R7, c[0x0][0x44c] ;  /* 0x00011300ff071b82 */ /* 0x000e240000000800 */
[----:B------:R-:W-:Y:S01]  /*1fda0*/  IMAD.IADD R6, R5, 0x1, R6 ;  /* 0x0000000105067824 */ /* 0x000fe200078e0206 */
[----:B------:R-:W-:-:S04]  /*1fdb0*/  LEA R5, P0, R4, UR8, 0x1 ;  /* 0x0000000804057c11 */ /* 0x000fc8000f8008ff */
[----:B------:R-:W-:Y:S01]  /*1fdc0*/  LEA.HI.X R4, R4, UR9, R6, 0x1, P0 ;  /* 0x0000000904047c11 */ /* 0x000fe200080f0c06 */
[----:B------:R-:W-:-:S04]  /*1fdd0*/  VIADD R6, R0, 0x80 ;  /* 0x0000008000067836 */ /* 0x000fc80000000000 */
[----:B------:R-:W-:Y:S02]  /*1fde0*/  IMAD.MOV.U32 R0, RZ, RZ, R6 ;  /* 0x000000ffff007224 */ /* 0x000fe400078e0006 */
[----:B0-----:R-:W-:-:S05]  /*1fdf0*/  @P1 IMAD.HI.U32 R7, R6, R7, RZ ;  /* 0x0000000706071227 */ /* 0x001fca00078e00ff */
[----:B-1----:R-:W-:-:S05]  /*1fe00*/  @P1 SHF.R.U32.HI R0, RZ, R8, R7 ;  /* 0x00000008ff001219 */ /* 0x002fca0000011607 */
[----:B------:R-:W-:-:S04]  /*1fe10*/  IMAD.MOV R7, RZ, RZ, -R0 ;  /* 0x000000ffff077224 */ /* 0x000fc800078e0a00 */
[----:B------:R-:W-:Y:S01]  /*1fe20*/  IMAD R6, R9, R7, R6 ;  /* 0x0000000709067224 */ /* 0x000fe200078e0206 */
[----:B------:R-:W-:Y:S01]  /*1fe30*/  SHF.R.S32.HI R7, RZ, 0x1f, R0 ;  /* 0x0000001fff077819 */ /* 0x000fe20000011400 */
[----:B------:R-:W-:-:S04]  /*1fe40*/  IMAD.WIDE.U32 R2, R0, UR4, R2 ;  /* 0x0000000400027c25 */ /* 0x000fc8000f8e0002 */
[----:B------:R-:W-:Y:S02]  /*1fe50*/  IMAD R7, R7, UR4, RZ ;  /* 0x0000000407077c24 */ /* 0x000fe4000f8e02ff */
[C---:B------:R-:W-:Y:S01]  /*1fe60*/  IMAD.SHL.U32 R21, R11.reuse, 0x8, RZ ;  /* 0x000000080b157824 */ /* 0x040fe200078e00ff */
[----:B------:R-:W-:Y:S01]  /*1fe70*/  LOP3.LUT R20, R11, 0x7f, RZ, 0xc0, !PT ;  /* 0x0000007f0b147812 */ /* 0x000fe200078ec0ff */
[----:B------:R-:W-:Y:S01]  /*1fe80*/  IMAD R0, R0, UR5, R7 ;  /* 0x0000000500007c24 */ /* 0x000fe2000f8e0207 */
[----:B------:R-:W-:-:S03]  /*1fe90*/  ULDC UR4, c[0x0][0x2b8] ;  /* 0x0000ae0000047ab9 */ /* 0x000fc60000000800 */
[----:B------:R-:W-:Y:S01]  /*1fea0*/  IMAD.IADD R3, R3, 0x1, R0 ;  /* 0x0000000103037824 */ /* 0x000fe200078e0200 */
[----:B------:R-:W-:-:S05]  /*1feb0*/  SHF.R.S32.HI R0, RZ, 0x1f, R6 ;  /* 0x0000001fff007819 */ /* 0x000fca0000011406 */
[----:B------:R-:W-:Y:S02]  /*1fec0*/  IMAD R0, R0, UR6, RZ ;  /* 0x0000000600007c24 */ /* 0x000fe4000f8e02ff */
[----:B------:R-:W-:Y:S01]  /*1fed0*/  IMAD.WIDE.U32 R2, R6, UR6, R2 ;  /* 0x0000000606027c25 */ /* 0x000fe2000f8e0002 */
[----:B------:R-:W-:-:S03]  /*1fee0*/  LOP3.LUT R21, R21, 0x18, RZ, 0xc0, !PT ;  /* 0x0000001815157812 */ /* 0x000fc600078ec0ff */
[----:B------:R-:W-:Y:S01]  /*1fef0*/  IMAD R6, R6, UR7, R0 ;  /* 0x0000000706067c24 */ /* 0x000fe2000f8e0200 */
[----:B------:R-:W-:-:S03]  /*1ff00*/  LEA R7, P0, R2, UR8, 0x1 ;  /* 0x0000000802077c11 */ /* 0x000fc6000f8008ff */
[----:B------:R-:W-:Y:S01]  /*1ff10*/  IMAD.IADD R6, R3, 0x1, R6 ;  /* 0x0000000103067824 */ /* 0x000fe200078e0206 */
[C---:B------:R-:W-:Y:S02]  /*1ff20*/  LOP3.LUT R12, R21.reuse, 0x20, RZ, 0xfc, !PT ;  /* 0x00000020150c7812 */ /* 0x040fe400078efcff */
[----:B------:R-:W-:Y:S01]  /*1ff30*/  LOP3.LUT R11, R21, 0x40, RZ, 0xfc, !PT ;  /* 0x00000040150b7812 */ /* 0x000fe200078efcff */
[----:B------:R-:W-:Y:S01]  /*1ff40*/  UMOV UR5, 0xffffffff ;  /* 0xffffffff00057882 */ /* 0x000fe20000000000 */
[----:B------:R-:W-:Y:S02]  /*1ff50*/  LEA.HI.X R6, R2, UR9, R6, 0x1, P0 ;  /* 0x0000000902067c11 */ /* 0x000fe400080f0c06 */
[----:B------:R-:W-:Y:S02]  /*1ff60*/  ISETP.GE.AND P0, PT, R10, UR4, PT ;  /* 0x000000040a007c0c */ /* 0x000fe4000bf06270 */
[----:B------:R-:W-:Y:S02]  /*1ff70*/  ISETP.GE.AND P1, PT, R12, UR4, PT ;  /* 0x000000040c007c0c */ /* 0x000fe4000bf26270 */
[----:B------:R-:W-:-:S02]  /*1ff80*/  ISETP.GE.AND P2, PT, R11, UR4, PT ;  /* 0x000000040b007c0c */ /* 0x000fc4000bf46270 */
[----:B------:R-:W-:Y:S01]  /*1ff90*/  SHF.R.U32.HI R20, RZ, 0x2, R20 ;  /* 0x00000002ff147819 */ /* 0x000fe20000011614 */
[----:B------:R-:W-:Y:S10]  /*1ffa0*/  BRA.DIV UR5, `(.L_x_1662) ;  /* 0x0000004605087947 */ /* 0x000ff4000b800000 */
[----:B------:R-:W2:Y:S01]  /*1ffb0*/  LDL R11, [R1+0x34] ;  /* 0x00003400010b7983 */ /* 0x000ea20000100800 */
[----:B------:R-:W-:Y:S02]  /*1ffc0*/  IMAD R0, R29, R9, RZ ;  /* 0x000000091d007224 */ /* 0x000fe400078e02ff */
[----:B------:R-:W-:Y:S01]  /*1ffd0*/  IMAD.IADD R28, R20, 0x1, R28 ;  /* 0x00000001141c7824 */ /* 0x000fe200078e021c */
[----:B------:R-:W0:Y:S04]  /*1ffe0*/  SHFL.IDX PT, R3, R5, RZ, 0x1c1f ;  /* 0x001c1fff05037589 */ /* 0x000e2800000e0000 */
[----:B------:R-:W1:Y:S01]  /*1fff0*/  SHFL.IDX PT, R2, R4, RZ, 0x1c1f ;  /* 0x001c1fff04027589 */ /* 0x000e6200000e0000 */
[----:B------:R-:W-:-:S03]  /*20000*/  ISETP.GE.AND P3, PT, R28, R0, PT ;  /* 0x000000001c00720c */ /* 0x000fc60003f66270 */
[----:B------:R-:W-:Y:S10]  /*20010*/  SHFL.IDX PT, R8, R4, 0x1, 0x1c1f ;  /* 0x003c1f0004087f89 */ /* 0x000ff400000e0000 */
[----:B0-----:R-:W-:-:S05]  /*20020*/  @!P3 LEA R3, P4, R10, R3, 0x1 ;  /* 0x000000030a03b211 */ /* 0x001fca00078808ff */
[----:B-1----:R-:W-:-:S05]  /*20030*/  @!P3 IMAD.X R2, RZ, RZ, R2, P4 ;  /* 0x000000ffff02b224 */ /* 0x002fca00020e0602 */
[----:B------:R-:W-:-:S04]  /*20040*/  @!P3 LOP3.LUT R3, R3, R2, RZ, 0x3c, !PT ;  /* 0x000000020303b212 */ /* 0x000fc800078e3cff */
[----:B------:R-:W-:-:S04]  /*20050*/  @!P3 LOP3.LUT R2, R3, R2, RZ, 0x3c, !PT ;  /* 0x000000020302b212 */ /* 0x000fc800078e3cff */
[----:B------:R-:W-:-:S05]  /*20060*/  @!P3 LOP3.LUT R3, R3, R2, RZ, 0x3c, !PT ;  /* 0x000000020303b212 */ /* 0x000fca00078e3cff */
[----:B--2---:R-:W-:Y:S04]  /*20070*/  @!P3 LDGSTS.E.BYPASS.LTC128B.128 [R11+0xc400], desc[UR52][R2.64], !P0 ;  /* 0x0c400000020bbfae */ /* 0x004fe8000c101d74 */
[----:B------:R-:W-:Y:S04]  /*20080*/  @!P3 LDGSTS.E.BYPASS.LTC128B.128 [R11+0xf400], desc[UR52][R2.64+0x40], !P1 ;  /* 0x0f400040020bbfae */ /* 0x000fe8000c901d74 */
[----:B------:R0:W-:Y:S02]  /*20090*/  @!P3 LDGSTS.E.BYPASS.LTC128B.128 [R11+0x12400], desc[UR52][R2.64+0x80], !P2 ;  /* 0x12400080020bbfae */ /* 0x0001e4000d101d74 */
[----:B0-----:R-:W-:-:S05]  /*200a0*/  VIADD R2, R28, 0x20 ;  /* 0x000000201c027836 */ /* 0x001fca0000000000 */
[----:B------:R-:W-:Y:S02]  /*200b0*/  ISETP.GE.AND P3, PT, R2, R0, PT ;  /* 0x000000000200720c */ /* 0x000fe40003f66270 */
[----:B------:R-:W0:Y:S11]  /*200c0*/  SHFL.IDX PT, R2, R5, 0x1, 0x1c1f ;  /* 0x003c1f0005027f89 */ /* 0x000e3600000e0000 */
[----:B0-----:R-:W-:-:S05]  /*200d0*/  @!P3 LEA R3, P4, R10, R2, 0x1 ;  /* 0x000000020a03b211 */ /* 0x001fca00078808ff */
[----:B------:R-:W-:Y:S02]  /*200e0*/  @!P3 IMAD.X R2, RZ, RZ, R8, P4 ;  /* 0x000000ffff02b224 */ /* 0x000fe400020e0608 */
[----:B------:R-:W-:Y:S03]  /*200f0*/  SHFL.IDX PT, R8, R4, 0x2, 0x1c1f ;  /* 0x005c1f0004087f89 */ /* 0x000fe600000e0000 */
[-C--:B------:R-:W-:Y:S01]  /*20100*/  @!P3 LOP3.LUT R3, R3, R2.reuse, RZ, 0x3c, !PT ;  /* 0x000000020303b212 */ /* 0x080fe200078e3cff */
[----:B------:R-:W-:Y:S03]  /*20110*/  SHFL.IDX PT, R4, R4, 0x3, 0x1c1f ;  /* 0x007c1f0004047f89 */ /* 0x000fe600000e0000 */
[----:B------:R-:W-:-:S04]  /*20120*/  @!P3 LOP3.LUT R2, R3, R2, RZ, 0x3c, !PT ;  /* 0x000000020302b212 */ /* 0x000fc800078e3cff */
[----:B------:R-:W-:-:S05]  /*20130*/  @!P3 LOP3.LUT R3, R3, R2, RZ, 0x3c, !PT ;  /* 0x000000020303b212 */ /* 0x000fca00078e3cff */
[----:B------:R-:W-:Y:S04]  /*20140*/  @!P3 LDGSTS.E.BYPASS.LTC128B.128 [R11+0xcc00], desc[UR52][R2.64], !P0 ;  /* 0x0cc00000020bbfae */ /* 0x000fe8000c101d74 */
[----:B------:R-:W-:Y:S04]  /*20150*/  @!P3 LDGSTS.E.BYPASS.LTC128B.128 [R11+0xfc00], desc[UR52][R2.64+0x40], !P1 ;  /* 0x0fc00040020bbfae */ /* 0x000fe8000c901d74 */
[----:B------:R0:W-:Y:S02]  /*20160*/  @!P3 LDGSTS.E.BYPASS.LTC128B.128 [R11+0x12c00], desc[UR52][R2.64+0x80], !P2 ;  /* 0x12c00080020bbfae */ /* 0x0001e4000d101d74 */
[----:B0-----:R-:W-:-:S05]  /*20170*/  VIADD R2, R28, 0x40 ;  /* 0x000000401c027836 */ /* 0x001fca0000000000 */
[----:B------:R-:W-:Y:S02]  /*20180*/  ISETP.GE.AND P3, PT, R2, R0, PT ;  /* 0x000000000200720c */ /* 0x000fe40003f66270 */
[----:B------:R-:W0:Y:S04]  /*20190*/  SHFL.IDX PT, R2, R5, 0x2, 0x1c1f ;  /* 0x005c1f0005027f89 */ /* 0x000e2800000e0000 */
[----:B------:R-:W1:Y:S07]  /*201a0*/  SHFL.IDX PT, R5, R5, 0x3, 0x1c1f ;  /* 0x007c1f0005057f89 */ /* 0x000e6e00000e0000 */
[----:B0-----:R-:W-:-:S05]  /*201b0*/  @!P3 LEA R3, P4, R10, R2, 0x1 ;  /* 0x000000020a03b211 */ /* 0x001fca00078808ff */
[----:B------:R-:W-:-:S05]  /*201c0*/  @!P3 IMAD.X R2, RZ, RZ, R8, P4 ;  /* 0x000000ffff02b224 */ /* 0x000fca00020e0608 */
        /* <DEDUP_REMOVED lines=8> */
[----:B-1----:R-:W-:-:S05]  /*20250*/  @!P3 LEA R2, P4, R10, R5, 0x1 ;  /* 0x000000050a02b211 */ /* 0x002fca00078808ff */
[----:B------:R-:W-:Y:S02]  /*20260*/  @!P3 IMAD.X R3, RZ, RZ, R4, P4 ;  /* 0x000000ffff03b224 */ /* 0x000fe400020e0604 */
[----:B------:R-:W-:Y:S04]  /*20270*/  SHFL.IDX PT, R4, R6, RZ, 0x1c1f ;  /* 0x001c1fff06047589 */ /* 0x000fe800000e0000 */
[----:B------:R-:W-:Y:S04]  /*20280*/  @!P3 LDGSTS.E.BYPASS.LTC128B.128 [R11+0xdc00], desc[UR52][R2.64], !P0 ;  /* 0x0dc00000020bbfae */ /* 0x000fe8000c101d74 */
[----:B------:R-:W-:Y:S04]  /*20290*/  @!P3 LDGSTS.E.BYPASS.LTC128B.128 [R11+0x10c00], desc[UR52][R2.64+0x40], !P1 ;  /* 0x10c00040020bbfae */ /* 0x000fe8000c901d74 */
[----:B------:R0:W-:Y:S04]  /*202a0*/  @!P3 LDGSTS.E.BYPASS.LTC128B.128 [R11+0x13c00], desc[UR52][R2.64+0x80], !P2 ;  /* 0x13c00080020bbfae */ /* 0x0001e8000d101d74 */
[----:B------:R-:W-:Y:S04]  /*202b0*/  SHFL.IDX PT, R6, R6, 0x1, 0x1c1f ;  /* 0x003c1f0006067f89 */ /* 0x000fe800000e0000 */
[----:B0-----:R-:W0:Y:S01]  /*202c0*/  SHFL.IDX PT, R2, R7, RZ, 0x1c1f ;  /* 0x001c1fff07027589 */ /* 0x001e2200000e0000 */
[----:B------:R-:W-:-:S05]  /*202d0*/  VIADD R3, R28, 0x80 ;  /* 0x000000801c037836 */ /* 0x000fca0000000000 */
[----:B------:R-:W-:-:S13]  /*202e0*/  ISETP.GE.AND P3, PT, R3, R0, PT ;  /* 0x000000000300720c */ /* 0x000fda0003f66270 */
[----:B0-----:R-:W-:-:S05]  /*202f0*/  @!P3 LEA R2, P4, R10, R2, 0x1 ;  /* 0x000000020a02b211 */ /* 0x001fca00078808ff */
[----:B------:R-:W-:-:S05]  /*20300*/  @!P3 IMAD.X R3, RZ, RZ, R4, P4 ;  /* 0x000000ffff03b224 */ /* 0x000fca00020e0604 */
[----:B------:R-:W-:Y:S04]  /*20310*/  @!P3 LDGSTS.E.BYPASS.LTC128B.128 [R11+0xe400], desc[UR52][R2.64], !P0 ;  /* 0x0e400000020bbfae */ /* 0x000fe8000c101d74 */
[----:B------:R-:W-:Y:S04]  /*20320*/  @!P3 LDGSTS.E.BYPASS.LTC128B.128 [R11+0x11400], desc[UR52][R2.64+0x40], !P1 ;  /* 0x11400040020bbfae */ /* 0x000fe8000c901d74 */
[----:B------:R0:W-:Y:S04]  /*20330*/  @!P3 LDGSTS.E.BYPASS.LTC128B.128 [R11+0x14400], desc[UR52][R2.64+0x80], !P2 ;  /* 0x14400080020bbfae */ /* 0x0001e8000d101d74 */
[----:B0-----:R0:W1:Y:S02]  /*20340*/  SHFL.IDX PT, R2, R7, 0x1, 0x1c1f ;  /* 0x003c1f0007027f89 */ /* 0x00106400000e0000 */
.L_x_1790:
        /* <DEDUP_REMOVED lines=13> */
.L_x_1663:
        /* <DEDUP_REMOVED lines=18> */
.L_x_1791:
[----:B------:R-:W-:Y:S05]  /*20540*/  BSYNC B0 ;  /* 0x0000000000007941 */ /* 0x000fea0003800000 */
.L_x_1664:
[----:B------:R-:W1:Y:S04]  /*20550*/  LDL.LU R3, [R1+0x44] ;  /* 0x0000440001037983 */ /* 0x000e680000300800 */
[----:B------:R-:W2:Y:S01]  /*20560*/  LDL R2, [R1+0x28] ;  /* 0x0000280001027983 */ /* 0x000ea20000100800 */
[----:B------:R-:W-:Y:S01]  /*20570*/  BSSY B0, `(.L_x_1666) ;  /* 0x00000f7000007945 */ /* 0x000fe20003800000 */
[----:B-1----:R-:W-:-:S05]  /*20580*/  VIADD R0, R3, 0xfffffffe ;  /* 0xfffffffe03007836 */ /* 0x002fca0000000000 */
[----:B--2---:R-:W-:-:S13]  /*20590*/  ISETP.GE.AND P0, PT, R0, R2, PT ;  /* 0x000000020000720c */ /* 0x004fda0003f06270 */
[----:B------:R-:W-:Y:S05]  /*205a0*/  @!P0 BRA `(.L_x_1667) ;  /* 0x0000000c00cc8947 */ /* 0x000fea0003800000 */
[----:B------:R-:W1:Y:S01]  /*205b0*/  S2R R2, SR_TID.X ;  /* 0x0000000000027919 */ /* 0x000e620000002100 */
[----:B------:R-:W-:Y:S01]  /*205c0*/  ULDC UR4, c[0x0][0x2f4] ;  /* 0x0000bd0000047ab9 */ /* 0x000fe20000000800 */
[----:B------:R-:W-:Y:S01]  /*205d0*/  IMAD.MOV.U32 R10, RZ, RZ, R25 ;  /* 0x000000ffff0a7224 */ /* 0x000fe200078e0019 */
[----:B------:R2:W5:Y:S04]  /*205e0*/  LDL.LU R20, [R1] ;  /* 0x0000000001147983 */ /* 0x0005680000300800 */
[----:B------:R2:W-:Y:S01]  /*205f0*/  STL [R1+0x8], R26 ;  /* 0x0000081a01007387 */ /* 0x0005e20000100800 */
[----:B-1----:R-:W-:-:S05]  /*20600*/  IMAD.SHL.U32 R4, R2, 0x8, RZ ;  /* 0x0000000802047824 */ /* 0x002fca00078e00ff */
[----:B------:R-:W-:-:S04]  /*20610*/  LOP3.LUT R4, R4, 0x18, RZ, 0xc0, !PT ;  /* 0x0000001804047812 */ /* 0x000fc800078ec0ff */
[C---:B------:R-:W-:Y:S02]  /*20620*/  LOP3.LUT R3, R4.reuse, 0x20, RZ, 0xfc, !PT ;  /* 0x0000002004037812 */ /* 0x040fe400078efcff */
[C---:B------:R-:W-:Y:S02]  /*20630*/  LOP3.LUT R2, R4.reuse, 0x40, RZ, 0xfc, !PT ;  /* 0x0000004004027812 */ /* 0x040fe400078efcff */
[----:B------:R-:W-:Y:S02]  /*20640*/  ISETP.GE.AND P3, PT, R4, UR4, PT ;  /* 0x0000000404007c0c */ /* 0x000fe4000bf66270 */
[----:B------:R-:W-:Y:S02]  /*20650*/  ISETP.GE.AND P2, PT, R3, UR4, PT ;  /* 0x0000000403007c0c */ /* 0x000fe4000bf46270 */
[----:B--2---:R-:W-:-:S13]  /*20660*/  ISETP.GE.AND P1, PT, R2, UR4, PT ;  /* 0x0000000402007c0c */ /* 0x004fda000bf26270 */
.L_x_1680:
[----:B------:R-:W2:Y:S01]  /*20670*/  LDL R9, [R1+0x2c] ;  /* 0x00002c0001097983 */ /* 0x000ea20000100800 */
[----:B------:R-:W1:Y:S03]  /*20680*/  LDC R6, c[0x0][0x430] ;  /* 0x00010c00ff067b82 */ /* 0x000e660000000800 */
[----:B------:R-:W3:Y:S04]  /*20690*/  LDL R8, [R1+0x30] ;  /* 0x0000300001087983 */ /* 0x000ee80000100800 */
[----:B0-----:R-:W4:Y:S01]  /*206a0*/  LDL R7, [R1+0x10] ;  /* 0x0000100001077983 */ /* 0x001f220000100800 */
        /* <DEDUP_REMOVED lines=15> */
[--C-:B------:R-:W-:Y:S01]  /*207a0*/  IMAD.MOV R9, RZ, RZ, -R2.reuse ;  /* 0x000000ffff097224 */ /* 0x100fe200078e0a02 */
[----:B------:R-:W-:-:S03]  /*207b0*/  SHF.R.S32.HI R3, RZ, 0x1f, R2 ;  /* 0x0000001fff037819 */ /* 0x000fc60000011402 */
[----:B------:R-:W-:Y:S02]  /*207c0*/  IMAD R9, R6, R9, R4 ;  /* 0x0000000906097224 */ /* 0x000fe400078e0204 */
        /* <DEDUP_REMOVED lines=20> */
.L_x_1668:
[----:B------:R-:W-:Y:S01]  /*20910*/  IMAD R5, R25, 0x8, R23 ;  /* 0x0000000819057824 */ /* 0x000fe200078e0217 */
[----:B------:R-:W-:Y:S01]  /*20920*/  SHF.L.U32 R0, R2, 0x1f, RZ ;  /* 0x0000001f02007819 */ /* 0x000fe200000006ff */
[----:B------:R-:W-:Y:S03]  /*20930*/  BSSY B1, `(.L_x_1669) ;  /* 0x0000003000017945 */ /* 0x000fe60003800000 */
[----:B------:R-:W0:Y:S02]  /*20940*/  SYNCS.PHASECHK.TRANS64.TRYWAIT P0, [R5+URZ+0x2d840], R0 ;  /* 0x02d84000050075a7 */ /* 0x000e24000800017f */
[----:B0-----:R-:W-:Y:S05]  /*20950*/  @!P0 BRA `(.L_x_1670) ;  /* 0x0000004000c48947 */ /* 0x001fea0003800000 */
.L_x_1792:
[----:B------:R-:W-:Y:S05]  /*20960*/  BSYNC B1 ;  /* 0x0000000000017941 */ /* 0x000fea0003800000 */
.L_x_1669:
[----:B------:R-:W2:Y:S04]  /*20970*/  LDL R6, [R1+0xc] ;  /* 0x00000c0001067983 */ /* 0x000ea80000100800 */
[----:B------:R-:W3:Y:S01]  /*20980*/  LDL R4, [R1+0x14] ;  /* 0x0000140001047983 */ /* 0x000ee20000100800 */
[----:B------:R-:W-:Y:S01]  /*20990*/  SHF.R.S32.HI R28, RZ, 0x1f, R9 ;  /* 0x0000001fff1c7819 */ /* 0x000fe20000011409 */
[----:B------:R-:W-:Y:S01]  /*209a0*/  ULDC.64 UR4, c[0x0][0x300] ;  /* 0x0000c00000047ab9 */ /* 0x000fe20000000a00 */
[C---:B------:R-:W-:Y:S01]  /*209b0*/  LOP3.LUT P5, RZ, R22.reuse, 0x2, RZ, 0xc0, !PT ;  /* 0x0000000216ff7812 */ /* 0x040fe200078ac0ff */
        /* <DEDUP_REMOVED lines=50> */
.L_x_1802:
        /* <DEDUP_REMOVED lines=11> */
.L_x_1672:
        /* <DEDUP_REMOVED lines=11> */
.L_x_1673:
[----:B------:R1:W-:Y:S01]  /*20e40*/  SYNCS.ARRIVE.TRANS64.A1T0 RZ, [R5+URZ+0x2d830], RZ ;  /* 0x02d830ff05ff79a7 */ /* 0x0003e2000810003f */
[----:B------:R-:W-:Y:S05]  /*20e50*/  @!P5 BRA `(.L_x_1674) ;  /* 0x000000000004d947 */ /* 0x000fea0003800000 */
[----:B------:R-:W-:Y:S01]  /*20e60*/  BPT.TRAP 0x1 ;  /* 0x000000040000795c */ /* 0x000fe20000300000 */
.L_x_1674:
[----:B------:R-:W-:Y:S01]  /*20e70*/  SHF.L.U32 R2, R20, 0x1f, RZ ;  /* 0x0000001f14027819 */ /* 0x000fe200000006ff */
[----:B-1----:R-:W-:Y:S01]  /*20e80*/  IMAD R5, R10, 0x8, R23 ;  /* 0x000000080a057824 */ /* 0x002fe200078e0217 */
[----:B------:R-:W-:Y:S03]  /*20e90*/  BSSY B1, `(.L_x_1675) ;  /* 0x0000003000017945 */ /* 0x000fe60003800000 */
[----:B------:R-:W1:Y:S02]  /*20ea0*/  SYNCS.PHASECHK.TRANS64.TRYWAIT P0, [R5+URZ+0x2d860], R2 ;  /* 0x02d86002050075a7 */ /* 0x000e64000800017f */
[----:B-1----:R-:W-:Y:S05]  /*20eb0*/  @!P0 BRA `(.L_x_1676) ;  /* 0x0000004000d48947 */ /* 0x002fea0003800000 */
.L_x_1803:
[----:B------:R-:W-:Y:S05]  /*20ec0*/  BSYNC B1 ;  /* 0x0000000000017941 */ /* 0x000fea0003800000 */
.L_x_1675:
        /* <DEDUP_REMOVED lines=45> */
.L_x_1813:
        /* <DEDUP_REMOVED lines=32> */
.L_x_1678:
        /* <DEDUP_REMOVED lines=12> */
.L_x_1679:
[----:B------:R-:W2:Y:S01]  /*21460*/  LDL R2, [R1+0x28] ;  /* 0x0000280001027983 */ /* 0x000ea20000100800 */
[----:B------:R1:W-:Y:S01]  /*21470*/  SYNCS.ARRIVE.TRANS64.A1T0 RZ, [R5+URZ+0x2d850], RZ ;  /* 0x02d850ff05ff79a7 */ /* 0x0003e2000810003f */
[----:B------:R-:W-:Y:S02]  /*21480*/  VIADD R0, R26, 0xffffffff ;  /* 0xffffffff1a007836 */ /* 0x000fe40000000000 */
[----:B------:R1:W5:Y:S01]  /*21490*/  LDL R20, [R1] ;  /* 0x0000000001147983 */ /* 0x0003620000100800 */
[----:B------:R-:W-:-:S03]  /*214a0*/  IMAD.MOV.U32 R10, RZ, RZ, R25 ;  /* 0x000000ffff0a7224 */ /* 0x000fc600078e0019 */
[----:B------:R1:W-:Y:S01]  /*214b0*/  STL [R1+0x8], R26 ;  /* 0x0000081a01007387 */ /* 0x0003e20000100800 */
[----:B--2---:R-:W-:-:S13]  /*214c0*/  ISETP.GT.AND P0, PT, R26, R2, PT ;  /* 0x000000021a00720c */ /* 0x004fda0003f04270 */
[----:B-1----:R-:W-:Y:S05]  /*214d0*/  @P0 BRA `(.L_x_1680) ;  /* 0xfffffff000640947 */ /* 0x002fea000383ffff */
.L_x_1667:
[----:B------:R-:W-:Y:S05]  /*214e0*/  BSYNC B0 ;  /* 0x0000000000007941 */ /* 0x000fea0003800000 */
.L_x_1666:
[----:B------:R-:W1:Y:S01]  /*214f0*/  S2R R2, SR_TID.X ;  /* 0x0000000000027919 */ /* 0x000e620000002100 */
[----:B------:R-:W-:Y:S01]  /*21500*/  BSSY B0, `(.L_x_1681) ;  /* 0x0000010000007945 */ /* 0x000fe20003800000 */
        /* <DEDUP_REMOVED lines=12> */
[----:B0-----:R-:W0:Y:S01]  /*215d0*/  POPC R7, R4 ;  /* 0x0000000400077309 */ /* 0x001e220000000000 */
[----:B--2---:R-:W0:Y:S02]  /*215e0*/  SHFL.IDX PT, R0, R3, R0, 0x1f ;  /* 0x00001f0003007589 */ /* 0x004e2400000e0000 */
[----:B0-----:R-:W-:-:S07]  /*215f0*/  IADD3 R16, R0, UR37, R7 ;  /* 0x0000002500107c10 */ /* 0x001fce000fffe007 */
.L_x_1682:
[----:B------:R-:W-:Y:S05]  /*21600*/  BSYNC B0 ;  /* 0x0000000000007941 */ /* 0x000fea0003800000 */
.L_x_1681:
[----:B------:R-:W-:-:S05]  /*21610*/  IMAD.U32 R0, RZ, RZ, UR38 ;  /* 0x00000026ff007e24 */ /* 0x000fca000f8e00ff */
[----:B------:R-:W-:-:S13]  /*21620*/  ISETP.NE.AND P0, PT, R0, 0x3, PT ;  /* 0x000000030000780c */ /* 0x000fda0003f05270 */
[----:B------:R-:W-:Y:S05]  /*21630*/  @!P0 BRA `(.L_x_1683) ;  /* 0x0000000000048947 */ /* 0x000fea0003800000 */
[----:B------:R-:W-:Y:S01]  /*21640*/  BPT.TRAP 0x1 ;  /* 0x000000040000795c */ /* 0x000fe20000300000 */
.L_x_1683:
        /* <DEDUP_REMOVED lines=8> */
.L_x_1814:
[----:B------:R-:W-:Y:S05]  /*216d0*/  BSYNC B0 ;  /* 0x0000000000007941 */ /* 0x000fea0003800000 */
.L_x_1684:
        /* <DEDUP_REMOVED lines=51> */
.L_x_1824:
        /* <DEDUP_REMOVED lines=13> */
.L_x_1687:
        /* <DEDUP_REMOVED lines=11> */
.L_x_1688:
        /* <DEDUP_REMOVED lines=8> */
.L_x_1647:
[----:B------:R-:W-:Y:S05]  /*21c10*/  BSYNC B7 ;  /* 0x0000000000077941 */ /* 0x000fea0003800000 */
.L_x_1645:
[----:B------:R-:W-:-:S13]  /*21c20*/  LOP3.LUT P0, RZ, R22, 0x10, RZ, 0xc0, !PT ;  /* 0x0000001016ff7812 */ /* 0x000fda000780c0ff */
[----:B------:R-:W-:Y:S05]  /*21c30*/  @!P0 BRA `(.L_x_1689) ;  /* 0x0000000000248947 */ /* 0x000fea0003800000 */
[----:B------:R-:W-:Y:S05]  /*21c40*/  WARPSYNC.ALL ;  /* 0x0000000000007948 */ /* 0x000fea0003800000 */
[----:B------:R-:W3:Y:S08]  /*21c50*/  S2UR UR5, SR_CgaCtaId ;  /* 0x00000000000579c3 */ /* 0x000ef00000008800 */
[----:B------:R-:W-:Y:S06]  /*21c60*/  BAR.SYNC.DEFER_BLOCKING 0x5, 0x200 ;  /* 0x0148000000007b1d */ /* 0x000fec0000010000 */
[----:B------:R-:W-:-:S02]  /*21c70*/  UMOV UR4, 0x400 ;  /* 0x0000040000047882 */ /* 0x000fc40000000000 */
[----:B---3--:R-:W-:-:S06]  /*21c80*/  ULEA UR4, UR5, UR4, 0x18 ;  /* 0x0000000405047291 */ /* 0x008fcc000f8ec03f */
[----:B------:R-:W-:-:S05]  /*21c90*/  IMAD.U32 R23, RZ, RZ, UR4 ;  /* 0x00000004ff177e24 */ /* 0x000fca000f8e00ff */
[----:B------:R3:W4:Y:S01]  /*21ca0*/  LDS.128 R16, [R23+0x2d8d0] ;  /* 0x02d8d00017107984 */ /* 0x0007220000000c00 */
[----:B------:R-:W-:Y:S06]  /*21cb0*/  BAR.ARV 0x4, 0x200 ;  /* 0x0108000000007b1d */ /* 0x000fec0000002000 */
[----:B------:R-:W-:Y:S05]  /*21cc0*/  BRA `(.L_x_1690) ;  /* 0x0000000800cc7947 */ /* 0x000fea0003800000 */
.L_x_1689:
[----:B------:R-:W1:Y:S01]  /*21cd0*/  S2R R0, SR_TID.X ;  /* 0x0000000000007919 */ /* 0x000e620000002100 */
[----:B------:R-:W-:Y:S01]  /*21ce0*/  UMOV UR4, 0xffffffff ;  /* 0xffffffff00047882 */ /* 0x000fe20000000000 */
[----:B-1----:R-:W-:-:S04]  /*21cf0*/  LOP3.LUT R7, R0, 0x1f, RZ, 0xc0, !PT ;  /* 0x0000001f00077812 */ /* 0x002fc800078ec0ff */
[----:B------:R-:W-:Y:S01]  /*21d00*/  ISETP.NE.AND P0, PT, R7, 0x1f, PT ;  /* 0x0000001f0700780c */ /* 0x000fe20003f05270 */
[----:B------:R-:W-:-:S12]  /*21d10*/  BRA.DIV UR4, `(.L_x_1691) ;  /* 0x0000004204387947 */ /* 0x000fd8000b800000 */
[----:B0-----:R-:W-:Y:S01]  /*21d20*/  IMAD.IADD R5, R19, 0x1, R7 ;  /* 0x0000000113057824 */ /* 0x001fe200078e0207 */
[----:B------:R-:W-:-:S04]  /*21d30*/  ULDC UR4, c[0x0][0xc3c] ;  /* 0x00030f0000047ab9 */ /* 0x000fc80000000800 */
[----:B------:R-:W-:-:S13]  /*21d40*/  ISETP.GE.OR P1, PT, R5, UR4, !P0 ;  /* 0x0000000405007c0c */ /* 0x000fda000c726670 */
[----:B--2---:R-:W0:Y:S02]  /*21d50*/  @!P1 LDC.64 R2, c[0x0][0xc80] ;  /* 0x00032000ff029b82 */ /* 0x004e240000000a00 */
        /* <DEDUP_REMOVED lines=27> */
.L_x_1834:
[----:B------:R-:W-:Y:S02]  /*21f10*/  ULDC UR4, c[0x0][0xc38] ;  /* 0x00030e0000047ab9 */ /* 0x000fe40000000800 */
[----:B------:R-:W-:-:S04]  /*21f20*/  IMAD.U32 R4, RZ, RZ, UR4 ;  /* 0x00000004ff047e24 */ /* 0x000fc8000f8e00ff */
[----:B-1----:R-:W-:-:S04]  /*21f30*/  IMAD R5, R14, R4, RZ ;  /* 0x000000040e057224 */ /* 0x002fc800078e02ff */
[----:B------:R-:W-:-:S05]  /*21f40*/  IMAD.IADD R16, R16, 0x1, R5 ;  /* 0x0000000110107824 */ /* 0x000fca00078e0205 */
[----:B------:R-:W-:-:S13]  /*21f50*/  ISETP.GT.AND P6, PT, R16, R0, PT ;  /* 0x000000001000720c */ /* 0x000fda0003fc4270 */
[----:B------:R-:W-:Y:S05]  /*21f60*/  @P6 BRA `(.L_x_1692) ;  /* 0x00000000009c6947 */ /* 0x000fea0003800000 */
.L_x_1697:
        /* <DEDUP_REMOVED lines=14> */
.L_x_1695:
[----:B------:R-:W-:Y:S05]  /*22050*/  BSYNC B0 ;  /* 0x0000000000007941 */ /* 0x000fea0003800000 */
.L_x_1694:
        /* <DEDUP_REMOVED lines=18> */
.L_x_1842:
[----:B------:R-:W-:Y:S02]  /*22180*/  ULDC UR4, c[0x0][0xc38] ;  /* 0x00030e0000047ab9 */ /* 0x000fe40000000800 */
[----:B------:R-:W-:-:S04]  /*22190*/  IMAD.U32 R4, RZ, RZ, UR4 ;  /* 0x00000004ff047e24 */ /* 0x000fc8000f8e00ff */
[----:B-1----:R-:W-:-:S04]  /*221a0*/  IMAD R5, R14, R4, RZ ;  /* 0x000000040e057224 */ /* 0x002fc800078e02ff */
[----:B------:R-:W-:-:S05]  /*221b0*/  IMAD.IADD R16, R5, 0x1, R16 ;  /* 0x0000000105107824 */ /* 0x000fca00078e0210 */
[----:B------:R-:W-:-:S13]  /*221c0*/  ISETP.GT.AND P6, PT, R16, R0, PT ;  /* 0x000000001000720c */ /* 0x000fda0003fc4270 */
[----:B------:R-:W-:Y:S05]  /*221d0*/  @!P6 BRA `(.L_x_1697) ;  /* 0xfffffffc0064e947 */ /* 0x000fea000383ffff */
.L_x_1692:
        /* <DEDUP_REMOVED lines=8> */
.L_x_1846:
[----:B------:R-:W-:Y:S01]  /*22260*/  ISETP.NE.AND P0, PT, R5, RZ, PT ;  /* 0x000000ff0500720c */ /* 0x000fe20003f05270 */
[----:B------:R-:W-:-:S12]  /*22270*/  IMAD.MOV.U32 R5, RZ, RZ, RZ ;  /* 0x000000ffff057224 */ /* 0x000fd800078e00ff */
[----:B------:R-:W-:Y:S05]  /*22280*/  @!P0 BRA `(.L_x_1699) ;  /* 0x0000000000108947 */ /* 0x000fea0003800000 */
[----:B------:R-:W-:Y:S01]  /*22290*/  UMOV UR4, 0xffffffff ;  /* 0xffffffff00047882 */ /* 0x000fe20000000000 */
[----:B------:R-:W-:Y:S02]  /*222a0*/  VIADD R12, R6, 0xffffffff ;  /* 0xffffffff060c7836 */ /* 0x000fe40000000000 */
[----:B------:R-:W-:Y:S05]  /*222b0*/  BRA.DIV UR4, `(.L_x_1700) ;  /* 0x0000004204f87947 */ /* 0x000fea000b800000 */
[----:B------:R3:W4:Y:S02]  /*222c0*/  SHFL.IDX PT, R5, R3, R12, 0x1f ;  /* 0x00001f0c03057589 */ /* 0x00072400000e0000 */
.L_x_1699:
[----:B01-3--:R-:W0:Y:S01]  /*222d0*/  LDC.64 R2, c[0x0][0xc90] ;  /* 0x00032400ff027b82 */ /* 0x00be220000000a00 */
[----:B------:R-:W-:-:S04]  /*222e0*/  IMAD.IADD R19, R6, 0x1, R19 ;  /* 0x0000000106137824 */ /* 0x000fc800078e0213 */
[----:B0-----:R-:W-:-:S05]  /*222f0*/  IMAD.WIDE R2, R19, 0x4, R2 ;  /* 0x0000000413027825 */ /* 0x001fca00078e0202 */
[----:B------:R0:W2:Y:S01]  /*22300*/  LDG.E R7, desc[UR52][R2.64] ;  /* 0x0000003402077981 */ /* 0x0000a2000c1e1900 */
[----:B----4-:R-:W-:Y:S02]  /*22310*/  IMAD R16, R5, R4, R16 ;  /* 0x0000000405107224 */ /* 0x010fe400078e0210 */
[----:B0-----:R-:W-:Y:S02]  /*22320*/  IMAD.MOV.U32 R2, RZ, RZ, RZ ;  /* 0x000000ffff027224 */ /* 0x001fe400078e00ff */
[----:B--2---:R-:W-:-:S05]  /*22330*/  IMAD R6, R17, R7, RZ ;  /* 0x0000000711067224 */ /* 0x004fca00078e02ff */
[----:B------:R-:W-:-:S04]  /*22340*/  IABS R8, R6 ;  /* 0x0000000600087213 */ /* 0x000fc80000000000 */
[----:B------:R-:W0:Y:S08]  /*22350*/  I2F.RP R9, R8 ;  /* 0x0000000800097306 */ /* 0x000e300000209400 */
[----:B0-----:R-:W0:Y:S02]  /*22360*/  MUFU.RCP R9, R9 ;  /* 0x0000000900097308 */ /* 0x001e240000001000 */
[----:B0-----:R-:W-:-:S06]  /*22370*/  VIADD R10, R9, 0xffffffe ;  /* 0x0ffffffe090a7836 */ /* 0x001fcc0000000000 */
[----:B------:R-:W0:Y:S02]  /*22380*/  F2I.FTZ.U32.TRUNC.NTZ R3, R10 ;  /* 0x0000000a00037305 */ /* 0x000e24000021f000 */
[----:B0-----:R-:W-:-:S04]  /*22390*/  IMAD.MOV R5, RZ, RZ, -R3 ;  /* 0x000000ffff057224 */ /* 0x001fc800078e0a03 */
[----:B------:R-:W-:-:S04]  /*223a0*/  IMAD R5, R5, R8, RZ ;  /* 0x0000000805057224 */ /* 0x000fc800078e02ff */
[----:B------:R-:W-:-:S04]  /*223b0*/  IMAD.HI.U32 R2, R3, R5, R2 ;  /* 0x0000000503027227 */ /* 0x000fc800078e0002 */
[----:B------:R-:W-:Y:S01]  /*223c0*/  IMAD.IADD R5, R0, 0x1, -R16 ;  /* 0x0000000100057824 */ /* 0x000fe200078e0a10 */
[----:B------:R-:W-:-:S04]  /*223d0*/  IABS R0, R6 ;  /* 0x0000000600007213 */ /* 0x000fc80000000000 */
[----:B------:R-:W-:Y:S01]  /*223e0*/  IABS R3, R5 ;  /* 0x0000000500037213 */ /* 0x000fe20000000000 */
[----:B------:R-:W-:-:S04]  /*223f0*/  IMAD.MOV R0, RZ, RZ, -R0 ;  /* 0x000000ffff007224 */ /* 0x000fc800078e0a00 */
[----:B------:R-:W-:-:S04]  /*22400*/  IMAD.HI.U32 R2, R2, R3, RZ ;  /* 0x0000000302027227 */ /* 0x000fc800078e00ff */
[----:B------:R-:W-:Y:S01]  /*22410*/  IMAD R3, R2, R0, R3 ;  /* 0x0000000002037224 */ /* 0x000fe200078e0203 */
[----:B------:R-:W-:-:S04]  /*22420*/  LOP3.LUT R0, R5, R6, RZ, 0x3c, !PT ;  /* 0x0000000605007212 */ /* 0x000fc800078e3cff */
[----:B------:R-:W-:Y:S02]  /*22430*/  ISETP.GT.U32.AND P1, PT, R8, R3, PT ;  /* 0x000000030800720c */ /* 0x000fe40003f24070 */
[----:B------:R-:W-:-:S11]  /*22440*/  ISETP.GE.AND P2, PT, R0, RZ, PT ;  /* 0x000000ff0000720c */ /* 0x000fd60003f46270 */
[----:B------:R-:W-:Y:S02]  /*22450*/  @!P1 IMAD.IADD R3, R3, 0x1, -R8 ;  /* 0x0000000103039824 */ /* 0x000fe400078e0a08 */
[----:B------:R-:W-:Y:S01]  /*22460*/  @!P1 VIADD R2, R2, 0x1 ;  /* 0x0000000102029836 */ /* 0x000fe20000000000 */
[----:B------:R-:W-:Y:S02]  /*22470*/  ISETP.NE.AND P1, PT, R6, RZ, PT ;  /* 0x000000ff0600720c */ /* 0x000fe40003f25270 */
[----:B------:R-:W-:-:S13]  /*22480*/  ISETP.GE.U32.AND P0, PT, R3, R8, PT ;  /* 0x000000080300720c */ /* 0x000fda0003f06070 */
[----:B------:R-:W-:-:S04]  /*22490*/  @P0 VIADD R2, R2, 0x1 ;  /* 0x0000000102020836 */ /* 0x000fc80000000000 */
[----:B------:R-:W-:Y:S01]  /*224a0*/  @!P2 IMAD.MOV R2, RZ, RZ, -R2 ;  /* 0x000000ffff02a224 */ /* 0x000fe200078e0a02 */
[----:B------:R-:W-:-:S05]  /*224b0*/  @!P1 LOP3.LUT R2, RZ, R6, RZ, 0x33, !PT ;  /* 0x00000006ff029212 */ /* 0x000fca00078e33ff */
[----:B------:R-:W-:Y:S02]  /*224c0*/  IMAD R0, R7, R2, RZ ;  /* 0x0000000207007224 */ /* 0x000fe400078e02ff */
[----:B------:R-:W-:Y:S02]  /*224d0*/  IMAD.MOV R2, RZ, RZ, -R2 ;  /* 0x000000ffff027224 */ /* 0x000fe400078e0a02 */
[----:B------:R-:W-:Y:S02]  /*224e0*/  IMAD.MOV R3, RZ, RZ, -R0 ;  /* 0x000000ffff037224 */ /* 0x000fe400078e0a00 */
[----:B------:R-:W-:-:S03]  /*224f0*/  IMAD R5, R6, R2, R5 ;  /* 0x0000000206057224 */ /* 0x000fc600078e0205 */
[----:B------:R-:W-:-:S04]  /*22500*/  VIADDMNMX R4, R3, R4, R7, PT ;  /* 0x0000000403047246 */ /* 0x000fc80003800107 */
        /* <DEDUP_REMOVED lines=8> */
[----:B------:R-:W-:Y:S02]  /*22590*/  IMAD R11, R2, R7, RZ ;  /* 0x00000007020b7224 */ /* 0x000fe400078e02ff */
[----:B------:R-:W-:-:S04]  /*225a0*/  IMAD.MOV.U32 R2, RZ, RZ, RZ ;  /* 0x000000ffff027224 */ /* 0x000fc800078e00ff */
[----:B------:R-:W-:Y:S01]  /*225b0*/  IMAD.HI.U32 R2, R3, R11, R2 ;  /* 0x0000000b03027227 */ /* 0x000fe200078e0002 */
[----:B------:R-:W-:-:S05]  /*225c0*/  IABS R3, R5 ;  /* 0x0000000500037213 */ /* 0x000fca0000000000 */
[----:B------:R-:W-:-:S04]  /*225d0*/  IMAD.HI.U32 R2, R2, R3, RZ ;  /* 0x0000000302027227 */ /* 0x000fc800078e00ff */
[----:B------:R-:W-:Y:S01]  /*225e0*/  IMAD R6, R2, R6, R3 ;  /* 0x0000000602067224 */ /* 0x000fe200078e0203 */
[C---:B------:R-:W-:Y:S01]  /*225f0*/  LOP3.LUT R3, R5.reuse, R4, RZ, 0x3c, !PT ;  /* 0x0000000405037212 */ /* 0x040fe200078e3cff */
[----:B------:R-:W-:-:S03]  /*22600*/  IMAD.IADD R5, R5, 0x1, R0 ;  /* 0x0000000105057824 */ /* 0x000fc600078e0200 */
        /* <DEDUP_REMOVED lines=8> */
[----:B------:R-:W-:Y:S01]  /*22690*/  @!P1 LOP3.LUT R2, RZ, R4, RZ, 0x33, !PT ;  /* 0x00000004ff029212 */ /* 0x000fe200078e33ff */
[----:B------:R-:W-:-:S04]  /*226a0*/  IMAD.MOV R4, RZ, RZ, -R4 ;  /* 0x000000ffff047224 */ /* 0x000fc800078e0a04 */
[----:B------:R-:W-:Y:S01]  /*226b0*/  IMAD R18, R2, R4, R5 ;  /* 0x0000000402127224 */ /* 0x000fe200078e0205 */
[----:B------:R-:W-:-:S05]  /*226c0*/  LOP3.LUT R2, RZ, R2, RZ, 0x33, !PT ;  /* 0x00000002ff027212 */ /* 0x000fca00078e33ff */
[----:B------:R-:W-:Y:S01]  /*226d0*/  IMAD.IADD R17, R17, 0x1, R2 ;  /* 0x0000000111117824 */ /* 0x000fe200078e0202 */
[----:B------:R-:W-:Y:S06]  /*226e0*/  BRA `(.L_x_1701) ;  /* 0x00000000001c7947 */ /* 0x000fec0003800000 */
.L_x_1693:
[----:B------:R-:W-:Y:S01]  /*226f0*/  UMOV UR4, URZ ;  /* 0x0000003f00047c82 */ /* 0x000fe20008000000 */
[----:B------:R-:W-:Y:S01]  /*22700*/  UMOV UR5, URZ ;  /* 0x0000003f00057c82 */ /* 0x000fe20008000000 */
[----:B------:R-:W-:Y:S01]  /*22710*/  ULDC UR6, c[0x0][0xc3c] ;  /* 0x00030f0000067ab9 */ /* 0x000fe20000000800 */
[----:B------:R-:W-:Y:S02]  /*22720*/  IMAD.MOV.U32 R16, RZ, RZ, R0 ;  /* 0x000000ffff107224 */ /* 0x000fe400078e0000 */
[----:B------:R-:W-:Y:S02]  /*22730*/  IMAD.U32 R17, RZ, RZ, UR4 ;  /* 0x00000004ff117e24 */ /* 0x000fe4000f8e00ff */
[----:B------:R-:W-:Y:S02]  /*22740*/  IMAD.U32 R18, RZ, RZ, UR5 ;  /* 0x00000005ff127e24 */ /* 0x000fe4000f8e00ff */
[----:B------:R-:W-:-:S07]  /*22750*/  IMAD.U32 R19, RZ, RZ, UR6 ;  /* 0x00000006ff137e24 */ /* 0x000fce000f8e00ff */
.L_x_1701:
        /* <DEDUP_REMOVED lines=10> */
.L_x_1690:
[----:B------:R-:W-:Y:S02]  /*22800*/  ULDC UR4, c[0x0][0xc3c] ;  /* 0x00030f0000047ab9 */ /* 0x000fe40000000800 */
[----:B----4-:R-:W-:-:S13]  /*22810*/  ISETP.GE.AND P0, PT, R19, UR4, PT ;  /* 0x0000000413007c0c */ /* 0x010fda000bf06270 */
[----:B------:R-:W-:Y:S05]  /*22820*/  @!P0 BRA `(.L_x_1702) ;  /* 0xffffff9c00188947 */ /* 0x000fea000383ffff */
[----:B------:R-:W-:Y:S05]  /*22830*/  BSYNC B8 ;  /* 0x0000000000087941 */ /* 0x000fea0003800000 */
.L_x_1585:
[----:B0-----:R-:W4:Y:S01]  /*22840*/  LDL.LU R0, [R1+0x4c] ;  /* 0x00004c0001007983 */ /* 0x001f220000300800 */
[----:B------:R-:W-:Y:S01]  /*22850*/  BSSY B0, `(.L_x_1703) ;  /* 0x000000b000007945 */ /* 0x000fe20003800000 */
[----:B------:R-:W0:Y:S01]  /*22860*/  S2R R5, SR_CgaCtaId ;  /* 0x0000000000057919 */ /* 0x000e220000008800 */
[----:B----4-:R-:W-:-:S05]  /*22870*/  VIADD R0, R0, 0x1 ;  /* 0x0000000100007836 */ /* 0x010fca0000000000 */
[----:B--2---:R-:W-:-:S04]  /*22880*/  LEA.HI R2, R0, R0, RZ, 0x1 ;  /* 0x0000000000027211 */ /* 0x004fc800078f08ff */
[----:B------:R-:W-:Y:S02]  /*22890*/  LOP3.LUT R3, R2, 0xfffffffe, RZ, 0xc0, !PT ;  /* 0xfffffffe02037812 */ /* 0x000fe400078ec0ff */
[----:B------:R-:W-:-:S03]  /*228a0*/  MOV R2, 0x400 ;  /* 0x0000040000027802 */ /* 0x000fc60000000f00 */
[----:B------:R-:W-:Y:S01]  /*228b0*/  IMAD.IADD R0, R0, 0x1, -R3 ;  /* 0x0000000100007824 */ /* 0x000fe200078e0a03 */
[----:B0-----:R-:W-:-:S04]  /*228c0*/  LEA R5, R5, R2, 0x18 ;  /* 0x0000000205057211 */ /* 0x001fc800078ec0ff */
[----:B------:R-:W-:-:S04]  /*228d0*/  SHF.L.U32 R0, R0, 0x1f, RZ ;  /* 0x0000001f00007819 */ /* 0x000fc800000006ff */
[----:B------:R-:W0:Y:S02]  /*228e0*/  SYNCS.PHASECHK.TRANS64.TRYWAIT P0, [R5+URZ+0x2d820], R0 ;  /* 0x02d82000050075a7 */ /* 0x000e24000800017f */
[----:B0-----:R-:W-:Y:S05]  /*228f0*/  @!P0 BRA `(.L_x_1704) ;  /* 0x0000003c00908947 */ /* 0x001fea0003800000 */
.L_x_1849:
[----:B------:R-:W-:Y:S05]  /*22900*/  BSYNC B0 ;  /* 0x0000000000007941 */ /* 0x000fea0003800000 */
.L_x_1703:
[----:B------:R-:W-:-:S03]  /*22910*/  UMOV UR4, 0xffffffff ;  /* 0xffffffff00047882 */ /* 0x000fc60000000000 */
[----:B------:R-:W-:Y:S05]  /*22920*/  BRA.DIV UR4, `(.L_x_1705) ;  /* 0x0000003e04987947 */ /* 0x000fea000b800000 */
[----:B0-----:R-:W0:Y:S02]  /*22930*/  S2R R0, SR_TID.X ;  /* 0x0000000000007919 */ /* 0x001e240000002100 */
[----:B0-----:R-:W-:-:S04]  /*22940*/  SHF.R.U32.HI R0, RZ, 0x5, R0 ;  /* 0x00000005ff007819 */ /* 0x001fc80000011600 */
[----:B------:R-:W-:-:S05]  /*22950*/  LOP3.LUT R0, R0, 0x3, RZ, 0xc0, !PT ;  /* 0x0000000300007812 */ /* 0x000fca00078ec0ff */
[----:B------:R0:W2:Y:S02]  /*22960*/  SHFL.IDX PT, R14, R0, RZ, 0x1f ;  /* 0x00001fff000e7589 */ /* 0x0000a400000e0000 */
.L_x_1852:
[----:B--2---:R-:W-:-:S13]  /*22970*/  ISETP.NE.AND P0, PT, R14, RZ, PT ;  /* 0x000000ff0e00720c */ /* 0x004fda0003f05270 */
[----:B------:R-:W-:Y:S05]  /*22980*/  @P0 BRA `(.L_x_1359) ;  /* 0x0000000000900947 */ /* 0x000fea0003800000 */
[----:B------:R-:W-:-:S03]  /*22990*/  UMOV UR4, 0xffffffff ;  /* 0xffffffff00047882 */ /* 0x000fc60000000000 */
[----:B------:R-:W-:Y:S05]  /*229a0*/  BRA.DIV UR4, `(.L_x_1706) ;  /* 0x0000003e04ac7947 */ /* 0x000fea000b800000 */
[----:B------:R-:W-:-:S13]  /*229b0*/  ELECT P6, URZ, PT ;  /* 0x00000000003f782f */ /* 0x000fda00038c0000 */
.L_x_1855:
[----:B------:R-:W-:Y:S05]  /*229c0*/  @!P6 BRA `(.L_x_1359) ;  /* 0x000000000080e947 */ /* 0x000fea0003800000 */
[----:B------:R-:W-:-:S06]  /*229d0*/  ULOP3.LUT UR4, UR36, 0x2, URZ, 0xfc, !UPT ;  /* 0x0000000224047892 */ /* 0x000fcc000f8efc3f */
[----:B0-----:R-:W-:-:S05]  /*229e0*/  IMAD.U32 R0, RZ, RZ, UR4 ;  /* 0x00000004ff007e24 */ /* 0x001fca000f8e00ff */
[----:B------:R-:W-:-:S13]  /*229f0*/  ISETP.NE.AND P0, PT, R0, 0x3, PT ;  /* 0x000000030000780c */ /* 0x000fda0003f05270 */
[----:B------:R-:W-:Y:S05]  /*22a00*/  @!P0 BRA `(.L_x_1707) ;  /* 0x0000000000048947 */ /* 0x000fea0003800000 */
[----:B------:R-:W-:Y:S01]  /*22a10*/  BPT.TRAP 0x1 ;  /* 0x000000040000795c */ /* 0x000fe20000300000 */
.L_x_1707:
[----:B------:R-:W2:Y:S01]  /*22a20*/  LDL R0, [R1] ;  /* 0x0000000001007983 */ /* 0x000ea20000100800 */
[C---:B------:R-:W-:Y:S02]  /*22a30*/  IMAD R3, R25.reuse, 0x8, R5 ;  /* 0x0000000819037824 */ /* 0x040fe400078e0205 */
[----:B------:R-:W-:-:S05]  /*22a40*/  VIADD R25, R25, 0x1 ;  /* 0x0000000119197836 */ /* 0x000fca0000000000 */
[----:B------:R-:W-:Y:S02]  /*22a50*/  ISETP.NE.AND P2, PT, R25, 0x2, PT ;  /* 0x000000021900780c */ /* 0x000fe40003f45270 */
[----:B--2---:R-:W-:Y:S02]  /*22a60*/  SHF.L.U32 R2, R0, 0x1f, RZ ;  /* 0x0000001f00027819 */ /* 0x004fe400000006ff */
[----:B------:R-:W-:Y:S02]  /*22a70*/  SEL R0, RZ, 0x1, P2 ;  /* 0x00000001ff007807 */ /* 0x000fe40001000000 */
[----:B------:R-:W0:Y:S02]  /*22a80*/  SYNCS.PHASECHK.TRANS64.TRYWAIT P1, [R3+URZ+0x2d840], R2 ;  /* 0x02d84002030075a7 */ /* 0x000e24000802017f */
[----:B0-----:R-:W-:Y:S05]  /*22a90*/  @!P1 BRA `(.L_x_1708) ;  /* 0x0000003c00909947 */ /* 0x001fea0003800000 */
.L_x_1856:
[----:B------:R-:W2:Y:S01]  /*22aa0*/  LDL.LU R4, [R1] ;  /* 0x0000000001047983 */ /* 0x000ea20000300800 */
[----:B------:R-:W-:Y:S02]  /*22ab0*/  SEL R25, R25, RZ, P2 ;  /* 0x000000ff19197207 */ /* 0x000fe40001000000 */
[----:B--2---:R-:W-:Y:S01]  /*22ac0*/  LOP3.LUT R0, R4, R0, RZ, 0x3c, !PT ;  /* 0x0000000004007212 */ /* 0x004fe200078e3cff */
[----:B------:R-:W-:Y:S06]  /*22ad0*/  @!P0 BRA `(.L_x_1709) ;  /* 0x0000000000048947 */ /* 0x000fec0003800000 */
[----:B------:R-:W-:Y:S01]  /*22ae0*/  BPT.TRAP 0x1 ;  /* 0x000000040000795c */ /* 0x000fe20000300000 */
.L_x_1709:
[----:B------:R-:W-:Y:S01]  /*22af0*/  IMAD R25, R25, 0x8, R5 ;  /* 0x0000000819197824 */ /* 0x000fe200078e0205 */
[----:B------:R-:W-:-:S04]  /*22b00*/  SHF.L.U32 R0, R0, 0x1f, RZ ;  /* 0x0000001f00007819 */ /* 0x000fc800000006ff */
[----:B------:R-:W2:Y:S02]  /*22b10*/  SYNCS.PHASECHK.TRANS64.TRYWAIT P1, [R25+URZ+0x2d840], R0 ;  /* 0x02d84000190075a7 */ /* 0x000ea4000802017f */
[----:B--2---:R-:W-:Y:S05]  /*22b20*/  @!P1 BRA `(.L_x_1710) ;  /* 0x0000003c00809947 */ /* 0x004fea0003800000 */
.L_x_1857:
[----:B------:R-:W-:Y:S05]  /*22b30*/  @!P0 BRA `(.L_x_1711) ;  /* 0x0000000000048947 */ /* 0x000fea0003800000 */
[----:B------:R-:W-:Y:S01]  /*22b40*/  BPT.TRAP 0x1 ;  /* 0x000000040000795c */ /* 0x000fe20000300000 */
.L_x_1711:
[----:B------:R-:W4:Y:S02]  /*22b50*/  SYNCS.PHASECHK.TRANS64.TRYWAIT P1, [R3+URZ+0x2d860], R2 ;  /* 0x02d86002030075a7 */ /* 0x000f24000802017f */
[----:B----4-:R-:W-:Y:S05]  /*22b60*/  @!P1 BRA `(.L_x_1712) ;  /* 0x0000003c00849947 */ /* 0x010fea0003800000 */
.L_x_1858:
[----:B------:R-:W-:Y:S05]  /*22b70*/  @!P0 BRA `(.L_x_1713) ;  /* 0x0000000000048947 */ /* 0x000fea0003800000 */
[----:B------:R-:W-:Y:S01]  /*22b80*/  BPT.TRAP 0x1 ;  /* 0x000000040000795c */ /* 0x000fe20000300000 */
.L_x_1713:
[----:B------:R0:W0:Y:S02]  /*22b90*/  SYNCS.PHASECHK.TRANS64.TRYWAIT P0, [R25+URZ+0x2d860], R0 ;  /* 0x02d86000190075a7 */ /* 0x000024000800017f */
[----:B0-----:R-:W-:Y:S05]  /*22ba0*/  @!P0 NANOSLEEP.SYNCS 0x989680 ;  /* 0x009896800000895d */ /* 0x001fea0003900000 */
[----:B------:R-:W0:Y:S02]  /*22bb0*/  @!P0 SYNCS.PHASECHK.TRANS64 P0, [R25+URZ+0x2d860], R0 ;  /* 0x02d86000190085a7 */ /* 0x000e24000800007f */
[----:B0-----:R-:W-:Y:S05]  /*22bc0*/  @!P0 BRA `(.L_x_1713) ;  /* 0xfffffffc00f08947 */ /* 0x001fea000383ffff */
.L_x_1359:
[----:B------:R-:W-:Y:S05]  /*22bd0*/  BSYNC B9 ;  /* 0x0000000000097941 */ /* 0x000fea0003800000 */
.L_x_1356:
[----:B------:R-:W-:Y:S05]  /*22be0*/  EXIT ;  /* 0x000000000000794d */ /* 0x000fea0003800000 */
.L_x_1383:
[----:B0-----:R0:W1:Y:S02]  /*22bf0*/  SYNCS.PHASECHK.TRANS64.TRYWAIT P4, [R35+URZ+0x2d890], R85 ;  /* 0x02d89055230075a7 */ /* 0x001064000808017f */
[----:B-1----:R-:W-:Y:S05]  /*22c00*/  @!P4 NANOSLEEP.SYNCS 0x989680 ;  /* 0x009896800000c95d */ /* 0x002fea0003900000 */
[----:B------:R-:W1:Y:S02]  /*22c10*/  @!P4 SYNCS.PHASECHK.TRANS64 P4, [R35+URZ+0x2d890], R85 ;  /* 0x02d890552300c5a7 */ /* 0x000e64000808007f */
[----:B-1----:R-:W-:Y:S05]  /*22c20*/  @!P4 BRA `(.L_x_1383) ;  /* 0xfffffffc00f0c947 */ /* 0x002fea000383ffff */
[----:B------:R-:W-:Y:S05]  /*22c30*/  BRA `(.L_x_1714) ;  /* 0xfffffe0800247947 */ /* 0x000fea000383ffff */
.L_x_1384:
        /* <DEDUP_REMOVED lines=8> */
.L_x_1716:
[----:B------:R-:W-:Y:S05]  /*22cc0*/  BSYNC B1 ;  /* 0x0000000000017941 */ /* 0x000fea0003800000 */
.L_x_1715:
        /* <DEDUP_REMOVED lines=8> */
.L_x_1717:
[----:B------:R-:W-:Y:S01]  /*22d50*/  IMAD.MOV.U32 R11, RZ, RZ, R14 ;  /* 0x000000ffff0b7224 */ /* 0x000fe200078e000e */
[----:B------:R-:W-:Y:S06]  /*22d60*/  BRA `(.L_x_1718) ;  /* 0xfffffe0400ec7947 */ /* 0x000fec000383ffff */
.L_x_1412:
[----:B0-----:R0:W1:Y:S02]  /*22d70*/  SYNCS.PHASECHK.TRANS64.TRYWAIT P4, [R35+URZ+0x2d890], R85 ;  /* 0x02d89055230075a7 */ /* 0x001064000808017f */
[----:B-1----:R-:W-:Y:S05]  /*22d80*/  @!P4 NANOSLEEP.SYNCS 0x989680 ;  /* 0x009896800000c95d */ /* 0x002fea0003900000 */
[----:B------:R-:W1:Y:S02]  /*22d90*/  @!P4 SYNCS.PHASECHK.TRANS64 P4, [R35+URZ+0x2d890], R85 ;  /* 0x02d890552300c5a7 */ /* 0x000e64000808007f */
[----:B-1----:R-:W-:Y:S05]  /*22da0*/  @!P4 BRA `(.L_x_1412) ;  /* 0xfffffffc00f0c947 */ /* 0x002fea000383ffff */
[----:B------:R-:W-:Y:S05]  /*22db0*/  BRA `(.L_x_1719) ;  /* 0xfffffe2400147947 */ /* 0x000fea000383ffff */
.L_x_1413:
        /* <DEDUP_REMOVED lines=8> */
.L_x_1721:
[----:B------:R-:W-:Y:S05]  /*22e40*/  BSYNC B1 ;  /* 0x0000000000017941 */ /* 0x000fea0003800000 */
.L_x_1720:
        /* <DEDUP_REMOVED lines=8> */
.L_x_1722:
[----:B------:R-:W-:Y:S01]  /*22ed0*/  IMAD.MOV.U32 R88, RZ, RZ, R14 ;  /* 0x000000ffff587224 */ /* 0x000fe200078e000e */
[----:B------:R-:W-:Y:S06]  /*22ee0*/  BRA `(.L_x_1723) ;  /* 0xfffffe2000dc7947 */ /* 0x000fec000383ffff */
.L_x_1426:
[----:B0-----:R0:W1:Y:S02]  /*22ef0*/  SYNCS.PHASECHK.TRANS64.TRYWAIT P3, [R35+URZ+0x2d890], R85 ;  /* 0x02d89055230075a7 */ /* 0x001064000806017f */
[----:B-1----:R-:W-:Y:S05]  /*22f00*/  @!P3 NANOSLEEP.SYNCS 0x989680 ;  /* 0x009896800000b95d */ /* 0x002fea0003900000 */
[----:B------:R-:W1:Y:S02]  /*22f10*/  @!P3 SYNCS.PHASECHK.TRANS64 P3, [R35+URZ+0x2d890], R85 ;  /* 0x02d890552300b5a7 */ /* 0x000e64000806007f */
[----:B-1----:R-:W-:Y:S05]  /*22f20*/  @!P3 BRA `(.L_x_1426) ;  /* 0xfffffffc00f0b947 */ /* 0x002fea000383ffff */
[----:B------:R-:W-:Y:S05]  /*22f30*/  BRA `(.L_x_1724) ;  /* 0xfffffe3c00107947 */ /* 0x000fea000383ffff */
.L_x_1427:
[----:B------:R-:W-:Y:S01]  /*22f40*/  BSSY B1, `(.L_x_1725) ;  /* 0x0000007000017945 */ /* 0x000fe20003800000 */
[----:B------:R-:W-:Y:S02]  /*22f50*/  IMAD.MOV.U32 R12, RZ, RZ, RZ ;  /* 0x000000ffff0c7224 */ /* 0x000fe400078e00ff */
[----:B------:R-:W-:Y:S02]  /*22f60*/  IMAD.MOV.U32 R11, RZ, RZ, 0x1e1f ;  /* 0x00001e1fff0b7424 */ /* 0x000fe400078e00ff */
[----:B------:R-:W-:-:S07]  /*22f70*/  IMAD.MOV.U32 R15, RZ, RZ, -0x1 ;  /* 0xffffffffff0f7424 */ /* 0x000fce00078e00ff */
[----:B0-----:R-:W-:Y:S05]  /*22f80*/  WARPSYNC.COLLECTIVE R15, `(.L_x_1726) ;  /* 0x000000000f087348 */ /* 0x001fea0003c00000 */
[----:B------:R1:W2:Y:S02]  /*22f90*/  SHFL.IDX P6, R14, R13, R12, R11 ;  /* 0x0000000c0d0e7389 */ /* 0x0002a400000c000b */
[----:B012---:R-:W-:Y:S01]  /*22fa0*/  ENDCOLLECTIVE ;  /* 0x000000000000791b */ /* 0x007fe20003800000 */
.L_x_1726:
[----:B------:R-:W-:Y:S05]  /*22fb0*/  BSYNC B1 ;  /* 0x0000000000017941 */ /* 0x000fea0003800000 */
.L_x_1725:
        /* <DEDUP_REMOVED lines=8> */
.L_x_1727:
[----:B------:R-:W-:Y:S01]  /*23040*/  IMAD.MOV.U32 R42, RZ, RZ, R14 ;  /* 0x000000ffff2a7224 */ /* 0x000fe200078e000e */
[----:B------:R-:W-:Y:S06]  /*23050*/  BRA `(.L_x_1728) ;  /* 0xfffffe3c00447947 */ /* 0x000fec000383ffff */
.L_x_1431:
[----:B---3--:R3:W0:Y:S02]  /*23060*/  SYNCS.PHASECHK.TRANS64.TRYWAIT P2, [R35+URZ+0x2d8b0], R85 ;  /* 0x02d8b055230075a7 */ /* 0x008624000804017f */
[----:B0-----:R-:W-:Y:S05]  /*23070*/  @!P2 NANOSLEEP.SYNCS 0x989680 ;  /* 0x009896800000a95d */ /* 0x001fea0003900000 */
[----:B------:R-:W0:Y:S02]  /*23080*/  @!P2 SYNCS.PHASECHK.TRANS64 P2, [R35+URZ+0x2d8b0], R85 ;  /* 0x02d8b0552300a5a7 */ /* 0x000e24000804007f */
[----:B0-----:R-:W-:Y:S05]  /*23090*/  @!P2 BRA `(.L_x_1431) ;  /* 0xfffffffc00f0a947 */ /* 0x001fea000383ffff */
[----:B------:R-:W-:Y:S05]  /*230a0*/  BRA `(.L_x_1729) ;  /* 0xfffffe4000287947 */ /* 0x000fea000383ffff */
.L_x_1445:
        /* <DEDUP_REMOVED lines=10> */
[----:B-12--5:R-:W-:Y:S05]  /*23150*/  WARPSYNC.COLLECTIVE R15, `(.L_x_1731) ;  /* 0x000000000f087348 */ /* 0x026fea0003c00000 */
[----:B------:R0:W3:Y:S02]  /*23160*/  SHFL.IDX P6, R14, R13, R12, R11 ;  /* 0x0000000c0d0e7389 */ /* 0x0000e400000c000b */
[----:B0123-5:R-:W-:Y:S01]  /*23170*/  ENDCOLLECTIVE ;  /* 0x000000000000791b */ /* 0x02ffe20003800000 */
.L_x_1731:
[----:B------:R-:W-:Y:S05]  /*23180*/  BSYNC B0 ;  /* 0x0000000000007941 */ /* 0x000fea0003800000 */
.L_x_1730:
[----:B------:R0:W-:Y:S01]  /*23190*/  STL [R1+0xc], R14 ;  /* 0x00000c0e01007387 */ /* 0x0001e20000100800 */
[----:B------:R-:W-:Y:S05]  /*231a0*/  BRA `(.L_x_1732) ;  /* 0xfffffe4c00147947 */ /* 0x000fea000383ffff */
.L_x_1456:
[----:B------:R-:W-:Y:S01]  /*231b0*/  BSSY B1, `(.L_x_1733) ;  /* 0x0000007000017945 */ /* 0x000fe20003800000 */
[----:B------:R-:W-:Y:S02]  /*231c0*/  IMAD.MOV.U32 R12, RZ, RZ, RZ ;  /* 0x000000ffff0c7224 */ /* 0x000fe400078e00ff */
[----:B------:R-:W-:Y:S02]  /*231d0*/  IMAD.MOV.U32 R11, RZ, RZ, 0x1e1f ;  /* 0x00001e1fff0b7424 */ /* 0x000fe400078e00ff */
[----:B------:R-:W-:-:S07]  /*231e0*/  IMAD.MOV.U32 R15, RZ, RZ, -0x1 ;  /* 0xffffffffff0f7424 */ /* 0x000fce00078e00ff */
[----:B012---:R-:W-:Y:S05]  /*231f0*/  WARPSYNC.COLLECTIVE R15, `(.L_x_1734) ;  /* 0x000000000f087348 */ /* 0x007fea0003c00000 */
[----:B0-----:R0:W3:Y:S02]  /*23200*/  SHFL.IDX P6, R14, R13, R12, R11 ;  /* 0x0000000c0d0e7389 */ /* 0x0010e400000c000b */
[----:B0123--:R-:W-:Y:S01]  /*23210*/  ENDCOLLECTIVE ;  /* 0x000000000000791b */ /* 0x00ffe20003800000 */
.L_x_1734:
[----:B------:R-:W-:Y:S05]  /*23220*/  BSYNC B1 ;  /* 0x0000000000017941 */ /* 0x000fea0003800000 */
.L_x_1733:
        /* <DEDUP_REMOVED lines=8> */
.L_x_1735:
[----:B------:R-:W-:Y:S02]  /*232b0*/  IMAD.MOV.U32 R13, RZ, RZ, R5 ;  /* 0x000000ffff0d7224 */ /* 0x000fe400078e0005 */
[----:B------:R-:W-:-:S07]  /*232c0*/  IMAD.MOV.U32 R0, RZ, RZ, R14 ;  /* 0x000000ffff007224 */ /* 0x000fce00078e000e */
[----:B------:R-:W-:Y:S05]  /*232d0*/  WARPSYNC.COLLECTIVE R15, `(.L_x_1736) ;  /* 0x000000000f087348 */ /* 0x000fea0003c00000 */
[----:B------:R0:W1:Y:S02]  /*232e0*/  SHFL.IDX P6, R14, R13, R12, R11 ;  /* 0x0000000c0d0e7389 */ /* 0x00006400000c000b */
[----:B01----:R-:W-:Y:S01]  /*232f0*/  ENDCOLLECTIVE ;  /* 0x000000000000791b */ /* 0x003fe20003800000 */
.L_x_1736:
[----:B------:R-:W-:Y:S02]  /*23300*/  IMAD.MOV.U32 R13, RZ, RZ, R4 ;  /* 0x000000ffff0d7224 */ /* 0x000fe400078e0004 */
[----:B------:R-:W-:-:S07]  /*23310*/  IMAD.MOV.U32 R5, RZ, RZ, R14 ;  /* 0x000000ffff057224 */ /* 0x000fce00078e000e */
[----:B------:R-:W-:Y:S05]  /*23320*/  WARPSYNC.COLLECTIVE R15, `(.L_x_1737) ;  /* 0x000000000f087348 */ /* 0x000fea0003c00000 */
[----:B------:R0:W1:Y:S02]  /*23330*/  SHFL.IDX P6, R14, R13, R12, R11 ;  /* 0x0000000c0d0e7389 */ /* 0x00006400000c000b */
[----:B01----:R-:W-:Y:S01]  /*23340*/  ENDCOLLECTIVE ;  /* 0x000000000000791b */ /* 0x003fe20003800000 */
.L_x_1737:
[----:B------:R-:W-:Y:S05]  /*23350*/  BRA `(.L_x_1738) ;  /* 0xfffffe5000a47947 */ /* 0x000fea000383ffff */
.L_x_1460:
[----:B0-----:R0:W1:Y:S02]  /*23360*/  SYNCS.PHASECHK.TRANS64.TRYWAIT P0, [R2+URZ+0x2d800], R3 ;  /* 0x02d80003020075a7 */ /* 0x001064000800017f */
[----:B-1----:R-:W-:Y:S05]  /*23370*/  @!P0 NANOSLEEP.SYNCS 0x989680 ;  /* 0x009896800000895d */ /* 0x002fea0003900000 */
[----:B------:R-:W1:Y:S02]  /*23380*/  @!P0 SYNCS.PHASECHK.TRANS64 P0, [R2+URZ+0x2d800], R3 ;  /* 0x02d80003020085a7 */ /* 0x000e64000800007f */
[----:B-1----:R-:W-:Y:S05]  /*23390*/  @!P0 BRA `(.L_x_1460) ;  /* 0xfffffffc00f08947 */ /* 0x002fea000383ffff */
[----:B------:R-:W-:Y:S05]  /*233a0*/  BRA `(.L_x_1739) ;  /* 0xfffffe5800ec7947 */ /* 0x000fea000383ffff */
.L_x_1472:
[----:B------:R-:W-:Y:S01]  /*233b0*/  BSSY B1, `(.L_x_1740) ;  /* 0x0000007000017945 */ /* 0x000fe20003800000 */
[----:B------:R-:W-:Y:S02]  /*233c0*/  IMAD.MOV.U32 R12, RZ, RZ, RZ ;  /* 0x000000ffff0c7224 */ /* 0x000fe400078e00ff */
[----:B------:R-:W-:Y:S02]  /*233d0*/  IMAD.MOV.U32 R11, RZ, RZ, 0x1e1f ;  /* 0x00001e1fff0b7424 */ /* 0x000fe400078e00ff */
[----:B------:R-:W-:-:S07]  /*233e0*/  IMAD.MOV.U32 R15, RZ, RZ, -0x1 ;  /* 0xffffffffff0f7424 */ /* 0x000fce00078e00ff */
[----:B012---:R-:W-:Y:S05]  /*233f0*/  WARPSYNC.COLLECTIVE R15, `(.L_x_1741) ;  /* 0x000000000f087348 */ /* 0x007fea0003c00000 */
[----:B0-----:R0:W3:Y:S02]  /*23400*/  SHFL.IDX P6, R14, R13, R12, R11 ;  /* 0x0000000c0d0e7389 */ /* 0x0010e400000c000b */
[----:B0123--:R-:W-:Y:S01]  /*23410*/  ENDCOLLECTIVE ;  /* 0x000000000000791b */ /* 0x00ffe20003800000 */
.L_x_1741:
[----:B------:R-:W-:Y:S05]  /*23420*/  BSYNC B1 ;  /* 0x0000000000017941 */ /* 0x000fea0003800000 */
.L_x_1740:
        /* <DEDUP_REMOVED lines=8> */
.L_x_1742:
[----:B------:R-:W-:Y:S02]  /*234b0*/  IMAD.MOV.U32 R13, RZ, RZ, R21 ;  /* 0x000000ffff0d7224 */ /* 0x000fe400078e0015 */
[----:B------:R-:W-:-:S07]  /*234c0*/  IMAD.MOV.U32 R0, RZ, RZ, R14 ;  /* 0x000000ffff007224 */ /* 0x000fce00078e000e */
[----:B------:R-:W-:Y:S05]  /*234d0*/  WARPSYNC.COLLECTIVE R15, `(.L_x_1743) ;  /* 0x000000000f087348 */ /* 0x000fea0003c00000 */
[----:B------:R0:W1:Y:S02]  /*234e0*/  SHFL.IDX P6, R14, R13, R12, R11 ;  /* 0x0000000c0d0e7389 */ /* 0x00006400000c000b */
[----:B01----:R-:W-:Y:S01]  /*234f0*/  ENDCOLLECTIVE ;  /* 0x000000000000791b */ /* 0x003fe20003800000 */
.L_x_1743:
[----:B------:R-:W-:Y:S02]  /*23500*/  IMAD.MOV.U32 R13, RZ, RZ, R20 ;  /* 0x000000ffff0d7224 */ /* 0x000fe400078e0014 */
[----:B------:R-:W-:-:S07]  /*23510*/  IMAD.MOV.U32 R21, RZ, RZ, R14 ;  /* 0x000000ffff157224 */ /* 0x000fce00078e000e */
[----:B------:R-:W-:Y:S05]  /*23520*/  WARPSYNC.COLLECTIVE R15, `(.L_x_1744) ;  /* 0x000000000f087348 */ /* 0x000fea0003c00000 */
[----:B------:R0:W1:Y:S02]  /*23530*/  SHFL.IDX P6, R14, R13, R12, R11 ;  /* 0x0000000c0d0e7389 */ /* 0x00006400000c000b */
[----:B01----:R-:W-:Y:S01]  /*23540*/  ENDCOLLECTIVE ;  /* 0x000000000000791b */ /* 0x003fe20003800000 */
.L_x_1744:
[----:B------:R-:W-:Y:S01]  /*23550*/  IMAD.MOV.U32 R20, RZ, RZ, R14 ;  /* 0x000000ffff147224 */ /* 0x000fe200078e000e */
[----:B------:R-:W-:Y:S06]  /*23560*/  BRA `(.L_x_1745) ;  /* 0xfffffe7000147947 */ /* 0x000fec000383ffff */
.L_x_1476:
[----:B0-----:R0:W3:Y:S02]  /*23570*/  SYNCS.PHASECHK.TRANS64.TRYWAIT P0, [R2+URZ+0x2d800], R3 ;  /* 0x02d80003020075a7 */ /* 0x0010e4000800017f */
[----:B---3--:R-:W-:Y:S05]  /*23580*/  @!P0 NANOSLEEP.SYNCS 0x989680 ;  /* 0x009896800000895d */ /* 0x008fea0003900000 */
[----:B------:R-:W3:Y:S02]  /*23590*/  @!P0 SYNCS.PHASECHK.TRANS64 P0, [R2+URZ+0x2d800], R3 ;  /* 0x02d80003020085a7 */ /* 0x000ee4000800007f */
[----:B---3--:R-:W-:Y:S05]  /*235a0*/  @!P0 BRA `(.L_x_1476) ;  /* 0xfffffffc00f08947 */ /* 0x008fea000383ffff */
[----:B------:R-:W-:Y:S05]  /*235b0*/  BRA `(.L_x_1746) ;  /* 0xfffffe7400d87947 */ /* 0x000fea000383ffff */
.L_x_1484:
[----:B--2---:R2:W4:Y:S02]  /*235c0*/  SYNCS.PHASECHK.TRANS64.TRYWAIT P1, [R8+URZ+0x2d830], R3 ;  /* 0x02d83003080075a7 */ /* 0x004524000802017f */
[----:B----4-:R-:W-:Y:S05]  /*235d0*/  @!P1 NANOSLEEP.SYNCS 0x989680 ;  /* 0x009896800000995d */ /* 0x010fea0003900000 */
[----:B------:R-:W4:Y:S02]  /*235e0*/  @!P1 SYNCS.PHASECHK.TRANS64 P1, [R8+URZ+0x2d830], R3 ;  /* 0x02d83003080095a7 */ /* 0x000f24000802007f */
[----:B----4-:R-:W-:Y:S05]  /*235f0*/  @!P1 BRA `(.L_x_1484) ;  /* 0xfffffffc00f09947 */ /* 0x010fea000383ffff */
[----:B------:R-:W-:Y:S05]  /*23600*/  BRA `(.L_x_1483) ;  /* 0xfffffe8c00e07947 */ /* 0x000fea000383ffff */
.L_x_1503:
[----:B-1----:R1:W2:Y:S02]  /*23610*/  SYNCS.PHASECHK.TRANS64.TRYWAIT P2, [R9+URZ+0x2d830], R8 ;  /* 0x02d83008090075a7 */ /* 0x0022a4000804017f */
[----:B--2---:R-:W-:Y:S05]  /*23620*/  @!P2 NANOSLEEP.SYNCS 0x989680 ;  /* 0x009896800000a95d */ /* 0x004fea0003900000 */
[----:B------:R-:W2:Y:S02]  /*23630*/  @!P2 SYNCS.PHASECHK.TRANS64 P2, [R9+URZ+0x2d830], R8 ;  /* 0x02d830080900a5a7 */ /* 0x000ea4000804007f */
[----:B--2---:R-:W-:Y:S05]  /*23640*/  @!P2 BRA `(.L_x_1503) ;  /* 0xfffffffc00f0a947 */ /* 0x004fea000383ffff */
[----:B------:R-:W-:Y:S05]  /*23650*/  BRA `(.L_x_1502) ;  /* 0xfffffec4004c7947 */ /* 0x000fea000383ffff */
.L_x_1507:
[----:B-1----:R1:W2:Y:S02]  /*23660*/  SYNCS.PHASECHK.TRANS64.TRYWAIT P1, [R9+URZ+0x2d850], R8 ;  /* 0x02d85008090075a7 */ /* 0x0022a4000802017f */
[----:B--2---:R-:W-:Y:S05]  /*23670*/  @!P1 NANOSLEEP.SYNCS 0x989680 ;  /* 0x009896800000995d */ /* 0x004fea0003900000 */
[----:B------:R-:W2:Y:S02]  /*23680*/  @!P1 SYNCS.PHASECHK.TRANS64 P1, [R9+URZ+0x2d850], R8 ;  /* 0x02d85008090095a7 */ /* 0x000ea4000802007f */
[----:B--2---:R-:W-:Y:S05]  /*23690*/  @!P1 BRA `(.L_x_1507) ;  /* 0xfffffffc00f09947 */ /* 0x004fea000383ffff */
[----:B------:R-:W-:Y:S05]  /*236a0*/  BRA `(.L_x_1504) ;  /* 0xfffffec800507947 */ /* 0x000fea000383ffff */
.L_x_1528:
[----:B-1----:R1:W2:Y:S02]  /*236b0*/  SYNCS.PHASECHK.TRANS64.TRYWAIT P2, [R3+URZ+0x2d830], R0 ;  /* 0x02d83000030075a7 */ /* 0x0022a4000804017f */
[----:B--2---:R-:W-:Y:S05]  /*236c0*/  @!P2 NANOSLEEP.SYNCS 0x989680 ;  /* 0x009896800000a95d */ /* 0x004fea0003900000 */
[----:B------:R-:W2:Y:S02]  /*236d0*/  @!P2 SYNCS.PHASECHK.TRANS64 P2, [R3+URZ+0x2d830], R0 ;  /* 0x02d830000300a5a7 */ /* 0x000ea4000804007f */
[----:B--2---:R-:W-:Y:S05]  /*236e0*/  @!P2 BRA `(.L_x_1528) ;  /* 0xfffffffc00f0a947 */ /* 0x004fea000383ffff */
[----:B------:R-:W-:Y:S05]  /*236f0*/  BRA `(.L_x_1527) ;  /* 0xfffffefc005c7947 */ /* 0x000fea000383ffff */
.L_x_1532:
[----:B-1----:R1:W2:Y:S02]  /*23700*/  SYNCS.PHASECHK.TRANS64.TRYWAIT P1, [R3+URZ+0x2d850], R0 ;  /* 0x02d85000030075a7 */ /* 0x0022a4000802017f */
[----:B--2---:R-:W-:Y:S05]  /*23710*/  @!P1 NANOSLEEP.SYNCS 0x989680 ;  /* 0x009896800000995d */ /* 0x004fea0003900000 */
[----:B------:R-:W2:Y:S02]  /*23720*/  @!P1 SYNCS.PHASECHK.TRANS64 P1, [R3+URZ+0x2d850], R0 ;  /* 0x02d85000030095a7 */ /* 0x000ea4000802007f */
[----:B--2---:R-:W-:Y:S05]  /*23730*/  @!P1 BRA `(.L_x_1532) ;  /* 0xfffffffc00f09947 */ /* 0x004fea000383ffff */
[----:B------:R-:W-:Y:S05]  /*23740*/  BRA `(.L_x_1529) ;  /* 0xffffff00006c7947 */ /* 0x000fea000383ffff */
.L_x_1541:
[----:B-1----:R1:W2:Y:S02]  /*23750*/  SYNCS.PHASECHK.TRANS64.TRYWAIT P2, [R3+URZ+0x2d830], R0 ;  /* 0x02d83000030075a7 */ /* 0x0022a4000804017f */
[----:B--2---:R-:W-:Y:S05]  /*23760*/  @!P2 NANOSLEEP.SYNCS 0x989680 ;  /* 0x009896800000a95d */ /* 0x004fea0003900000 */
[----:B------:R-:W2:Y:S02]  /*23770*/  @!P2 SYNCS.PHASECHK.TRANS64 P2, [R3+URZ+0x2d830], R0 ;  /* 0x02d830000300a5a7 */ /* 0x000ea4000804007f */
[----:B--2---:R-:W-:Y:S05]  /*23780*/  @!P2 BRA `(.L_x_1541) ;  /* 0xfffffffc00f0a947 */ /* 0x004fea000383ffff */
[----:B------:R-:W-:Y:S05]  /*23790*/  BRA `(.L_x_1540) ;  /* 0xffffff2000607947 */ /* 0x000fea000383ffff */
.L_x_1545:
[----:B-1----:R1:W2:Y:S02]  /*237a0*/  SYNCS.PHASECHK.TRANS64.TRYWAIT P1, [R3+URZ+0x2d850], R0 ;  /* 0x02d85000030075a7 */ /* 0x0022a4000802017f */
[----:B--2---:R-:W-:Y:S05]  /*237b0*/  @!P1 NANOSLEEP.SYNCS 0x989680 ;  /* 0x009896800000995d */ /* 0x004fea0003900000 */
[----:B------:R-:W2:Y:S02]  /*237c0*/  @!P1 SYNCS.PHASECHK.TRANS64 P1, [R3+URZ+0x2d850], R0 ;  /* 0x02d85000030095a7 */ /* 0x000ea4000802007f */
[----:B--2---:R-:W-:Y:S05]  /*237d0*/  @!P1 BRA `(.L_x_1545) ;  /* 0xfffffffc00f09947 */ /* 0x004fea000383ffff */
[----:B------:R-:W-:Y:S05]  /*237e0*/  BRA `(.L_x_1542) ;  /* 0xffffff2400707947 */ /* 0x000fea000383ffff */
.L_x_1560:
[----:B-1----:R1:W2:Y:S02]  /*237f0*/  SYNCS.PHASECHK.TRANS64.TRYWAIT P1, [R11+URZ+0x2d850], R4 ;  /* 0x02d850040b0075a7 */ /* 0x0022a4000802017f */
[----:B--2---:R-:W-:Y:S05]  /*23800*/  @!P1 NANOSLEEP.SYNCS 0x989680 ;  /* 0x009896800000995d */ /* 0x004fea0003900000 */
[----:B------:R-:W2:Y:S02]  /*23810*/  @!P1 SYNCS.PHASECHK.TRANS64 P1, [R11+URZ+0x2d850], R4 ;  /* 0x02d850040b0095a7 */ /* 0x000ea4000802007f */
[----:B--2---:R-:W-:Y:S05]  /*23820*/  @!P1 BRA `(.L_x_1560) ;  /* 0xfffffffc00f09947 */ /* 0x004fea000383ffff */
[----:B------:R-:W-:Y:S05]  /*23830*/  BRA `(.L_x_1559) ;  /* 0xffffff54008c7947 */ /* 0x000fea000383ffff */
.L_x_1571:
[----:B------:R-:W-:Y:S02]  /*23840*/  IMAD.MOV.U32 R13, RZ, RZ, R4 ;  /* 0x000000ffff0d7224 */ /* 0x000fe400078e0004 */
[----:B------:R-:W-:Y:S02]  /*23850*/  IMAD.MOV.U32 R12, RZ, RZ, RZ ;  /* 0x000000ffff0c7224 */ /* 0x000fe400078e00ff */
[----:B------:R-:W-:Y:S02]  /*23860*/  IMAD.MOV.U32 R11, RZ, RZ, 0x1c1f ;  /* 0x00001c1fff0b7424 */ /* 0x000fe400078e00ff */
[----:B------:R-:W-:-:S07]  /*23870*/  IMAD.MOV.U32 R15, RZ, RZ, -0x1 ;  /* 0xffffffffff0f7424 */ /* 0x000fce00078e00ff */
[----:B-1----:R-:W-:Y:S05]  /*23880*/  WARPSYNC.COLLECTIVE R15, `(.L_x_1747) ;  /* 0x000000000f087348 */ /* 0x002fea0003c00000 */
[----:B------:R0:W2:Y:S02]  /*23890*/  SHFL.IDX P6, R14, R13, R12, R11 ;  /* 0x0000000c0d0e7389 */ /* 0x0000a400000c000b */
[----:B012---:R-:W-:Y:S01]  /*238a0*/  ENDCOLLECTIVE ;  /* 0x000000000000791b */ /* 0x007fe20003800000 */
.L_x_1747:
[----:B------:R-:W-:Y:S02]  /*238b0*/  IMAD.MOV.U32 R13, RZ, RZ, R0 ;  /* 0x000000ffff0d7224 */ /* 0x000fe400078e0000 */
[----:B------:R-:W-:-:S07]  /*238c0*/  IMAD.MOV.U32 R3, RZ, RZ, R14 ;  /* 0x000000ffff037224 */ /* 0x000fce00078e000e */
[----:B------:R-:W-:Y:S05]  /*238d0*/  WARPSYNC.COLLECTIVE R15, `(.L_x_1748) ;  /* 0x000000000f087348 */ /* 0x000fea0003c00000 */
[----:B------:R0:W1:Y:S02]  /*238e0*/  SHFL.IDX P6, R14, R13, R12, R11 ;  /* 0x0000000c0d0e7389 */ /* 0x00006400000c000b */
[----:B01----:R-:W-:Y:S01]  /*238f0*/  ENDCOLLECTIVE ;  /* 0x000000000000791b */ /* 0x003fe20003800000 */
.L_x_1748:
[----:B------:R-:W-:Y:S05]  /*23900*/  BRA `(.L_x_1749) ;  /* 0xffffff7800bc7947 */ /* 0x000fea000383ffff */
.L_x_1574:
        /* <DEDUP_REMOVED lines=8> */
.L_x_1751:
[----:B------:R-:W-:Y:S05]  /*23990*/  BSYNC B1 ;  /* 0x0000000000017941 */ /* 0x000fea0003800000 */
.L_x_1750:
        /* <DEDUP_REMOVED lines=8> */
.L_x_1752:
[----:B------:R-:W-:Y:S05]  /*23a20*/  BRA `(.L_x_1753) ;  /* 0xffffff7800d07947 */ /* 0x000fea000383ffff */
.L_x_1599:
        /* <DEDUP_REMOVED lines=11> */
.L_x_1755:
[----:B------:R-:W-:Y:S05]  /*23ae0*/  BSYNC B1 ;  /* 0x0000000000017941 */ /* 0x000fea0003800000 */
.L_x_1754:
[----:B------:R-:W-:Y:S05]  /*23af0*/  BRA `(.L_x_1756) ;  /* 0xffffff9000f07947 */ /* 0x000fea000383ffff */
.L_x_1601:
[----:B------:R-:W-:Y:S01]  /*23b00*/  BSSY B1, `(.L_x_1757) ;  /* 0x0000006000017945 */ /* 0x000fe20003800000 */
[----:B------:R-:W-:-:S07]  /*23b10*/  IMAD.MOV.U32 R15, RZ, RZ, -0x1 ;  /* 0xffffffffff0f7424 */ /* 0x000fce00078e00ff */
[----:B0-----:R-:W-:Y:S05]  /*23b20*/  WARPSYNC.COLLECTIVE R15, `(.L_x_1758) ;  /* 0x000000000f0c7348 */ /* 0x001fea0003c00000 */
[----:B------:R-:W-:Y:S02]  /*23b30*/  ELECT P6, UR62, PT ;  /* 0x00000000003e782f */ /* 0x000fe400038c0000 */
[----:B------:R-:W-:Y:S01]  /*23b40*/  MOV R14, UR62 ;  /* 0x0000003e000e7c02 */ /* 0x000fe20008000f00 */
[----:B0-----:R-:W-:Y:S10]  /*23b50*/  ENDCOLLECTIVE ;  /* 0x000000000000791b */ /* 0x001ff40003800000 */
.L_x_1758:
[----:B------:R-:W-:Y:S05]  /*23b60*/  BSYNC B1 ;  /* 0x0000000000017941 */ /* 0x000fea0003800000 */
.L_x_1757:
[----:B------:R-:W-:Y:S05]  /*23b70*/  BRA `(.L_x_1600) ;  /* 0xffffff9000e87947 */ /* 0x000fea000383ffff */
.L_x_1603:
[----:B0-----:R0:W1:Y:S02]  /*23b80*/  SYNCS.PHASECHK.TRANS64.TRYWAIT P0, [R23+URZ+0x2d820], R5 ;  /* 0x02d82005170075a7 */ /* 0x001064000800017f */
[----:B-1----:R-:W-:Y:S05]  /*23b90*/  @!P0 NANOSLEEP.SYNCS 0x989680 ;  /* 0x009896800000895d */ /* 0x002fea0003900000 */
[----:B------:R-:W1:Y:S02]  /*23ba0*/  @!P0 SYNCS.PHASECHK.TRANS64 P0, [R23+URZ+0x2d820], R5 ;  /* 0x02d82005170085a7 */ /* 0x000e64000800007f */
[----:B-1----:R-:W-:Y:S05]  /*23bb0*/  @!P0 BRA `(.L_x_1603) ;  /* 0xfffffffc00f08947 */ /* 0x002fea000383ffff */
[----:B------:R-:W-:Y:S05]  /*23bc0*/  BRA `(.L_x_1759) ;  /* 0xffffff9000f87947 */ /* 0x000fea000383ffff */
.L_x_1607:
[----:B-1----:R1:W2:Y:S02]  /*23bd0*/  SYNCS.PHASECHK.TRANS64.TRYWAIT P0, [R9+URZ+0x2d8a0], R8 ;  /* 0x02d8a008090075a7 */ /* 0x0022a4000800017f */
[----:B--2---:R-:W-:Y:S05]  /*23be0*/  @!P0 NANOSLEEP.SYNCS 0x989680 ;  /* 0x009896800000895d */ /* 0x004fea0003900000 */
[----:B------:R-:W2:Y:S02]  /*23bf0*/  @!P0 SYNCS.PHASECHK.TRANS64 P0, [R9+URZ+0x2d8a0], R8 ;  /* 0x02d8a008090085a7 */ /* 0x000ea4000800007f */
[----:B--2---:R-:W-:Y:S05]  /*23c00*/  @!P0 BRA `(.L_x_1607) ;  /* 0xfffffffc00f08947 */ /* 0x004fea000383ffff */
[----:B------:R-:W-:Y:S05]  /*23c10*/  BRA `(.L_x_1760) ;  /* 0xffffff9400147947 */ /* 0x000fea000383ffff */
.L_x_1614:
[----:B0-----:R0:W2:Y:S02]  /*23c20*/  SYNCS.PHASECHK.TRANS64.TRYWAIT P0, [R9+URZ+0x2d8c0], R8 ;  /* 0x02d8c008090075a7 */ /* 0x0010a4000800017f */
[----:B--2---:R-:W-:Y:S05]  /*23c30*/  @!P0 NANOSLEEP.SYNCS 0x989680 ;  /* 0x009896800000895d */ /* 0x004fea0003900000 */
[----:B------:R-:W2:Y:S02]  /*23c40*/  @!P0 SYNCS.PHASECHK.TRANS64 P0, [R9+URZ+0x2d8c0], R8 ;  /* 0x02d8c008090085a7 */ /* 0x000ea4000800007f */
[----:B--2---:R-:W-:Y:S05]  /*23c50*/  @!P0 BRA `(.L_x_1614) ;  /* 0xfffffffc00f08947 */ /* 0x004fea000383ffff */
[----:B------:R-:W-:Y:S05]  /*23c60*/  BRA `(.L_x_1761) ;  /* 0xffffff9800107947 */ /* 0x000fea000383ffff */
.L_x_1623:
[----:B0-----:R0:W1:Y:S02]  /*23c70*/  SYNCS.PHASECHK.TRANS64.TRYWAIT P1, [R8+URZ+0x2d8a0], R7 ;  /* 0x02d8a007080075a7 */ /* 0x001064000802017f */
[----:B-1----:R-:W-:Y:S05]  /*23c80*/  @!P1 NANOSLEEP.SYNCS 0x989680 ;  /* 0x009896800000995d */ /* 0x002fea0003900000 */
[----:B------:R-:W1:Y:S02]  /*23c90*/  @!P1 SYNCS.PHASECHK.TRANS64 P1, [R8+URZ+0x2d8a0], R7 ;  /* 0x02d8a007080095a7 */ /* 0x000e64000802007f */
[----:B-1----:R-:W-:Y:S05]  /*23ca0*/  @!P1 BRA `(.L_x_1623) ;  /* 0xfffffffc00f09947 */ /* 0x002fea000383ffff */
[----:B------:R-:W-:Y:S05]  /*23cb0*/  BRA `(.L_x_1762) ;  /* 0xffffff9c00507947 */ /* 0x000fea000383ffff */
.L_x_1630:
[----:B-1----:R1:W2:Y:S02]  /*23cc0*/  SYNCS.PHASECHK.TRANS64.TRYWAIT P1, [R8+URZ+0x2d8c0], R7 ;  /* 0x02d8c007080075a7 */ /* 0x0022a4000802017f */
[----:B--2---:R-:W-:Y:S05]  /*23cd0*/  @!P1 NANOSLEEP.SYNCS 0x989680 ;  /* 0x009896800000995d */ /* 0x004fea0003900000 */
[----:B------:R-:W2:Y:S02]  /*23ce0*/  @!P1 SYNCS.PHASECHK.TRANS64 P1, [R8+URZ+0x2d8c0], R7 ;  /* 0x02d8c007080095a7 */ /* 0x000ea4000802007f */
[----:B--2---:R-:W-:Y:S05]  /*23cf0*/  @!P1 BRA `(.L_x_1630) ;  /* 0xfffffffc00f09947 */ /* 0x004fea000383ffff */
[----:B------:R-:W-:Y:S05]  /*23d00*/  BRA `(.L_x_1763) ;  /* 0xffffffa000487947 */ /* 0x000fea000383ffff */
.L_x_1653:
        /* <DEDUP_REMOVED lines=11> */
.L_x_1765:
[----:B------:R-:W-:Y:S05]  /*23dc0*/  BSYNC B0 ;  /* 0x0000000000007941 */ /* 0x000fea0003800000 */
.L_x_1764:
[----:B------:R-:W-:Y:S05]  /*23dd0*/  BRA `(.L_x_1766) ;  /* 0xffffffb000807947 */ /* 0x000fea000383ffff */
.L_x_1656:
[----:B-1----:R1:W2:Y:S02]  /*23de0*/  SYNCS.PHASECHK.TRANS64.TRYWAIT P0, [R0+URZ+0x2d840], R5 ;  /* 0x02d84005000075a7 */ /* 0x0022a4000800017f */
[----:B--2---:R-:W-:Y:S05]  /*23df0*/  @!P0 NANOSLEEP.SYNCS 0x989680 ;  /* 0x009896800000895d */ /* 0x004fea0003900000 */
[----:B------:R-:W2:Y:S02]  /*23e00*/  @!P0 SYNCS.PHASECHK.TRANS64 P0, [R0+URZ+0x2d840], R5 ;  /* 0x02d84005000085a7 */ /* 0x000ea4000800007f */
[----:B--2---:R-:W-:Y:S05]  /*23e10*/  @!P0 BRA `(.L_x_1656) ;  /* 0xfffffffc00f08947 */ /* 0x004fea000383ffff */
[----:B------:R-:W-:Y:S05]  /*23e20*/  BRA `(.L_x_1767) ;  /* 0xffffffb000e47947 */ /* 0x000fea000383ffff */
.L_x_1657:
        /* <DEDUP_REMOVED lines=8> */
.L_x_1769:
[----:B------:R-:W-:Y:S05]  /*23eb0*/  BSYNC B0 ;  /* 0x0000000000007941 */ /* 0x000fea0003800000 */
.L_x_1768:
        /* <DEDUP_REMOVED lines=8> */
.L_x_1770:
[----:B------:R-:W-:Y:S02]  /*23f40*/  IMAD.MOV.U32 R13, RZ, RZ, R7 ;  /* 0x000000ffff0d7224 */ /* 0x000fe400078e0007 */
[----:B------:R-:W-:Y:S02]  /*23f50*/  IMAD.MOV.U32 R12, RZ, RZ, 0x1 ;  /* 0x00000001ff0c7424 */ /* 0x000fe400078e00ff */
[----:B------:R-:W-:-:S07]  /*23f60*/  IMAD.MOV.U32 R3, RZ, RZ, R14 ;  /* 0x000000ffff037224 */ /* 0x000fce00078e000e */
[----:B------:R-:W-:Y:S05]  /*23f70*/  WARPSYNC.COLLECTIVE R15, `(.L_x_1771) ;  /* 0x000000000f087348 */ /* 0x000fea0003c00000 */
[----:B------:R0:W1:Y:S02]  /*23f80*/  SHFL.IDX P6, R14, R13, R12, R11 ;  /* 0x0000000c0d0e7389 */ /* 0x00006400000c000b */
[----:B01----:R-:W-:Y:S01]  /*23f90*/  ENDCOLLECTIVE ;  /* 0x000000000000791b */ /* 0x003fe20003800000 */
.L_x_1771:
[----:B------:R-:W-:Y:S01]  /*23fa0*/  @P0 LEA R5, P1, R9, R3, 0x1 ;  /* 0x0000000309050211 */ /* 0x000fe200078208ff */
[----:B------:R-:W-:-:S04]  /*23fb0*/  @P0 IMAD R3, R8, 0x2, R23 ;  /* 0x0000000208030824 */ /* 0x000fc800078e0217 */
        /* <DEDUP_REMOVED lines=16> */
.L_x_1772:
[----:B------:R-:W-:Y:S02]  /*240c0*/  IMAD.MOV.U32 R13, RZ, RZ, R7 ;  /* 0x000000ffff0d7224 */ /* 0x000fe400078e0007 */
[----:B------:R-:W-:Y:S02]  /*240d0*/  IMAD.MOV.U32 R12, RZ, RZ, 0x2 ;  /* 0x00000002ff0c7424 */ /* 0x000fe400078e00ff */
[----:B------:R-:W-:-:S07]  /*240e0*/  IMAD.MOV.U32 R3, RZ, RZ, R14 ;  /* 0x000000ffff037224 */ /* 0x000fce00078e000e */
[----:B------:R-:W-:Y:S05]  /*240f0*/  WARPSYNC.COLLECTIVE R15, `(.L_x_1773) ;  /* 0x000000000f087348 */ /* 0x000fea0003c00000 */
[----:B------:R0:W1:Y:S02]  /*24100*/  SHFL.IDX P6, R14, R13, R12, R11 ;  /* 0x0000000c0d0e7389 */ /* 0x00006400000c000b */
[----:B01----:R-:W-:Y:S01]  /*24110*/  ENDCOLLECTIVE ;  /* 0x000000000000791b */ /* 0x003fe20003800000 */
.L_x_1773:
[----:B------:R-:W-:Y:S01]  /*24120*/  @P1 LEA R5, P0, R9, R3, 0x1 ;  /* 0x0000000309051211 */ /* 0x000fe200078008ff */
[----:B------:R-:W-:-:S04]  /*24130*/  @P1 IMAD R3, R8, 0x2, R23 ;  /* 0x0000000208031824 */ /* 0x000fc800078e0217 */
        /* <DEDUP_REMOVED lines=16> */
.L_x_1774:
[----:B------:R-:W-:Y:S02]  /*24240*/  IMAD.MOV.U32 R13, RZ, RZ, R7 ;  /* 0x000000ffff0d7224 */ /* 0x000fe400078e0007 */
[----:B------:R-:W-:Y:S02]  /*24250*/  IMAD.MOV.U32 R12, RZ, RZ, 0x3 ;  /* 0x00000003ff0c7424 */ /* 0x000fe400078e00ff */
[----:B------:R-:W-:-:S07]  /*24260*/  IMAD.MOV.U32 R3, RZ, RZ, R14 ;  /* 0x000000ffff037224 */ /* 0x000fce00078e000e */
[----:B------:R-:W-:Y:S05]  /*24270*/  WARPSYNC.COLLECTIVE R15, `(.L_x_1775) ;  /* 0x000000000f087348 */ /* 0x000fea0003c00000 */
[----:B------:R0:W1:Y:S02]  /*24280*/  SHFL.IDX P6, R14, R13, R12, R11 ;  /* 0x0000000c0d0e7389 */ /* 0x00006400000c000b */
[----:B01----:R-:W-:Y:S01]  /*24290*/  ENDCOLLECTIVE ;  /* 0x000000000000791b */ /* 0x003fe20003800000 */
.L_x_1775:
[----:B------:R-:W-:Y:S01]  /*242a0*/  @P1 LEA R5, P0, R9, R3, 0x1 ;  /* 0x0000000309051211 */ /* 0x000fe200078008ff */
[----:B------:R-:W-:-:S04]  /*242b0*/  @P1 IMAD R3, R8, 0x2, R23 ;  /* 0x0000000208031824 */ /* 0x000fc800078e0217 */
        /* <DEDUP_REMOVED lines=9> */
.L_x_1776:
        /* <DEDUP_REMOVED lines=8> */
.L_x_1662:
[----:B------:R0:W5:Y:S01]  /*243d0*/  LDL R21, [R1+0x34] ;  /* 0x0000340001157983 */ /* 0x0001620000100800 */
[----:B------:R-:W-:Y:S02]  /*243e0*/  IMAD.MOV.U32 R13, RZ, RZ, R4 ;  /* 0x000000ffff0d7224 */ /* 0x000fe400078e0004 */
[----:B------:R-:W-:Y:S02]  /*243f0*/  IMAD.MOV.U32 R12, RZ, RZ, RZ ;  /* 0x000000ffff0c7224 */ /* 0x000fe400078e00ff */
[----:B------:R-:W-:Y:S02]  /*24400*/  IMAD.MOV.U32 R11, RZ, RZ, 0x1c1f ;  /* 0x00001c1fff0b7424 */ /* 0x000fe400078e00ff */
[----:B------:R-:W-:Y:S02]  /*24410*/  IMAD.MOV.U32 R15, RZ, RZ, -0x1 ;  /* 0xffffffffff0f7424 */ /* 0x000fe400078e00ff */
[----:B------:R-:W-:Y:S02]  /*24420*/  IMAD R0, R29, R9, RZ ;  /* 0x000000091d007224 */ /* 0x000fe400078e02ff */
[----:B0-----:R-:W-:-:S07]  /*24430*/  IMAD.IADD R28, R20, 0x1, R28 ;  /* 0x00000001141c7824 */ /* 0x001fce00078e021c */
[----:B-----5:R-:W-:Y:S05]  /*24440*/  WARPSYNC.COLLECTIVE R15, `(.L_x_1778) ;  /* 0x000000000f087348 */ /* 0x020fea0003c00000 */
[----:B------:R0:W1:Y:S02]  /*24450*/  SHFL.IDX P6, R14, R13, R12, R11 ;  /* 0x0000000c0d0e7389 */ /* 0x00006400000c000b */
[----:B01---5:R-:W-:Y:S01]  /*24460*/  ENDCOLLECTIVE ;  /* 0x000000000000791b */ /* 0x023fe20003800000 */
.L_x_1778:
[C---:B------:R-:W-:Y:S01]  /*24470*/  VIADD R9, R28.reuse, 0x20 ;  /* 0x000000201c097836 */ /* 0x040fe20000000000 */
[----:B------:R-:W-:Y:S01]  /*24480*/  ISETP.GE.AND P3, PT, R28, R0, PT ;  /* 0x000000001c00720c */ /* 0x000fe20003f66270 */
[----:B------:R-:W-:Y:S02]  /*24490*/  IMAD.MOV.U32 R13, RZ, RZ, R5 ;  /* 0x000000ffff0d7224 */ /* 0x000fe400078e0005 */
[----:B------:R-:W-:-:S10]  /*244a0*/  IMAD.MOV.U32 R2, RZ, RZ, R14 ;  /* 0x000000ffff027224 */ /* 0x000fd400078e000e */
[----:B------:R-:W-:Y:S05]  /*244b0*/  WARPSYNC.COLLECTIVE R15, `(.L_x_1779) ;  /* 0x000000000f087348 */ /* 0x000fea0003c00000 */
[----:B------:R0:W1:Y:S02]  /*244c0*/  SHFL.IDX P6, R14, R13, R12, R11 ;  /* 0x0000000c0d0e7389 */ /* 0x00006400000c000b */
[----:B01----:R-:W-:Y:S01]  /*244d0*/  ENDCOLLECTIVE ;  /* 0x000000000000791b */ /* 0x003fe20003800000 */
.L_x_1779:
[----:B------:R-:W-:Y:S02]  /*244e0*/  IMAD.MOV.U32 R13, RZ, RZ, R4 ;  /* 0x000000ffff0d7224 */ /* 0x000fe400078e0004 */
[----:B------:R-:W-:Y:S02]  /*244f0*/  IMAD.MOV.U32 R12, RZ, RZ, 0x1 ;  /* 0x00000001ff0c7424 */ /* 0x000fe400078e00ff */
[----:B------:R-:W-:-:S07]  /*24500*/  IMAD.MOV.U32 R3, RZ, RZ, R14 ;  /* 0x000000ffff037224 */ /* 0x000fce00078e000e */
[----:B------:R-:W-:Y:S05]  /*24510*/  WARPSYNC.COLLECTIVE R15, `(.L_x_1780) ;  /* 0x000000000f087348 */ /* 0x000fea0003c00000 */
[----:B------:R0:W1:Y:S02]  /*24520*/  SHFL.IDX P6, R14, R13, R12, R11 ;  /* 0x0000000c0d0e7389 */ /* 0x00006400000c000b */
[----:B01----:R-:W-:Y:S01]  /*24530*/  ENDCOLLECTIVE ;  /* 0x000000000000791b */ /* 0x003fe20003800000 */
.L_x_1780:
        /* <DEDUP_REMOVED lines=10> */
.L_x_1781:
[----:B------:R-:W-:Y:S02]  /*245e0*/  IMAD.MOV.U32 R13, RZ, RZ, R4 ;  /* 0x000000ffff0d7224 */ /* 0x000fe400078e0004 */
[----:B------:R-:W-:Y:S01]  /*245f0*/  IMAD.MOV.U32 R12, RZ, RZ, 0x2 ;  /* 0x00000002ff0c7424 */ /* 0x000fe200078e00ff */
        /* <DEDUP_REMOVED lines=11> */
.L_x_1782:
        /* <DEDUP_REMOVED lines=10> */
.L_x_1783:
[----:B------:R-:W-:Y:S01]  /*24750*/  @!PT LDS RZ, [RZ] ;  /* 0x00000000fffff984 */ /* 0x000fe20000000800 */
[----:B------:R-:W-:Y:S01]  /*24760*/  @!PT LDS RZ, [RZ] ;  /* 0x00000000fffff984 */ /* 0x000fe20000000800 */
[----:B------:R-:W-:Y:S01]  /*24770*/  @!PT LDS RZ, [RZ] ;  /* 0x00000000fffff984 */ /* 0x000fe20000000800 */
[----:B------:R-:W-:Y:S04]  /*24780*/  @!P3 LDGSTS.E.BYPASS.LTC128B.128 [R21+0xcc00], desc[UR52][R2.64], !P0 ;  /* 0x0cc000000215bfae */ /* 0x000fe8000c101d74 */
[----:B------:R-:W-:Y:S04]  /*24790*/  @!P3 LDGSTS.E.BYPASS.LTC128B.128 [R21+0xfc00], desc[UR52][R2.64+0x40], !P1 ;  /* 0x0fc000400215bfae */ /* 0x000fe8000c901d74 */
[----:B------:R0:W-:Y:S01]  /*247a0*/  @!P3 LDGSTS.E.BYPASS.LTC128B.128 [R21+0x12c00], desc[UR52][R2.64+0x80], !P2 ;  /* 0x12c000800215bfae */ /* 0x0001e2000d101d74 */
[----:B------:R-:W-:Y:S02]  /*247b0*/  IMAD.MOV.U32 R13, RZ, RZ, R4 ;  /* 0x000000ffff0d7224 */ /* 0x000fe400078e0004 */
[----:B------:R-:W-:-:S02]  /*247c0*/  IMAD.MOV.U32 R12, RZ, RZ, 0x3 ;  /* 0x00000003ff0c7424 */ /* 0x000fc400078e00ff */
[----:B0-----:R-:W-:-:S05]  /*247d0*/  VIADD R2, R28, 0x40 ;  /* 0x000000401c027836 */ /* 0x001fca0000000000 */
[----:B------:R-:W-:Y:S01]  /*247e0*/  ISETP.GE.AND P3, PT, R2, R0, PT ;  /* 0x000000000200720c */ /* 0x000fe20003f66270 */
[----:B------:R-:W-:-:S12]  /*247f0*/  IMAD.MOV.U32 R2, RZ, RZ, R14 ;  /* 0x000000ffff027224 */ /* 0x000fd800078e000e */
[----:B------:R-:W-:Y:S05]  /*24800*/  WARPSYNC.COLLECTIVE R15, `(.L_x_1784) ;  /* 0x000000000f087348 */ /* 0x000fea0003c00000 */
[----:B------:R0:W1:Y:S02]  /*24810*/  SHFL.IDX P6, R14, R13, R12, R11 ;  /* 0x0000000c0d0e7389 */ /* 0x00006400000c000b */
[----:B01----:R-:W-:Y:S01]  /*24820*/  ENDCOLLECTIVE ;  /* 0x000000000000791b */ /* 0x003fe20003800000 */
.L_x_1784:
[----:B------:R-:W-:Y:S01]  /*24830*/  @!P3 LEA R3, P4, R10, R2, 0x1 ;  /* 0x000000020a03b211 */ /* 0x000fe200078808ff */
[----:B------:R-:W-:-:S04]  /*24840*/  IMAD.MOV.U32 R13, RZ, RZ, R5 ;  /* 0x000000ffff0d7224 */ /* 0x000fc800078e0005 */
[----:B------:R-:W-:-:S05]  /*24850*/  @!P3 IMAD.X R2, RZ, RZ, R8, P4 ;  /* 0x000000ffff02b224 */ /* 0x000fca00020e0608 */
[----:B------:R-:W-:Y:S01]  /*24860*/  @!P3 LOP3.LUT R3, R3, R2, RZ, 0x3c, !PT ;  /* 0x000000020303b212 */ /* 0x000fe200078e3cff */
[----:B------:R-:W-:-:S03]  /*24870*/  IMAD.MOV.U32 R4, RZ, RZ, R14 ;  /* 0x000000ffff047224 */ /* 0x000fc600078e000e */
[----:B------:R-:W-:-:S07]  /*24880*/  @!P3 LOP3.LUT R2, R3, R2, RZ, 0x3c, !PT ;  /* 0x000000020302b212 */ /* 0x000fce00078e3cff */
[----:B------:R-:W-:Y:S05]  /*24890*/  WARPSYNC.COLLECTIVE R15, `(.L_x_1785) ;  /* 0x000000000f087348 */ /* 0x000fea0003c00000 */
[----:B------:R0:W1:Y:S02]  /*248a0*/  SHFL.IDX P6, R14, R13, R12, R11 ;  /* 0x0000000c0d0e7389 */ /* 0x00006400000c000b */
[----:B01----:R-:W-:Y:S01]  /*248b0*/  ENDCOLLECTIVE ;  /* 0x000000000000791b */ /* 0x003fe20003800000 */
.L_x_1785:
[----:B------:R-:W-:-:S05]  /*248c0*/  @!P3 LOP3.LUT R3, R3, R2, RZ, 0x3c, !PT ;  /* 0x000000020303b212 */ /* 0x000fca00078e3cff */
[----:B------:R-:W-:Y:S01]  /*248d0*/  @!PT LDS RZ, [RZ] ;  /* 0x00000000fffff984 */ /* 0x000fe20000000800 */
[----:B------:R-:W-:Y:S01]  /*248e0*/  @!PT LDS RZ, [RZ] ;  /* 0x00000000fffff984 */ /* 0x000fe20000000800 */
[----:B------:R-:W-:Y:S01]  /*248f0*/  @!PT LDS RZ, [RZ] ;  /* 0x00000000fffff984 */ /* 0x000fe20000000800 */
[----:B------:R0:W-:Y:S04]  /*24900*/  @!P3 LDGSTS.E.BYPASS.LTC128B.128 [R21+0xd400], desc[UR52][R2.64], !P0 ;  /* 0x0d4000000215bfae */ /* 0x0001e8000c101d74 */
[----:B------:R0:W-:Y:S01]  /*24910*/  @!P3 LDGSTS.E.BYPASS.LTC128B.128 [R21+0x10400], desc[UR52][R2.64+0x40], !P1 ;  /* 0x104000400215bfae */ /* 0x0001e2000c901d74 */
[----:B------:R-:W-:Y:S02]  /*24920*/  IMAD.MOV.U32 R13, RZ, RZ, R6 ;  /* 0x000000ffff0d7224 */ /* 0x000fe400078e0006 */
[----:B------:R-:W-:Y:S01]  /*24930*/  IMAD.MOV.U32 R12, RZ, RZ, RZ ;  /* 0x000000ffff0c7224 */ /* 0x000fe200078e00ff */
[----:B------:R0:W-:Y:S01]  /*24940*/  @!P3 LDGSTS.E.BYPASS.LTC128B.128 [R21+0x13400], desc[UR52][R2.64+0x80], !P2 ;  /* 0x134000800215bfae */ /* 0x0001e2000d101d74 */
[----:B------:R-:W-:-:S07]  /*24950*/  IMAD.MOV.U32 R5, RZ, RZ, R14 ;  /* 0x000000ffff057224 */ /* 0x000fce00078e000e */
[----:B0-----:R-:W-:Y:S05]  /*24960*/  WARPSYNC.COLLECTIVE R15, `(.L_x_1786) ;  /* 0x000000000f087348 */ /* 0x001fea0003c00000 */
[----:B------:R1:W2:Y:S02]  /*24970*/  SHFL.IDX P6, R14, R13, R12, R11 ;  /* 0x0000000c0d0e7389 */ /* 0x0002a400000c000b */
[----:B012---:R-:W-:Y:S01]  /*24980*/  ENDCOLLECTIVE ;  /* 0x000000000000791b */ /* 0x007fe20003800000 */
.L_x_1786:
[----:B------:R-:W-:-:S05]  /*24990*/  VIADD R2, R28, 0x60 ;  /* 0x000000601c027836 */ /* 0x000fca0000000000 */
[----:B------:R-:W-:Y:S01]  /*249a0*/  ISETP.GE.AND P3, PT, R2, R0, PT ;  /* 0x000000000200720c */ /* 0x000fe20003f66270 */
[----:B------:R-:W-:-:S12]  /*249b0*/  IMAD.MOV.U32 R13, RZ, RZ, R7 ;  /* 0x000000ffff0d7224 */ /* 0x000fd800078e0007 */
[----:B------:R-:W-:-:S05]  /*249c0*/  @!P3 LEA R2, P4, R10, R5, 0x1 ;  /* 0x000000050a02b211 */ /* 0x000fca00078808ff */
[----:B------:R-:W-:Y:S02]  /*249d0*/  @!P3 IMAD.X R3, RZ, RZ, R4, P4 ;  /* 0x000000ffff03b224 */ /* 0x000fe400020e0604 */
[----:B------:R-:W-:-:S07]  /*249e0*/  IMAD.MOV.U32 R4, RZ, RZ, R14 ;  /* 0x000000ffff047224 */ /* 0x000fce00078e000e */
[----:B------:R-:W-:Y:S05]  /*249f0*/  WARPSYNC.COLLECTIVE R15, `(.L_x_1787) ;  /* 0x000000000f087348 */ /* 0x000fea0003c00000 */
[----:B------:R0:W1:Y:S02]  /*24a00*/  SHFL.IDX P6, R14, R13, R12, R11 ;  /* 0x0000000c0d0e7389 */ /* 0x00006400000c000b */
[----:B01----:R-:W-:Y:S01]  /*24a10*/  ENDCOLLECTIVE ;  /* 0x000000000000791b */ /* 0x003fe20003800000 */
.L_x_1787:
        /* <DEDUP_REMOVED lines=14> */
.L_x_1788:
[----:B------:R-:W-:Y:S01]  /*24b00*/  @!P3 LEA R2, P4, R10, R2, 0x1 ;  /* 0x000000020a02b211 */ /* 0x000fe200078808ff */
[----:B------:R-:W-:-:S04]  /*24b10*/  IMAD.MOV.U32 R13, RZ, RZ, R7 ;  /* 0x000000ffff0d7224 */ /* 0x000fc800078e0007 */
[----:B------:R-:W-:-:S05]  /*24b20*/  @!P3 IMAD.X R3, RZ, RZ, R4, P4 ;  /* 0x000000ffff03b224 */ /* 0x000fca00020e0604 */
[----:B------:R-:W-:Y:S01]  /*24b30*/  @!PT LDS RZ, [RZ] ;  /* 0x00000000fffff984 */ /* 0x000fe20000000800 */
[----:B------:R-:W-:Y:S01]  /*24b40*/  @!PT LDS RZ, [RZ] ;  /* 0x00000000fffff984 */ /* 0x000fe20000000800 */
[----:B------:R-:W-:Y:S01]  /*24b50*/  @!PT LDS RZ, [RZ] ;  /* 0x00000000fffff984 */ /* 0x000fe20000000800 */
[----:B------:R0:W-:Y:S01]  /*24b60*/  @!P3 LDGSTS.E.BYPASS.LTC128B.128 [R21+0xe400], desc[UR52][R2.64], !P0 ;  /* 0x0e4000000215bfae */ /* 0x0001e2000c101d74 */
[----:B------:R-:W-:-:S03]  /*24b70*/  IMAD.MOV.U32 R6, RZ, RZ, R14 ;  /* 0x000000ffff067224 */ /* 0x000fc600078e000e */
[----:B------:R0:W-:Y:S04]  /*24b80*/  @!P3 LDGSTS.E.BYPASS.LTC128B.128 [R21+0x11400], desc[UR52][R2.64+0x40], !P1 ;  /* 0x114000400215bfae */ /* 0x0001e8000c901d74 */
[----:B0-----:R-:W-:Y:S05]  /*24b90*/  WARPSYNC.COLLECTIVE R15, `(.L_x_1789) ;  /* 0x000000000f087348 */ /* 0x001fea0003c00000 */
[----:B------:R1:W2:Y:S02]  /*24ba0*/  SHFL.IDX P6, R14, R13, R12, R11 ;  /* 0x0000000c0d0e7389 */ /* 0x0002a400000c000b */
[----:B012---:R-:W-:Y:S01]  /*24bb0*/  ENDCOLLECTIVE ;  /* 0x000000000000791b */ /* 0x007fe20003800000 */
.L_x_1789:
[----:B------:R-:W-:Y:S01]  /*24bc0*/  @!PT LDS RZ, [RZ] ;  /* 0x00000000fffff984 */ /* 0x000fe20000000800 */
[----:B------:R-:W-:Y:S01]  /*24bd0*/  @!PT LDS RZ, [RZ] ;  /* 0x00000000fffff984 */ /* 0x000fe20000000800 */
[----:B------:R-:W-:Y:S01]  /*24be0*/  @!PT LDS RZ, [RZ] ;  /* 0x00000000fffff984 */ /* 0x000fe20000000800 */
[----:B------:R0:W-:Y:S02]  /*24bf0*/  @!P3 LDGSTS.E.BYPASS.LTC128B.128 [R21+0x14400], desc[UR52][R2.64+0x80], !P2 ;  /* 0x144000800215bfae */ /* 0x0001e4000d101d74 */
[----:B0-----:R-:W-:Y:S01]  /*24c00*/  IMAD.MOV.U32 R2, RZ, RZ, R14 ;  /* 0x000000ffff027224 */ /* 0x001fe200078e000e */
[----:B------:R-:W-:Y:S06]  /*24c10*/  BRA `(.L_x_1790) ;  /* 0xffffffb400cc7947 */ /* 0x000fec000383ffff */
.L_x_1665:
[----:B-1----:R1:W2:Y:S02]  /*24c20*/  SYNCS.PHASECHK.TRANS64.TRYWAIT P0, [R23+URZ+0x2d820], R0 ;  /* 0x02d82000170075a7 */ /* 0x0022a4000800017f */
[----:B--2---:R-:W-:Y:S05]  /*24c30*/  @!P0 NANOSLEEP.SYNCS 0x989680 ;  /* 0x009896800000895d */ /* 0x004fea0003900000 */
[----:B------:R-:W2:Y:S02]  /*24c40*/  @!P0 SYNCS.PHASECHK.TRANS64 P0, [R23+URZ+0x2d820], R0 ;  /* 0x02d82000170085a7 */ /* 0x000ea4000800007f */
[----:B--2---:R-:W-:Y:S05]  /*24c50*/  @!P0 BRA `(.L_x_1665) ;  /* 0xfffffffc00f08947 */ /* 0x004fea000383ffff */
[----:B------:R-:W-:Y:S05]  /*24c60*/  BRA `(.L_x_1791) ;  /* 0xffffffb800347947 */ /* 0x000fea000383ffff */
.L_x_1670:
[----:B0-----:R0:W1:Y:S02]  /*24c70*/  SYNCS.PHASECHK.TRANS64.TRYWAIT P0, [R5+URZ+0x2d840], R0 ;  /* 0x02d84000050075a7 */ /* 0x001064000800017f */
[----:B-1----:R-:W-:Y:S05]  /*24c80*/  @!P0 NANOSLEEP.SYNCS 0x989680 ;  /* 0x009896800000895d */ /* 0x002fea0003900000 */
[----:B------:R-:W1:Y:S02]  /*24c90*/  @!P0 SYNCS.PHASECHK.TRANS64 P0, [R5+URZ+0x2d840], R0 ;  /* 0x02d84000050085a7 */ /* 0x000e64000800007f */
[----:B-1----:R-:W-:Y:S05]  /*24ca0*/  @!P0 BRA `(.L_x_1670) ;  /* 0xfffffffc00f08947 */ /* 0x002fea000383ffff */
[----:B------:R-:W-:Y:S05]  /*24cb0*/  BRA `(.L_x_1792) ;  /* 0xffffffbc00287947 */ /* 0x000fea000383ffff */
.L_x_1671:
        /* <DEDUP_REMOVED lines=8> */
.L_x_1794:
[----:B------:R-:W-:Y:S05]  /*24d40*/  BSYNC B1 ;  /* 0x0000000000017941 */ /* 0x000fea0003800000 */
.L_x_1793:
        /* <DEDUP_REMOVED lines=13> */
.L_x_1795:
        /* <DEDUP_REMOVED lines=8> */
.L_x_1796:
        /* <DEDUP_REMOVED lines=14> */
.L_x_1797:
[----:B------:R-:W-:Y:S02]  /*24f80*/  IMAD.MOV.U32 R13, RZ, RZ, R7 ;  /* 0x000000ffff0d7224 */ /* 0x000fe400078e0007 */
[----:B------:R-:W-:Y:S02]  /*24f90*/  IMAD.MOV.U32 R12, RZ, RZ, 0x2 ;  /* 0x00000002ff0c7424 */ /* 0x000fe400078e00ff */
[----:B------:R-:W-:-:S07]  /*24fa0*/  IMAD.MOV.U32 R2, RZ, RZ, R14 ;  /* 0x000000ffff027224 */ /* 0x000fce00078e000e */
[----:B------:R-:W-:Y:S05]  /*24fb0*/  WARPSYNC.COLLECTIVE R15, `(.L_x_1798) ;  /* 0x000000000f087348 */ /* 0x000fea0003c00000 */
[----:B------:R0:W1:Y:S02]  /*24fc0*/  SHFL.IDX P6, R14, R13, R12, R11 ;  /* 0x0000000c0d0e7389 */ /* 0x00006400000c000b */
[----:B01----:R-:W-:Y:S01]  /*24fd0*/  ENDCOLLECTIVE ;  /* 0x000000000000791b */ /* 0x003fe20003800000 */
.L_x_1798:
        /* <DEDUP_REMOVED lines=13> */
.L_x_1799:
[----:B------:R-:W-:Y:S02]  /*250b0*/  IMAD.MOV.U32 R13, RZ, RZ, R7 ;  /* 0x000000ffff0d7224 */ /* 0x000fe400078e0007 */
[----:B------:R-:W-:Y:S02]  /*250c0*/  IMAD.MOV.U32 R12, RZ, RZ, 0x3 ;  /* 0x00000003ff0c7424 */ /* 0x000fe400078e00ff */
[----:B------:R-:W-:-:S07]  /*250d0*/  IMAD.MOV.U32 R2, RZ, RZ, R14 ;  /* 0x000000ffff027224 */ /* 0x000fce00078e000e */
[----:B------:R-:W-:Y:S05]  /*250e0*/  WARPSYNC.COLLECTIVE R15, `(.L_x_1800) ;  /* 0x000000000f087348 */ /* 0x000fea0003c00000 */
[----:B------:R0:W1:Y:S02]  /*250f0*/  SHFL.IDX P6, R14, R13, R12, R11 ;  /* 0x0000000c0d0e7389 */ /* 0x00006400000c000b */
[----:B01----:R-:W-:Y:S01]  /*25100*/  ENDCOLLECTIVE ;  /* 0x000000000000791b */ /* 0x003fe20003800000 */
.L_x_1800:
        /* <DEDUP_REMOVED lines=14> */
.L_x_1801:
[----:B------:R-:W-:Y:S01]  /*251f0*/  IMAD.MOV.U32 R2, RZ, RZ, R14 ;  /* 0x000000ffff027224 */ /* 0x000fe200078e000e */
[----:B------:R-:W-:Y:S06]  /*25200*/  BRA `(.L_x_1802) ;  /* 0xffffffb800b47947 */ /* 0x000fec000383ffff */
.L_x_1676:
[----:B-1----:R1:W2:Y:S02]  /*25210*/  SYNCS.PHASECHK.TRANS64.TRYWAIT P0, [R5+URZ+0x2d860], R2 ;  /* 0x02d86002050075a7 */ /* 0x0022a4000800017f */
[----:B--2---:R-:W-:Y:S05]  /*25220*/  @!P0 NANOSLEEP.SYNCS 0x989680 ;  /* 0x009896800000895d */ /* 0x004fea0003900000 */
[----:B------:R-:W2:Y:S02]  /*25230*/  @!P0 SYNCS.PHASECHK.TRANS64 P0, [R5+URZ+0x2d860], R2 ;  /* 0x02d86002050085a7 */ /* 0x000ea4000800007f */
[----:B--2---:R-:W-:Y:S05]  /*25240*/  @!P0 BRA `(.L_x_1676) ;  /* 0xfffffffc00f08947 */ /* 0x004fea000383ffff */
[----:B------:R-:W-:Y:S05]  /*25250*/  BRA `(.L_x_1803) ;  /* 0xffffffbc00187947 */ /* 0x000fea000383ffff */
.L_x_1677:
        /* <DEDUP_REMOVED lines=8> */
.L_x_1805:
[----:B------:R-:W-:Y:S05]  /*252e0*/  BSYNC B1 ;  /* 0x0000000000017941 */ /* 0x000fea0003800000 */
.L_x_1804:
        /* <DEDUP_REMOVED lines=9> */
.L_x_1806:
[----:B------:R-:W-:Y:S02]  /*25380*/  IMAD.MOV.U32 R13, RZ, RZ, R24 ;  /* 0x000000ffff0d7224 */ /* 0x000fe400078e0018 */
[----:B------:R-:W-:Y:S02]  /*25390*/  IMAD.MOV.U32 R12, RZ, RZ, 0x1 ;  /* 0x00000001ff0c7424 */ /* 0x000fe400078e00ff */
[----:B------:R-:W-:-:S07]  /*253a0*/  IMAD.MOV.U32 R2, RZ, RZ, R14 ;  /* 0x000000ffff027224 */ /* 0x000fce00078e000e */
[----:B------:R-:W-:Y:S05]  /*253b0*/  WARPSYNC.COLLECTIVE R15, `(.L_x_1807) ;  /* 0x000000000f087348 */ /* 0x000fea0003c00000 */
[----:B------:R0:W1:Y:S02]  /*253c0*/  SHFL.IDX P6, R14, R13, R12, R11 ;  /* 0x0000000c0d0e7389 */ /* 0x00006400000c000b */
[----:B01----:R-:W-:Y:S01]  /*253d0*/  ENDCOLLECTIVE ;  /* 0x000000000000791b */ /* 0x003fe20003800000 */
.L_x_1807:
        /* <DEDUP_REMOVED lines=16> */
.L_x_1808:
[----:B------:R-:W-:Y:S02]  /*254e0*/  IMAD.MOV.U32 R13, RZ, RZ, R24 ;  /* 0x000000ffff0d7224 */ /* 0x000fe400078e0018 */
[----:B------:R-:W-:Y:S02]  /*254f0*/  IMAD.MOV.U32 R12, RZ, RZ, 0x2 ;  /* 0x00000002ff0c7424 */ /* 0x000fe400078e00ff */
[----:B------:R-:W-:-:S07]  /*25500*/  IMAD.MOV.U32 R2, RZ, RZ, R14 ;  /* 0x000000ffff027224 */ /* 0x000fce00078e000e */
[----:B------:R-:W-:Y:S05]  /*25510*/  WARPSYNC.COLLECTIVE R15, `(.L_x_1809) ;  /* 0x000000000f087348 */ /* 0x000fea0003c00000 */
[----:B------:R0:W1:Y:S02]  /*25520*/  SHFL.IDX P6, R14, R13, R12, R11 ;  /* 0x0000000c0d0e7389 */ /* 0x00006400000c000b */
[----:B01----:R-:W-:Y:S01]  /*25530*/  ENDCOLLECTIVE ;  /* 0x000000000000791b */ /* 0x003fe20003800000 */
.L_x_1809:
        /* <DEDUP_REMOVED lines=16> */
.L_x_1810:
[----:B------:R-:W-:Y:S02]  /*25640*/  IMAD.MOV.U32 R13, RZ, RZ, R24 ;  /* 0x000000ffff0d7224 */ /* 0x000fe400078e0018 */
[----:B------:R-:W-:Y:S02]  /*25650*/  IMAD.MOV.U32 R12, RZ, RZ, 0x3 ;  /* 0x00000003ff0c7424 */ /* 0x000fe400078e00ff */
[----:B------:R-:W-:-:S07]  /*25660*/  IMAD.MOV.U32 R2, RZ, RZ, R14 ;  /* 0x000000ffff027224 */ /* 0x000fce00078e000e */
[----:B------:R-:W-:Y:S05]  /*25670*/  WARPSYNC.COLLECTIVE R15, `(.L_x_1811) ;  /* 0x000000000f087348 */ /* 0x000fea0003c00000 */
[----:B------:R0:W1:Y:S02]  /*25680*/  SHFL.IDX P6, R14, R13, R12, R11 ;  /* 0x0000000c0d0e7389 */ /* 0x00006400000c000b */
[----:B01----:R-:W-:Y:S01]  /*25690*/  ENDCOLLECTIVE ;  /* 0x000000000000791b */ /* 0x003fe20003800000 */
.L_x_1811:
        /* <DEDUP_REMOVED lines=13> */
.L_x_1812:
        /* <DEDUP_REMOVED lines=8> */
.L_x_1685:
[----:B-1----:R1:W2:Y:S02]  /*257f0*/  SYNCS.PHASECHK.TRANS64.TRYWAIT P0, [R0+URZ+0x2d860], R3 ;  /* 0x02d86003000075a7 */ /* 0x0022a4000800017f */
[----:B--2---:R-:W-:Y:S05]  /*25800*/  @!P0 NANOSLEEP.SYNCS 0x989680 ;  /* 0x009896800000895d */ /* 0x004fea0003900000 */
[----:B------:R-:W2:Y:S02]  /*25810*/  @!P0 SYNCS.PHASECHK.TRANS64 P0, [R0+URZ+0x2d860], R3 ;  /* 0x02d86003000085a7 */ /* 0x000ea4000800007f */
[----:B--2---:R-:W-:Y:S05]  /*25820*/  @!P0 BRA `(.L_x_1685) ;  /* 0xfffffffc00f08947 */ /* 0x004fea000383ffff */
[----:B------:R-:W-:Y:S05]  /*25830*/  BRA `(.L_x_1814) ;  /* 0xffffffbc00a47947 */ /* 0x000fea000383ffff */
.L_x_1686:
        /* <DEDUP_REMOVED lines=8> */
.L_x_1816:
[----:B------:R-:W-:Y:S05]  /*258c0*/  BSYNC B0 ;  /* 0x0000000000007941 */ /* 0x000fea0003800000 */
.L_x_1815:
        /* <DEDUP_REMOVED lines=10> */
.L_x_1817:
        /* <DEDUP_REMOVED lines=17> */
.L_x_1818:
        /* <DEDUP_REMOVED lines=14> */
.L_x_1819:
[----:B------:R-:W-:Y:S02]  /*25b60*/  IMAD.MOV.U32 R13, RZ, RZ, R24 ;  /* 0x000000ffff0d7224 */ /* 0x000fe400078e0018 */
[----:B------:R-:W-:Y:S01]  /*25b70*/  IMAD.MOV.U32 R12, RZ, RZ, 0x2 ;  /* 0x00000002ff0c7424 */ /* 0x000fe200078e00ff */
[----:B------:R-:W-:-:S13]  /*25b80*/  IADD3 R2, P4, R14, R5, RZ ;  /* 0x000000050e027210 */ /* 0x000fda0007f9e0ff */
[----:B------:R-:W-:Y:S05]  /*25b90*/  WARPSYNC.COLLECTIVE R15, `(.L_x_1820) ;  /* 0x000000000f087348 */ /* 0x000fea0003c00000 */
[----:B------:R0:W1:Y:S02]  /*25ba0*/  SHFL.IDX P6, R14, R13, R12, R11 ;  /* 0x0000000c0d0e7389 */ /* 0x00006400000c000b */
[----:B01----:R-:W-:Y:S01]  /*25bb0*/  ENDCOLLECTIVE ;  /* 0x000000000000791b */ /* 0x003fe20003800000 */
.L_x_1820:
        /* <DEDUP_REMOVED lines=15> */
.L_x_1821:
[----:B------:R-:W-:Y:S02]  /*25cb0*/  IMAD.MOV.U32 R13, RZ, RZ, R24 ;  /* 0x000000ffff0d7224 */ /* 0x000fe400078e0018 */
[----:B------:R-:W-:Y:S01]  /*25cc0*/  IMAD.MOV.U32 R12, RZ, RZ, 0x3 ;  /* 0x00000003ff0c7424 */ /* 0x000fe200078e00ff */
[----:B------:R-:W-:-:S13]  /*25cd0*/  IADD3 R2, P4, R14, R5, RZ ;  /* 0x000000050e027210 */ /* 0x000fda0007f9e0ff */
[----:B------:R-:W-:Y:S05]  /*25ce0*/  WARPSYNC.COLLECTIVE R15, `(.L_x_1822) ;  /* 0x000000000f087348 */ /* 0x000fea0003c00000 */
[----:B------:R0:W1:Y:S02]  /*25cf0*/  SHFL.IDX P6, R14, R13, R12, R11 ;  /* 0x0000000c0d0e7389 */ /* 0x00006400000c000b */
[----:B01----:R-:W-:Y:S01]  /*25d00*/  ENDCOLLECTIVE ;  /* 0x000000000000791b */ /* 0x003fe20003800000 */
.L_x_1822:
        /* <DEDUP_REMOVED lines=14> */
.L_x_1823:
[----:B------:R-:W-:Y:S05]  /*25df0*/  BRA `(.L_x_1824) ;  /* 0xffffffbc00047947 */ /* 0x000fea000383ffff */
.L_x_1691:
[----:B------:R-:W-:Y:S01]  /*25e00*/  BSSY B0, `(.L_x_1825) ;  /* 0x0000008000007945 */ /* 0x000fe20003800000 */
[----:B------:R-:W-:Y:S02]  /*25e10*/  IMAD.MOV.U32 R13, RZ, RZ, R16 ;  /* 0x000000ffff0d7224 */ /* 0x000fe400078e0010 */
[----:B------:R-:W-:Y:S02]  /*25e20*/  IMAD.MOV.U32 R12, RZ, RZ, RZ ;  /* 0x000000ffff0c7224 */ /* 0x000fe400078e00ff */
[----:B------:R-:W-:Y:S02]  /*25e30*/  IMAD.MOV.U32 R11, RZ, RZ, 0x1f ;  /* 0x0000001fff0b7424 */ /* 0x000fe400078e00ff */
[----:B------:R-:W-:-:S07]  /*25e40*/  IMAD.MOV.U32 R15, RZ, RZ, -0x1 ;  /* 0xffffffffff0f7424 */ /* 0x000fce00078e00ff */
[----:B0-2--5:R-:W-:Y:S05]  /*25e50*/  WARPSYNC.COLLECTIVE R15, `(.L_x_1826) ;  /* 0x000000000f087348 */ /* 0x025fea0003c00000 */
[----:B------:R1:W3:Y:S02]  /*25e60*/  SHFL.IDX P6, R14, R13, R12, R11 ;  /* 0x0000000c0d0e7389 */ /* 0x0002e400000c000b */
[----:B0123-5:R-:W-:Y:S01]  /*25e70*/  ENDCOLLECTIVE ;  /* 0x000000000000791b */ /* 0x02ffe20003800000 */
.L_x_1826:
[----:B------:R-:W-:Y:S05]  /*25e80*/  BSYNC B0 ;  /* 0x0000000000007941 */ /* 0x000fea0003800000 */
.L_x_1825:
        /* <DEDUP_REMOVED lines=9> */
.L_x_1827:
        /* <DEDUP_REMOVED lines=18> */
.L_x_1828:
[----:B------:R-:W-:Y:S01]  /*26040*/  IMAD.MOV.U32 R12, RZ, RZ, 0x2 ;  /* 0x00000002ff0c7424 */ /* 0x000fe200078e00ff */
[----:B------:R-:W-:-:S05]  /*26050*/  SEL R5, R14, RZ, P1 ;  /* 0x000000ff0e057207 */ /* 0x000fca0000800000 */
[----:B------:R-:W-:-:S04]  /*26060*/  IMAD.IADD R4, R2, 0x1, R5 ;  /* 0x0000000102047824 */ /* 0x000fc800078e0205 */
[----:B------:R-:W-:-:S07]  /*26070*/  IMAD.MOV.U32 R13, RZ, RZ, R4 ;  /* 0x000000ffff0d7224 */ /* 0x000fce00078e0004 */
[----:B------:R-:W-:Y:S05]  /*26080*/  WARPSYNC.COLLECTIVE R15, `(.L_x_1829) ;  /* 0x000000000f087348 */ /* 0x000fea0003c00000 */
[----:B------:R0:W1:Y:S02]  /*26090*/  SHFL.UP P6, R14, R13, R12, R11 ;  /* 0x0400000c0d0e7389 */ /* 0x00006400000c000b */
[----:B01----:R-:W-:Y:S01]  /*260a0*/  ENDCOLLECTIVE ;  /* 0x000000000000791b */ /* 0x003fe20003800000 */
.L_x_1829:
[----:B------:R-:W-:Y:S01]  /*260b0*/  IMAD.MOV.U32 R12, RZ, RZ, 0x4 ;  /* 0x00000004ff0c7424 */ /* 0x000fe200078e00ff */
[----:B------:R-:W-:-:S05]  /*260c0*/  SEL R5, R14, RZ, P2 ;  /* 0x000000ff0e057207 */ /* 0x000fca0001000000 */
[----:B------:R-:W-:-:S04]  /*260d0*/  IMAD.IADD R5, R4, 0x1, R5 ;  /* 0x0000000104057824 */ /* 0x000fc800078e0205 */
[----:B------:R-:W-:-:S07]  /*260e0*/  IMAD.MOV.U32 R13, RZ, RZ, R5 ;  /* 0x000000ffff0d7224 */ /* 0x000fce00078e0005 */
[----:B------:R-:W-:Y:S05]  /*260f0*/  WARPSYNC.COLLECTIVE R15, `(.L_x_1830) ;  /* 0x000000000f087348 */ /* 0x000fea0003c00000 */
[----:B------:R0:W1:Y:S02]  /*26100*/  SHFL.UP P6, R14, R13, R12, R11 ;  /* 0x0400000c0d0e7389 */ /* 0x00006400000c000b */
[----:B01----:R-:W-:Y:S01]  /*26110*/  ENDCOLLECTIVE ;  /* 0x000000000000791b */ /* 0x003fe20003800000 */
.L_x_1830:
[----:B------:R-:W-:Y:S01]  /*26120*/  IMAD.MOV.U32 R12, RZ, RZ, 0x8 ;  /* 0x00000008ff0c7424 */ /* 0x000fe200078e00ff */
[----:B------:R-:W-:-:S05]  /*26130*/  SEL R6, R14, RZ, P3 ;  /* 0x000000ff0e067207 */ /* 0x000fca0001800000 */
[----:B------:R-:W-:-:S04]  /*26140*/  IMAD.IADD R6, R5, 0x1, R6 ;  /* 0x0000000105067824 */ /* 0x000fc800078e0206 */
[----:B------:R-:W-:-:S07]  /*26150*/  IMAD.MOV.U32 R13, RZ, RZ, R6 ;  /* 0x000000ffff0d7224 */ /* 0x000fce00078e0006 */
[----:B------:R-:W-:Y:S05]  /*26160*/  WARPSYNC.COLLECTIVE R15, `(.L_x_1831) ;  /* 0x000000000f087348 */ /* 0x000fea0003c00000 */
[----:B------:R0:W1:Y:S02]  /*26170*/  SHFL.UP P6, R14, R13, R12, R11 ;  /* 0x0400000c0d0e7389 */ /* 0x00006400000c000b */
[----:B01----:R-:W-:Y:S01]  /*26180*/  ENDCOLLECTIVE ;  /* 0x000000000000791b */ /* 0x003fe20003800000 */
.L_x_1831:
[----:B------:R-:W-:Y:S01]  /*26190*/  IMAD.MOV.U32 R12, RZ, RZ, 0x10 ;  /* 0x00000010ff0c7424 */ /* 0x000fe200078e00ff */
[----:B------:R-:W-:-:S05]  /*261a0*/  SEL R3, R14, RZ, P4 ;  /* 0x000000ff0e037207 */ /* 0x000fca0002000000 */
[----:B------:R-:W-:-:S04]  /*261b0*/  IMAD.IADD R4, R6, 0x1, R3 ;  /* 0x0000000106047824 */ /* 0x000fc800078e0203 */
[----:B------:R-:W-:-:S07]  /*261c0*/  IMAD.MOV.U32 R13, RZ, RZ, R4 ;  /* 0x000000ffff0d7224 */ /* 0x000fce00078e0004 */
[----:B------:R-:W-:Y:S05]  /*261d0*/  WARPSYNC.COLLECTIVE R15, `(.L_x_1832) ;  /* 0x000000000f087348 */ /* 0x000fea0003c00000 */
[----:B------:R0:W1:Y:S02]  /*261e0*/  SHFL.UP P6, R14, R13, R12, R11 ;  /* 0x0400000c0d0e7389 */ /* 0x00006400000c000b */
[----:B01----:R-:W-:Y:S01]  /*261f0*/  ENDCOLLECTIVE ;  /* 0x000000000000791b */ /* 0x003fe20003800000 */
.L_x_1832:
        /* <DEDUP_REMOVED lines=8> */
.L_x_1833:
[----:B------:R-:W-:Y:S05]  /*26280*/  BRA `(.L_x_1834) ;  /* 0xffffffbc00207947 */ /* 0x000fea000383ffff */
.L_x_1696:
        /* <DEDUP_REMOVED lines=8> */
.L_x_1836:
[----:B------:R-:W-:Y:S05]  /*26310*/  BSYNC B0 ;  /* 0x0000000000007941 */ /* 0x000fea0003800000 */
.L_x_1835:
        /* <DEDUP_REMOVED lines=8> */
.L_x_1837:
[----:B------:R-:W-:Y:S01]  /*263a0*/  IMAD.MOV.U32 R12, RZ, RZ, 0x4 ;  /* 0x00000004ff0c7424 */ /* 0x000fe200078e00ff */
[----:B------:R-:W-:-:S05]  /*263b0*/  SEL R14, R14, RZ, P2 ;  /* 0x000000ff0e0e7207 */ /* 0x000fca0001000000 */
[----:B------:R-:W-:-:S04]  /*263c0*/  IMAD.IADD R3, R13, 0x1, R14 ;  /* 0x000000010d037824 */ /* 0x000fc800078e020e */
[----:B------:R-:W-:-:S07]  /*263d0*/  IMAD.MOV.U32 R13, RZ, RZ, R3 ;  /* 0x000000ffff0d7224 */ /* 0x000fce00078e0003 */
[----:B------:R-:W-:Y:S05]  /*263e0*/  WARPSYNC.COLLECTIVE R15, `(.L_x_1838) ;  /* 0x000000000f087348 */ /* 0x000fea0003c00000 */
[----:B------:R0:W1:Y:S02]  /*263f0*/  SHFL.UP P6, R14, R13, R12, R11 ;  /* 0x0400000c0d0e7389 */ /* 0x00006400000c000b */
[----:B01----:R-:W-:Y:S01]  /*26400*/  ENDCOLLECTIVE ;  /* 0x000000000000791b */ /* 0x003fe20003800000 */
.L_x_1838:
[----:B------:R-:W-:Y:S01]  /*26410*/  IMAD.MOV.U32 R12, RZ, RZ, 0x8 ;  /* 0x00000008ff0c7424 */ /* 0x000fe200078e00ff */
[----:B------:R-:W-:-:S05]  /*26420*/  SEL R4, R14, RZ, P3 ;  /* 0x000000ff0e047207 */ /* 0x000fca0001800000 */
[----:B------:R-:W-:-:S04]  /*26430*/  IMAD.IADD R4, R3, 0x1, R4 ;  /* 0x0000000103047824 */ /* 0x000fc800078e0204 */
[----:B------:R-:W-:-:S07]  /*26440*/  IMAD.MOV.U32 R13, RZ, RZ, R4 ;  /* 0x000000ffff0d7224 */ /* 0x000fce00078e0004 */
[----:B------:R-:W-:Y:S05]  /*26450*/  WARPSYNC.COLLECTIVE R15, `(.L_x_1839) ;  /* 0x000000000f087348 */ /* 0x000fea0003c00000 */
[----:B------:R0:W1:Y:S02]  /*26460*/  SHFL.UP P6, R14, R13, R12, R11 ;  /* 0x0400000c0d0e7389 */ /* 0x00006400000c000b */
[----:B01----:R-:W-:Y:S01]  /*26470*/  ENDCOLLECTIVE ;  /* 0x000000000000791b */ /* 0x003fe20003800000 */
.L_x_1839:
[----:B------:R-:W-:Y:S01]  /*26480*/  IMAD.MOV.U32 R12, RZ, RZ, 0x10 ;  /* 0x00000010ff0c7424 */ /* 0x000fe200078e00ff */
[----:B------:R-:W-:-:S05]  /*26490*/  SEL R5, R14, RZ, P4 ;  /* 0x000000ff0e057207 */ /* 0x000fca0002000000 */
[----:B------:R-:W-:-:S04]  /*264a0*/  IMAD.IADD R5, R4, 0x1, R5 ;  /* 0x0000000104057824 */ /* 0x000fc800078e0205 */
[----:B------:R-:W-:-:S07]  /*264b0*/  IMAD.MOV.U32 R13, RZ, RZ, R5 ;  /* 0x000000ffff0d7224 */ /* 0x000fce00078e0005 */
[----:B------:R-:W-:Y:S05]  /*264c0*/  WARPSYNC.COLLECTIVE R15, `(.L_x_1840) ;  /* 0x000000000f087348 */ /* 0x000fea0003c00000 */
[----:B------:R0:W1:Y:S02]  /*264d0*/  SHFL.UP P6, R14, R13, R12, R11 ;  /* 0x0400000c0d0e7389 */ /* 0x00006400000c000b */
[----:B01----:R-:W-:Y:S01]  /*264e0*/  ENDCOLLECTIVE ;  /* 0x000000000000791b */ /* 0x003fe20003800000 */
.L_x_1840:
        /* <DEDUP_REMOVED lines=8> */
.L_x_1841:
[----:B------:R-:W-:Y:S05]  /*26570*/  BRA `(.L_x_1842) ;  /* 0xffffffbc00007947 */ /* 0x000fea000383ffff */
.L_x_1698:
[----:B------:R-:W-:Y:S01]  /*26580*/  BSSY B0, `(.L_x_1843) ;  /* 0x0000006000007945 */ /* 0x000fe20003800000 */
[----:B------:R-:W-:Y:S01]  /*26590*/  PLOP3.LUT P6, PT, P6, PT, PT, 0x8, 0x0 ;  /* 0x000000000000781c */ /* 0x000fe200037ce170 */
[----:B------:R-:W-:-:S12]  /*265a0*/  IMAD.MOV.U32 R15, RZ, RZ, -0x1 ;  /* 0xffffffffff0f7424 */ /* 0x000fd800078e00ff */
[----:B0----5:R-:W-:Y:S05]  /*265b0*/  WARPSYNC.COLLECTIVE R15, `(.L_x_1844) ;  /* 0x000000000f087348 */ /* 0x021fea0003c00000 */
[----:B------:R-:W-:Y:S01]  /*265c0*/  VOTE.ANY R14, PT, P6 ;  /* 0x00000000000e7806 */ /* 0x000fe200030e0100 */
[----:B0----5:R-:W-:Y:S06]  /*265d0*/  ENDCOLLECTIVE ;  /* 0x000000000000791b */ /* 0x021fec0003800000 */
.L_x_1844:
[----:B------:R-:W-:Y:S05]  /*265e0*/  BSYNC B0 ;  /* 0x0000000000007941 */ /* 0x000fea0003800000 */
.L_x_1843:
        /* <DEDUP_REMOVED lines=9> */
.L_x_1845:
[----:B------:R-:W-:Y:S01]  /*26680*/  IMAD.MOV.U32 R17, RZ, RZ, R14 ;  /* 0x000000ffff117224 */ /* 0x000fe200078e000e */
[----:B------:R-:W-:Y:S06]  /*26690*/  BRA `(.L_x_1846) ;  /* 0xffffffb800f07947 */ /* 0x000fec000383ffff */
.L_x_1700:
[----:B------:R-:W-:Y:S01]  /*266a0*/  BSSY B0, `(.L_x_1847) ;  /* 0x0000007000007945 */ /* 0x000fe20003800000 */
[----:B------:R-:W-:Y:S02]  /*266b0*/  IMAD.MOV.U32 R13, RZ, RZ, R3 ;  /* 0x000000ffff0d7224 */ /* 0x000fe400078e0003 */
[----:B------:R-:W-:Y:S02]  /*266c0*/  IMAD.MOV.U32 R11, RZ, RZ, 0x1f ;  /* 0x0000001fff0b7424 */ /* 0x000fe400078e00ff */
[----:B------:R-:W-:-:S07]  /*266d0*/  IMAD.MOV.U32 R15, RZ, RZ, -0x1 ;  /* 0xffffffffff0f7424 */ /* 0x000fce00078e00ff */
[----:B012--5:R-:W-:Y:S05]  /*266e0*/  WARPSYNC.COLLECTIVE R15, `(.L_x_1848) ;  /* 0x000000000f087348 */ /* 0x027fea0003c00000 */
[----:B------:R3:W4:Y:S02]  /*266f0*/  SHFL.IDX P6, R14, R13, R12, R11 ;  /* 0x0000000c0d0e7389 */ /* 0x00072400000c000b */
[----:B012345:R-:W-:Y:S01]  /*26700*/  ENDCOLLECTIVE ;  /* 0x000000000000791b */ /* 0x03ffe20003800000 */
.L_x_1848:
[----:B------:R-:W-:Y:S05]  /*26710*/  BSYNC B0 ;  /* 0x0000000000007941 */ /* 0x000fea0003800000 */
.L_x_1847:
[----:B------:R-:W-:Y:S01]  /*26720*/  IMAD.MOV.U32 R5, RZ, RZ, R14 ;  /* 0x000000ffff057224 */ /* 0x000fe200078e000e */
[----:B------:R-:W-:Y:S06]  /*26730*/  BRA `(.L_x_1699) ;  /* 0xffffffb800e47947 */ /* 0x000fec000383ffff */
.L_x_1704:
[----:B0-----:R0:W2:Y:S02]  /*26740*/  SYNCS.PHASECHK.TRANS64.TRYWAIT P0, [R5+URZ+0x2d820], R0 ;  /* 0x02d82000050075a7 */ /* 0x0010a4000800017f */
[----:B--2---:R-:W-:Y:S05]  /*26750*/  @!P0 NANOSLEEP.SYNCS 0x989680 ;  /* 0x009896800000895d */ /* 0x004fea0003900000 */
[----:B------:R-:W2:Y:S02]  /*26760*/  @!P0 SYNCS.PHASECHK.TRANS64 P0, [R5+URZ+0x2d820], R0 ;  /* 0x02d82000050085a7 */ /* 0x000ea4000800007f */
[----:B--2---:R-:W-:Y:S05]  /*26770*/  @!P0 BRA `(.L_x_1704) ;  /* 0xfffffffc00f08947 */ /* 0x004fea000383ffff */
[----:B------:R-:W-:Y:S05]  /*26780*/  BRA `(.L_x_1849) ;  /* 0xffffffc0005c7947 */ /* 0x000fea000383ffff */
.L_x_1705:
        /* <DEDUP_REMOVED lines=8> */
[----:B01-3-5:R-:W-:Y:S05]  /*26810*/  WARPSYNC.COLLECTIVE R15, `(.L_x_1851) ;  /* 0x000000000f087348 */ /* 0x02bfea0003c00000 */
[----:B------:R2:W4:Y:S02]  /*26820*/  SHFL.IDX P6, R14, R13, R12, R11 ;  /* 0x0000000c0d0e7389 */ /* 0x00052400000c000b */
[----:B012345:R-:W-:Y:S01]  /*26830*/  ENDCOLLECTIVE ;  /* 0x000000000000791b */ /* 0x03ffe20003800000 */
.L_x_1851:
[----:B------:R-:W-:Y:S05]  /*26840*/  BSYNC B0 ;  /* 0x0000000000007941 */ /* 0x000fea0003800000 */
.L_x_1850:
[----:B------:R-:W-:Y:S05]  /*26850*/  BRA `(.L_x_1852) ;  /* 0xffffffc000447947 */ /* 0x000fea000383ffff */
.L_x_1706:
[----:B------:R-:W-:Y:S01]  /*26860*/  BSSY B0, `(.L_x_1853) ;  /* 0x0000006000007945 */ /* 0x000fe20003800000 */
[----:B------:R-:W-:-:S07]  /*26870*/  IMAD.MOV.U32 R15, RZ, RZ, -0x1 ;  /* 0xffffffffff0f7424 */ /* 0x000fce00078e00ff */
[----:B01-3-5:R-:W-:Y:S05]  /*26880*/  WARPSYNC.COLLECTIVE R15, `(.L_x_1854) ;  /* 0x000000000f0c7348 */ /* 0x02bfea0003c00000 */
[----:B------:R-:W-:Y:S02]  /*26890*/  ELECT P6, UR62, PT ;  /* 0x00000000003e782f */ /* 0x000fe400038c0000 */
[----:B------:R-:W-:Y:S01]  /*268a0*/  MOV R14, UR62 ;  /* 0x0000003e000e7c02 */ /* 0x000fe20008000f00 */
[----:B01-3-5:R-:W-:Y:S10]  /*268b0*/  ENDCOLLECTIVE ;  /* 0x000000000000791b */ /* 0x02bff40003800000 */
.L_x_1854:
[----:B------:R-:W-:Y:S05]  /*268c0*/  BSYNC B0 ;  /* 0x0000000000007941 */ /* 0x000fea0003800000 */
.L_x_1853:
[----:B------:R-:W-:Y:S05]  /*268d0*/  BRA `(.L_x_1855) ;  /* 0xffffffc000387947 */ /* 0x000fea000383ffff */
.L_x_1708:
[----:B0-----:R0:W2:Y:S02]  /*268e0*/  SYNCS.PHASECHK.TRANS64.TRYWAIT P1, [R3+URZ+0x2d840], R2 ;  /* 0x02d84002030075a7 */ /* 0x0010a4000802017f */
[----:B--2---:R-:W-:Y:S05]  /*268f0*/  @!P1 NANOSLEEP.SYNCS 0x989680 ;  /* 0x009896800000995d */ /* 0x004fea0003900000 */
[----:B------:R-:W2:Y:S02]  /*26900*/  @!P1 SYNCS.PHASECHK.TRANS64 P1, [R3+URZ+0x2d840], R2 ;  /* 0x02d84002030095a7 */ /* 0x000ea4000802007f */
[----:B--2---:R-:W-:Y:S05]  /*26910*/  @!P1 BRA `(.L_x_1708) ;  /* 0xfffffffc00f09947 */ /* 0x004fea000383ffff */
[----:B------:R-:W-:Y:S05]  /*26920*/  BRA `(.L_x_1856) ;  /* 0xffffffc0005c7947 */ /* 0x000fea000383ffff */
.L_x_1710:
[----:B--2---:R2:W4:Y:S02]  /*26930*/  SYNCS.PHASECHK.TRANS64.TRYWAIT P1, [R25+URZ+0x2d840], R0 ;  /* 0x02d84000190075a7 */ /* 0x004524000802017f */
[----:B----4-:R-:W-:Y:S05]  /*26940*/  @!P1 NANOSLEEP.SYNCS 0x989680 ;  /* 0x009896800000995d */ /* 0x010fea0003900000 */
[----:B------:R-:W4:Y:S02]  /*26950*/  @!P1 SYNCS.PHASECHK.TRANS64 P1, [R25+URZ+0x2d840], R0 ;  /* 0x02d84000190095a7 */ /* 0x000f24000802007f */
[----:B----4-:R-:W-:Y:S05]  /*26960*/  @!P1 BRA `(.L_x_1710) ;  /* 0xfffffffc00f09947 */ /* 0x010fea000383ffff */
[----:B------:R-:W-:Y:S05]  /*26970*/  BRA `(.L_x_1857) ;  /* 0xffffffc0006c7947 */ /* 0x000fea000383ffff */
.L_x_1712:
[----:B----4-:R4:W0:Y:S02]  /*26980*/  SYNCS.PHASECHK.TRANS64.TRYWAIT P1, [R3+URZ+0x2d860], R2 ;  /* 0x02d86002030075a7 */ /* 0x010824000802017f */
[----:B0-----:R-:W-:Y:S05]  /*26990*/  @!P1 NANOSLEEP.SYNCS 0x989680 ;  /* 0x009896800000995d */ /* 0x001fea0003900000 */
[----:B------:R-:W0:Y:S02]  /*269a0*/  @!P1 SYNCS.PHASECHK.TRANS64 P1, [R3+URZ+0x2d860], R2 ;  /* 0x02d86002030095a7 */ /* 0x000e24000802007f */
[----:B0-----:R-:W-:Y:S05]  /*269b0*/  @!P1 BRA `(.L_x_1712) ;  /* 0xfffffffc00f09947 */ /* 0x001fea000383ffff */
[----:B------:R-:W-:Y:S05]  /*269c0*/  BRA `(.L_x_1858) ;  /* 0xffffffc000687947 */ /* 0x000fea000383ffff */
.L_x_1859:
        /* <DEDUP_REMOVED lines=11> */
.L_x_2733:


//--------------------- .text._ZN7cutlass13device_kernelIN5flash11enable_sm90INS1_16FlashAttnFwdSm90INS1_25CollectiveMainloopFwdSm90ILi2EN4cute5tupleIJNS5_1CILi1EEES8_S8_EEENS6_IJNS7_ILi192EEENS7_ILi128EEENS7_ILi96EEEEEELi96ENS_10bfloat16_tEfNS_4arch4Sm90ELb1ELb0ELb0ELb0ELb1ELb0ELb0ELb0ELb1ELb1ELb0ELb0EEENS1_21CollectiveEpilogueFwdINS6_IJSA_SC_SB_EEES9_SE_SG_Li384ELb0ELb1ELb0ELb0EEENS1_30DynamicPersistentTileSchedulerILi384ELi128ELb0ELb1ELb1EEEEEEEEEvNT_6ParamsE --------------------------
	.section	.text._ZN7cutlass13device_kernelIN5flash11enable_sm90INS1_16FlashAttnFwdSm90INS1_25CollectiveMainloopFwdSm90ILi2EN4cute5tupleIJNS5_1CILi1EEES8_S8_EEENS6_IJNS7_ILi192EEENS7_ILi128EEENS7_ILi96EEEEEELi96ENS_10bfloat16_tEfNS_4arch4Sm90ELb1ELb0ELb0ELb0ELb1ELb0ELb0ELb0ELb1ELb1ELb0ELb0EEENS1_21CollectiveEpilogueFwdINS6_IJSA_SC_SB_EEES9_SE_SG_Li384ELb0ELb1ELb0ELb0EEENS1_30DynamicPersistentTileSchedulerILi384ELi128ELb0ELb1ELb1EEEEEEEEEvNT_6ParamsE,"ax",@progbits
	.align	128
.text._ZN7cutlass13device_kernelIN5flash11enable_sm90INS1_16FlashAttnFwdSm90INS1_25CollectiveMainloopFwdSm90ILi2EN4cute5tupleIJNS5_1CILi1EEES8_S8_EEENS6_IJNS7_ILi192EEENS7_ILi128EEENS7_ILi96EEEEEELi96ENS_10bfloat16_tEfNS_4arch4Sm90ELb1ELb0ELb0ELb0ELb1ELb0ELb0ELb0ELb1ELb1ELb0ELb0EEENS1_21CollectiveEpilogueFwdINS6_IJSA_SC_SB_EEES9_SE_SG_Li384ELb0ELb1ELb0ELb0EEENS1_30DynamicPersistentTileSchedulerILi384ELi128ELb0ELb1ELb1EEEEEEEEEvNT_6ParamsE:
        .type           _ZN7cutlass13device_kernelIN5flash11enable_sm90INS1_16FlashAttnFwdSm90INS1_25CollectiveMainloopFwdSm90ILi2EN4cute5tupleIJNS5_1CILi1EEES8_S8_EEENS6_IJNS7_ILi192EEENS7_ILi128EEENS7_ILi96EEEEEELi96ENS_10bfloat16_tEfNS_4arch4Sm90ELb1ELb0ELb0ELb0ELb1ELb0ELb0ELb0ELb1ELb1ELb0ELb0EEENS1_21CollectiveEpilogueFwdINS6_IJSA_SC_SB_EEES9_SE_SG_Li384ELb0ELb1ELb0ELb0EEENS1_30DynamicPersistentTileSchedulerILi384ELi128ELb0ELb1ELb1EEEEEEEEEvNT_6ParamsE,@function
        .size           _ZN7cutlass13device_kernelIN5flash11enable_sm90INS1_16FlashAttnFwdSm90INS1_25CollectiveMainloopFwdSm90ILi2EN4cute5tupleIJNS5_1CILi1EEES8_S8_EEENS6_IJNS7_ILi192EEENS7_ILi128EEENS7_ILi96EEEEEELi96ENS_10bfloat16_tEfNS_4arch4Sm90ELb1ELb0ELb0ELb0ELb1ELb0ELb0ELb0ELb1ELb1ELb0ELb0EEENS1_21CollectiveEpilogueFwdINS6_IJSA_SC_SB_EEES9_SE_SG_Li384ELb0ELb1ELb0ELb0EEENS1_30DynamicPersistentTileSchedulerILi384ELi128ELb0ELb1ELb1EEEEEEEEEvNT_6ParamsE,(.L_x_2734 - _ZN7cutlass13device_kernelIN5flash11enable_sm90INS1_16FlashAttnFwdSm90INS1_25CollectiveMainloopFwdSm90ILi2EN4cute5tupleIJNS5_1CILi1EEES8_S8_EEENS6_IJNS7_ILi192EEENS7_ILi128EEENS7_ILi96EEEEEELi96ENS_10bfloat16_tEfNS_4arch4Sm90ELb1ELb0ELb0ELb0ELb1ELb0ELb0ELb0ELb1ELb1ELb0ELb0EEENS1_21CollectiveEpilogueFwdINS6_IJSA_SC_SB_EEES9_SE_SG_Li384ELb0ELb1ELb0ELb0EEENS1_30DynamicPersistentTileSchedulerILi384ELi128ELb0ELb1ELb1EEEEEEEEEvNT_6ParamsE)
        .other          _ZN7cutlass13device_kernelIN5flash11enable_sm90INS1_16FlashAttnFwdSm90INS1_25CollectiveMainloopFwdSm90ILi2EN4cute5tupleIJNS5_1CILi1EEES8_S8_EEENS6_IJNS7_ILi192EEENS7_ILi128EEENS7_ILi96EEEEEELi96ENS_10bfloat16_tEfNS_4arch4Sm90ELb1ELb0ELb0ELb0ELb1ELb0ELb0ELb0ELb1ELb1ELb0ELb0EEENS1_21CollectiveEpilogueFwdINS6_IJSA_SC_SB_EEES9_SE_SG_Li384ELb0ELb1ELb0ELb0EEENS1_30DynamicPersistentTileSchedulerILi384ELi128ELb0ELb1ELb1EEEEEEEEEvNT_6ParamsE,@"STO_CUDA_ENTRY STV_DEFAULT"
_ZN7cutlass13device_kernelIN5flash11enable_sm90INS1_16FlashAttnFwdSm90INS1_25CollectiveMainloopFwdSm90ILi2EN4cute5tupleIJNS5_1CILi1EEES8_S8_EEENS6_IJNS7_ILi192EEENS7_ILi128EEENS7_ILi96EEEEEELi96ENS_10bfloat16_tEfNS_4arch4Sm90ELb1ELb0ELb0ELb0ELb1ELb0ELb0ELb0ELb1ELb1ELb0ELb0EEENS1_21CollectiveEpilogueFwdINS6_IJSA_SC_SB_EEES9_SE_SG_Li384ELb0ELb1ELb0ELb0EEENS1_30DynamicPersistentTileSchedulerILi384ELi128ELb0ELb1ELb1EEEEEEEEEvNT_6ParamsE:
        /* <DEDUP_REMOVED lines=45> */
.L_x_1860:
        /* <DEDUP_REMOVED lines=22> */
.L_x_1861:
        /* <DEDUP_REMOVED lines=18> */
.L_x_1862:
        /* <DEDUP_REMOVED lines=22> */
.L_x_1863:
        /* <DEDUP_REMOVED lines=23> */
.L_x_1864:
        /* <DEDUP_REMOVED lines=8> */
.L_x_1866:
        /* <DEDUP_REMOVED lines=28> */
[----:B------:R-:W-:Y:S01]  /*0a60*/  IMAD.IADD R5, R148, 0x1, -R5 ;  /* 0x0000000194057824 */ /* 0x000fe200078e0a05 */
[----:B------:R-:W-:Y:S02]  /*0a70*/  LEA.HI R2, R0, R7, RZ, 0x1 ;  /* 0x0000000700027211 */ /* 0x000fe400078f08ff */
[----:B------:R-:W-:Y:S01]  /*0a80*/  LEA.HI R4, R3, R148, RZ, 0x5 ;  /* 0x0000009403047211 */ /* 0x000fe200078f28ff */
        /* <DEDUP_REMOVED lines=9> */
[----:B------:R-:W-:Y:S01]  /*0b20*/  SHF.R.S32.HI R9, RZ, 0x1f, R142 ;  /* 0x0000001fff097819 */ /* 0x000fe2000001148e */
[----:B------:R-:W-:Y:S01]  /*0b30*/  IMAD R10, R4, 0x10, R5 ;  /* 0x00000010040a7824 */ /* 0x000fe200078e0205 */
[----:B------:R-:W-:Y:S01]  /*0b40*/  LEA.HI R3, R3, R148, RZ, 0x2 ;  /* 0x0000009403037211 */ /* 0x000fe200078f10ff */
[----:B------:R-:W-:Y:S01]  /*0b50*/  IMAD.IADD R2, R5, 0x1, -R2 ;  /* 0x0000000105027824 */ /* 0x000fe200078e0a02 */
[----:B------:R-:W-:Y:S01]  /*0b60*/  LEA.HI R6, R9, R142, RZ, 0x2 ;  /* 0x0000008e09067211 */ /* 0x000fe200078f10ff */
[----:B------:R-:W-:Y:S01]  /*0b70*/  IMAD.SHL.U32 R7, R7, 0x8, RZ ;  /* 0x0000000807077824 */ /* 0x000fe200078e00ff */
[----:B------:R-:W-:-:S02]  /*0b80*/  LOP3.LUT R0, R0, 0x7ffffe00, RZ, 0xc0, !PT ;  /* 0x7ffffe0000007812 */ /* 0x000fc400078ec0ff */
[C---:B------:R-:W-:Y:S01]  /*0b90*/  R2P PR, R2.reuse, 0x6 ;  /* 0x0000000602007804 */ /* 0x040fe20000000000 */
[----:B------:R-:W-:Y:S01]  /*0ba0*/  IMAD.SHL.U32 R2, R2, 0x40, RZ ;  /* 0x0000004002027824 */ /* 0x000fe200078e00ff */
[--C-:B------:R-:W-:Y:S01]  /*0bb0*/  SHF.R.S32.HI R8, RZ, 0x2, R6.reuse ;  /* 0x00000002ff087819 */ /* 0x100fe20000011406 */
[----:B------:R-:W-:Y:S01]  /*0bc0*/  IMAD.U32 R145, R10, 0x20, R7 ;  /* 0x000000200a917824 */ /* 0x000fe200078e0007 */
[----:B------:R-:W-:Y:S01]  /*0bd0*/  SHF.R.S32.HI R11, RZ, 0x1f, R6 ;  /* 0x0000001fff0b7819 */ /* 0x000fe20000011406 */
[----:B------:R-:W-:Y:S01]  /*0be0*/  IMAD R0, R4, 0x400, R0 ;  /* 0x0000040004007824 */ /* 0x000fe200078e0200 */
[----:B------:R-:W-:Y:S02]  /*0bf0*/  LOP3.LUT R2, R2, 0x1c0, RZ, 0xc0, !PT ;  /* 0x000001c002027812 */ /* 0x000fe400078ec0ff */
[----:B------:R-:W-:Y:S02]  /*0c00*/  SHF.R.S32.HI R143, RZ, 0x7, R143 ;  /* 0x00000007ff8f7819 */ /* 0x000fe4000001148f */
[----:B------:R-:W-:-:S02]  /*0c10*/  LOP3.LUT R7, R2, 0x8, R7, 0xf8, !PT ;  /* 0x0000000802077812 */ /* 0x000fc400078ef807 */
[----:B------:R-:W-:Y:S01]  /*0c20*/  SHF.R.U32.HI R2, RZ, 0x3, R2 ;  /* 0x00000003ff027819 */ /* 0x000fe20000011602 */
[----:B------:R-:W-:Y:S01]  /*0c30*/  IMAD.HI R4, R143, 0x55555556, RZ ;  /* 0x555555568f047827 */ /* 0x000fe200078e02ff */
[----:B------:R-:W-:Y:S02]  /*0c40*/  LOP3.LUT R5, R3, 0xfffffffc, RZ, 0xc0, !PT ;  /* 0xfffffffc03057812 */ /* 0x000fe400078ec0ff */
[----:B------:R-:W-:Y:S02]  /*0c50*/  LOP3.LUT R7, R7, R2, RZ, 0x3c, !PT ;  /* 0x0000000207077212 */ /* 0x000fe400078e3cff */
[----:B------:R-:W-:Y:S01]  /*0c60*/  LEA.HI R11, R11, R8, RZ, 0x3 ;  /* 0x000000080b0b7211 */ /* 0x000fe200078f18ff */
[----:B------:R-:W-:Y:S01]  /*0c70*/  IMAD.IADD R140, R148, 0x1, -R5 ;  /* 0x00000001948c7824 */ /* 0x000fe200078e0a05 */
[----:B------:R-:W-:Y:S01]  /*0c80*/  LEA.HI R9, R9, R142, RZ, 0x5 ;  /* 0x0000008e09097211 */ /* 0x000fe200078f28ff */
[----:B------:R-:W-:Y:S01]  /*0c90*/  IMAD.IADD R0, R0, 0x1, R7 ;  /* 0x0000000100007824 */ /* 0x000fe200078e0207 */
[----:B------:R-:W-:Y:S01]  /*0ca0*/  LOP3.LUT R11, R11, 0xfffffff8, RZ, 0xc0, !PT ;  /* 0xfffffff80b0b7812 */ /* 0x000fe200078ec0ff */
[----:B------:R-:W-:Y:S01]  /*0cb0*/  IMAD.SHL.U32 R137, R140, 0x8, RZ ;  /* 0x000000088c897824 */ /* 0x000fe200078e00ff */
[----:B------:R-:W-:-:S02]  /*0cc0*/  LEA.HI R4, R4, R4, RZ, 0x1 ;  /* 0x0000000404047211 */ /* 0x000fc400078f08ff */
[----:B------:R-:W-:Y:S01]  /*0cd0*/  SHF.R.S32.HI R9, RZ, 0x5, R9 ;  /* 0x00000005ff097819 */ /* 0x000fe20000011409 */
[----:B------:R-:W-:Y:S01]  /*0ce0*/  IMAD.IADD R8, R8, 0x1, -R11 ;  /* 0x0000000108087824 */ /* 0x000fe200078e0a0b */
[----:B------:R-:W-:Y:S01]  /*0cf0*/  LEA.HI R2, R140, R140, RZ, 0x1 ;  /* 0x0000008c8c027211 */ /* 0x000fe200078f08ff */
[----:B------:R-:W-:Y:S01]  /*0d00*/  IMAD R4, R4, -0x3, R143 ;  /* 0xfffffffd04047824 */ /* 0x000fe200078e028f */
[----:B------:R-:W-:Y:S01]  /*0d10*/  LEA R16, R0, UR40, 0x1 ;  /* 0x0000002800107c11 */ /* 0x000fe2000f8e08ff */
[----:B------:R-:W-:Y:S01]  /*0d20*/  IMAD R9, R9, 0x10, R8 ;  /* 0x0000001009097824 */ /* 0x000fe200078e0208 */
[----:B------:R-:W-:Y:S01]  /*0d30*/  SHF.R.S32.HI R141, RZ, 0x2, R3 ;  /* 0x00000002ff8d7819 */ /* 0x000fe20000011403 */
[----:B------:R-:W-:Y:S01]  /*0d40*/  VIADD R138, R137, 0x20 ;  /* 0x00000020898a7836 */ /* 0x000fe20000000000 */
[----:B------:R-:W-:Y:S01]  /*0d50*/  LOP3.LUT R3, R2, 0x1ffffffe, RZ, 0xc0, !PT ;  /* 0x1ffffffe02037812 */ /* 0x000fe200078ec0ff */
[----:B------:R-:W-:Y:S01]  /*0d60*/  VIADD R18, R16, 0x21800 ;  /* 0x0002180010127836 */ /* 0x000fe20000000000 */
[----:B------:R-:W-:Y:S01]  /*0d70*/  SEL R17, R17, 0xffffffc0, !P2 ;  /* 0xffffffc011117807 */ /* 0x000fe20005000000 */
[----:B------:R-:W-:Y:S01]  /*0d80*/  VIADD R139, R137, 0x40 ;  /* 0x00000040898b7836 */ /* 0x000fe20000000000 */
[----:B------:R-:W-:Y:S01]  /*0d90*/  LOP3.LUT R23, R6, 0x7ffffffc, RZ, 0xc0, !PT ;  /* 0x7ffffffc06177812 */ /* 0x000fe200078ec0ff */
        /* <DEDUP_REMOVED lines=11> */
.L_x_1915:
        /* <DEDUP_REMOVED lines=21> */
.L_x_1867:
[----:B------:R-:W-:Y:S01]  /*0fa0*/  ULDC UR7, c[0x0][0xc54] ;  /* 0x0003150000077ab9 */ /* 0x000fe20000000800 */
[----:B------:R-:W-:Y:S01]  /*0fb0*/  UMOV UR6, UR9 ;  /* 0x0000000900067c82 */ /* 0x000fe20008000000 */
[----:B------:R-:W-:-:S11]  /*0fc0*/  UISETP.NE.AND UP0, UPT, UR7, 0x1, UPT ;  /* 0x000000010700788c */ /* 0x000fd6000bf05270 */
[----:B------:R-:W-:Y:S02]  /*0fd0*/  @UP0 ULDC.64 UR10, c[0x0][0xc58] ;  /* 0x00031600000a0ab9 */ /* 0x000fe40000000a00 */
[----:B------:R-:W-:-:S04]  /*0fe0*/  UIMAD.WIDE.U32 UR4, UR9, UR10, URZ ;  /* 0x0000000a090472a5 */ /* 0x000fc8000f8e003f */
[----:B------:R-:W-:-:S04]  /*0ff0*/  @UP0 USHF.R.U32.HI UR6, URZ, UR11, UR5 ;  /* 0x0000000b3f060299 */ /* 0x000fc80008011605 */
[----:B------:R-:W-:-:S12]  /*1000*/  UIMAD UR4, UR6, UR7, URZ ;  /* 0x00000007060472a4 */ /* 0x000fd8000f8e023f */
.L_x_1868:
[----:B------:R-:W-:Y:S01]  /*1010*/  ULDC.64 UR10, c[0x0][0x418] ;  /* 0x00010600000a7ab9 */ /* 0x000fe20000000a00 */
[----:B------:R-:W-:Y:S01]  /*1020*/  ULOP3.LUT UR6, URZ, UR6, URZ, 0x33, !UPT ;  /* 0x000000063f067292 */ /* 0x000fe2000f8e333f */
[----:B------:R-:W-:Y:S01]  /*1030*/  PLOP3.LUT P0, PT, PT, PT, PT, 0x80, 0x0 ;  /* 0x000000000000781c */ /* 0x000fe20003f0f070 */
[----:B------:R-:W-:Y:S01]  /*1040*/  UISETP.NE.U32.AND UP0, UPT, UR10, URZ, UPT ;  /* 0x0000003f0a00728c */ /* 0x000fe2000bf05070 */
[----:B------:R-:W-:Y:S01]  /*1050*/  IMAD.MOV.U32 R38, RZ, RZ, RZ ;  /* 0x000000ffff267224 */ /* 0x000fe200078e00ff */
[----:B------:R-:W-:Y:S01]  /*1060*/  ULDC UR5, c[0x0][0xc3c] ;  /* 0x00030f0000057ab9 */ /* 0x000fe20000000800 */
[----:B------:R-:W-:Y:S01]  /*1070*/  UIADD3 UR4, UR9, -UR4, URZ ;  /* 0x8000000409047290 */ /* 0x000fe2000fffe03f */
[----:B------:R-:W-:Y:S01]  /*1080*/  IMAD.MOV.U32 R0, RZ, RZ, RZ ;  /* 0x000000ffff007224 */ /* 0x000fe200078e00ff */
[----:B------:R-:W-:Y:S01]  /*1090*/  UISETP.NE.AND.EX UP0, UPT, UR11, URZ, UPT, UP0 ;  /* 0x0000003f0b00728c */ /* 0x000fe2000bf05300 */
[----:B------:R-:W-:Y:S01]  /*10a0*/  IMAD.MOV.U32 R46, RZ, RZ, RZ ;  /* 0x000000ffff2e7224 */ /* 0x000fe200078e00ff */
[----:B------:R-:W-:Y:S01]  /*10b0*/  UIADD3 UR6, UR6, UR5, URZ ;  /* 0x0000000506067290 */ /* 0x000fe2000fffe03f */
[----:B------:R-:W-:Y:S01]  /*10c0*/  CS2R R34, SRZ ;  /* 0x0000000000227805 */ /* 0x000fe2000001ff00 */
[----:B------:R-:W-:Y:S01]  /*10d0*/  ULDC UR11, c[0x0][0x448] ;  /* 0x00011200000b7ab9 */ /* 0x000fe20000000800 */
[----:B------:R-:W-:Y:S01]  /*10e0*/  ULDC UR10, c[0x0][0xc54] ;  /* 0x00031500000a7ab9 */ /* 0x000fe20000000800 */
[----:B------:R-:W-:Y:S01]  /*10f0*/  UISETP.NE.AND UP2, UPT, UR11, 0x1, UPT ;  /* 0x000000010b00788c */ /* 0x000fe2000bf45270 */
[----:B------:R-:W-:Y:S01]  /*1100*/  IMAD.MOV.U32 R133, RZ, RZ, RZ ;  /* 0x000000ffff857224 */ /* 0x000fe200078e00ff */
[----:B------:R-:W-:Y:S01]  /*1110*/  UIMAD UR39, UR6, 0xc0, URZ ;  /* 0x000000c0062778a4 */ /* 0x000fe2000f8e023f */
[----:B------:R-:W-:Y:S01]  /*1120*/  IMAD.MOV.U32 R42, RZ, RZ, RZ ;  /* 0x000000ffff2a7224 */ /* 0x000fe200078e00ff */
[----:B------:R-:W-:Y:S01]  /*1130*/  UIMAD UR10, UR8, UR10, UR4 ;  /* 0x0000000a080a72a4 */ /* 0x000fe2000f8e0204 */
[----:B------:R-:W-:Y:S01]  /*1140*/  CS2R R32, SRZ ;  /* 0x0000000000207805 */ /* 0x000fe2000001ff00 */
[----:B------:R-:W-:Y:S01]  /*1150*/  UIADD3 UR6, UR39, 0xbf, URZ ;  /* 0x000000bf27067890 */ /* 0x000fe2000fffe03f */
[----:B------:R-:W-:Y:S01]  /*1160*/  IMAD.MOV.U32 R129, RZ, RZ, RZ ;  /* 0x000000ffff817224 */ /* 0x000fe200078e00ff */
[----:B------:R-:W-:Y:S01]  /*1170*/  ULDC UR48, c[0x0][0x424] ;  /* 0x0001090000307ab9 */ /* 0x000fe20000000800 */
[----:B------:R-:W-:Y:S01]  /*1180*/  ULDC UR7, c[0x0][0x288] ;  /* 0x0000a20000077ab9 */ /* 0x000fe20000000800 */
[----:B------:R-:W-:Y:S01]  /*1190*/  USEL UR48, UR48, 0x1, UP0 ;  /* 0x0000000130307887 */ /* 0x000fe20008000000 */
[----:B------:R-:W-:Y:S01]  /*11a0*/  IMAD.MOV.U32 R44, RZ, RZ, RZ ;  /* 0x000000ffff2c7224 */ /* 0x000fe200078e00ff */
[----:B------:R-:W-:Y:S01]  /*11b0*/  @UP2 ULDC UR4, c[0x0][0x44c] ;  /* 0x0001130000042ab9 */ /* 0x000fe20000000800 */
[----:B------:R-:W-:Y:S01]  /*11c0*/  UIADD3 UR7, -UR7, 0x80, URZ ;  /* 0x0000008007077890 */ /* 0x000fe2000fffe13f */
[----:B------:R-:W-:Y:S01]  /*11d0*/  CS2R R26, SRZ ;  /* 0x00000000001a7805 */ /* 0x000fe2000001ff00 */
[----:B------:R-:W-:Y:S01]  /*11e0*/  UIMAD.WIDE.U32 UR4, UR6, UR4, URZ ;  /* 0x00000004060472a5 */ /* 0x000fe2000f8e003f */
[----:B------:R-:W-:Y:S01]  /*11f0*/  IMAD.MOV.U32 R125, RZ, RZ, RZ ;  /* 0x000000ffff7d7224 */ /* 0x000fe200078e00ff */
[----:B------:R-:W-:Y:S01]  /*1200*/  ULDC UR9, c[0x0][0x2f0] ;  /* 0x0000bc0000097ab9 */ /* 0x000fe20000000800 */
[----:B------:R-:W-:Y:S01]  /*1210*/  @UP2 ULDC UR11, c[0x0][0x450] ;  /* 0x00011400000b2ab9 */ /* 0x000fe20000000800 */
[----:B------:R-:W-:Y:S01]  /*1220*/  UIMAD UR7, UR48, UR9, UR7 ;  /* 0x00000009300772a4 */ /* 0x000fe2000f8e0207 */
[----:B------:R-:W-:Y:S01]  /*1230*/  CS2R R122, SRZ ;  /* 0x00000000007a7805 */ /* 0x000fe2000001ff00 */
[----:B------:R-:W-:Y:S01]  /*1240*/  @UP2 USHF.R.U32.HI UR6, URZ, UR11, UR5 ;  /* 0x0000000b3f062299 */ /* 0x000fe20008011605 */
[----:B------:R-:W-:Y:S01]  /*1250*/  CS2R R120, SRZ ;  /* 0x0000000000787805 */ /* 0x000fe2000001ff00 */
[----:B------:R-:W-:Y:S01]  /*1260*/  UIMAD UR4, UR48, UR9, 0x7f ;  /* 0x0000007f300474a4 */ /* 0x000fe2000f8e0209 */
[----:B------:R-:W-:Y:S01]  /*1270*/  CS2R R118, SRZ ;  /* 0x0000000000767805 */ /* 0x000fe2000001ff00 */
[----:B------:R-:W-:Y:S01]  /*1280*/  UIADD3 UR6, UR7, UR6, URZ ;  /* 0x0000000607067290 */ /* 0x000fe2000fffe03f */
[----:B------:R-:W-:Y:S01]  /*1290*/  CS2R R116, SRZ ;  /* 0x0000000000747805 */ /* 0x000fe2000001ff00 */
[----:B------:R-:W-:Y:S01]  /*12a0*/  USHF.R.S32.HI UR5, URZ, 0x1f, UR4 ;  /* 0x0000001f3f057899 */ /* 0x000fe20008011404 */
[----:B------:R-:W-:Y:S01]  /*12b0*/  CS2R R114, SRZ ;  /* 0x0000000000727805 */ /* 0x000fe2000001ff00 */
[----:B------:R-:W-:Y:S01]  /*12c0*/  USHF.R.S32.HI UR7, URZ, 0x1f, UR6 ;  /* 0x0000001f3f077899 */ /* 0x000fe20008011406 */
[----:B------:R-:W-:Y:S01]  /*12d0*/  CS2R R112, SRZ ;  /* 0x0000000000707805 */ /* 0x000fe2000001ff00 */
[----:B------:R-:W-:Y:S01]  /*12e0*/  ULEA.HI UR5, UR5, UR4, URZ, 0x7 ;  /* 0x0000000405057291 */ /* 0x000fe2000f8f383f */
[----:B------:R-:W-:Y:S01]  /*12f0*/  CS2R R110, SRZ ;  /* 0x00000000006e7805 */ /* 0x000fe2000001ff00 */
[----:B------:R-:W-:Y:S01]  /*1300*/  ULEA.HI UR7, UR7, UR6, URZ, 0x7 ;  /* 0x0000000607077291 */ /* 0x000fe2000f8f383f */
[----:B------:R-:W-:Y:S01]  /*1310*/  CS2R R108, SRZ ;  /* 0x00000000006c7805 */ /* 0x000fe2000001ff00 */
[----:B------:R-:W-:Y:S01]  /*1320*/  USHF.R.S32.HI UR53, URZ, 0x7, UR5 ;  /* 0x000000073f357899 */ /* 0x000fe20008011405 */
[----:B------:R-:W-:Y:S01]  /*1330*/  CS2R R106, SRZ ;  /* 0x00000000006a7805 */ /* 0x000fe2000001ff00 */
[----:B------:R-:W-:Y:S01]  /*1340*/  USHF.R.S32.HI UR7, URZ, 0x7, UR7 ;  /* 0x000000073f077899 */ /* 0x000fe20008011407 */
[----:B------:R-:W-:Y:S01]  /*1350*/  CS2R R104, SRZ ;  /* 0x0000000000687805 */ /* 0x000fe2000001ff00 */
[----:B------:R-:W-:Y:S01]  /*1360*/  ULDC UR38, c[0x0][0xc48] ;  /* 0x0003120000267ab9 */ /* 0x000fe20000000800 */
[----:B------:R-:W-:Y:S01]  /*1370*/  UMOV UR43, UR10 ;  /* 0x0000000a002b7c82 */ /* 0x000fe20008000000 */
[----:B------:R-:W-:Y:S01]  /*1380*/  UISETP.LT.AND UP0, UPT, UR53, UR7, UPT ;  /* 0x000000073500728c */ /* 0x000fe2000bf01270 */
[----:B------:R-:W-:Y:S01]  /*1390*/  CS2R R102, SRZ ;  /* 0x0000000000667805 */ /* 0x000fe2000001ff00 */
[----:B------:R-:W-:Y:S01]  /*13a0*/  UISETP.NE.AND UP1, UPT, UR38, 0x1, UPT ;  /* 0x000000012600788c */ /* 0x000fe2000bf25270 */
[----:B------:R-:W-:Y:S01]  /*13b0*/  CS2R R100, SRZ ;  /* 0x0000000000647805 */ /* 0x000fe2000001ff00 */
[----:B------:R-:W-:Y:S01]  /*13c0*/  USEL UR53, UR53, UR7, UP0 ;  /* 0x0000000735357287 */ /* 0x000fe20008000000 */
[----:B------:R-:W-:Y:S01]  /*13d0*/  CS2R R98, SRZ ;  /* 0x0000000000627805 */ /* 0x000fe2000001ff00 */
[----:B------:R-:W-:Y:S01]  /*13e0*/  UP2UR UR49, UPR, URZ, 0x4 ;  /* 0x000000043f317883 */ /* 0x000fe20008000000 */
[----:B------:R-:W-:Y:S01]  /*13f0*/  CS2R R96, SRZ ;  /* 0x0000000000607805 */ /* 0x000fe2000001ff00 */
[----:B------:R-:W-:Y:S01]  /*1400*/  UISETP.GE.AND UP0, UPT, UR53, 0x1, UPT ;  /* 0x000000013500788c */ /* 0x000fe2000bf06270 */
[----:B------:R-:W-:Y:S01]  /*1410*/  IMAD.MOV.U32 R48, RZ, RZ, RZ ;  /* 0x000000ffff307224 */ /* 0x000fe200078e00ff */
[----:B------:R-:W-:Y:S01]  /*1420*/  CS2R R6, SRZ ;  /* 0x0000000000067805 */ /* 0x000fe2000001ff00 */
[----:B------:R-:W-:Y:S01]  /*1430*/  IMAD.MOV.U32 R93, RZ, RZ, RZ ;  /* 0x000000ffff5d7224 */ /* 0x000fe200078e00ff */
[----:B------:R-:W-:Y:S01]  /*1440*/  CS2R R90, SRZ ;  /* 0x00000000005a7805 */ /* 0x000fe2000001ff00 */
[----:B------:R-:W-:Y:S01]  /*1450*/  @UP1 ULDC UR8, c[0x0][0xc4c] ;  /* 0x0003130000081ab9 */ /* 0x000fe20000000800 */
[----:B------:R-:W-:Y:S01]  /*1460*/  PLOP3.LUT P1, PT, PT, PT, UP0, 0x80, 0x0 ;  /* 0x000000000000781c */ /* 0x000fe20003f2f008 */
[----:B------:R-:W-:Y:S01]  /*1470*/  UIMAD.WIDE.U32 UR4, UR10, UR8, URZ ;  /* 0x000000080a0472a5 */ /* 0x000fe2000f8e003f */
[----:B------:R-:W-:Y:S01]  /*1480*/  CS2R R88, SRZ ;  /* 0x0000000000587805 */ /* 0x000fe2000001ff00 */
[----:B------:R-:W-:-:S02]  /*1490*/  @UP1 ULDC UR6, c[0x0][0xc50] ;  /* 0x0003140000061ab9 */ /* 0x000fc40000000800 */
[----:B------:R-:W-:-:S04]  /*14a0*/  @UP1 USHF.R.U32.HI UR43, URZ, UR6, UR5 ;  /* 0x000000063f2b1299 */ /* 0x000fc80008011605 */
[----:B------:R-:W-:-:S04]  /*14b0*/  UIADD3 UR4, -UR43, URZ, URZ ;  /* 0x0000003f2b047290 */ /* 0x000fc8000fffe13f */
[----:B------:R-:W-:Y:S01]  /*14c0*/  UIMAD UR38, UR38, UR4, UR10 ;  /* 0x00000004262672a4 */ /* 0x000fe2000f8e020a */
[----:B------:R-:W-:Y:S11]  /*14d0*/  @!P1 BRA `(.L_x_1869) ;  /* 0x0000007c00009947 */ /* 0x000ff60003800000 */
[----:B------:R-:W0:Y:S01]  /*14e0*/  SHFL.IDX PT, R0, R143, RZ, 0x1f ;  /* 0x00001fff8f007589 */ /* 0x000e2200000e0000 */
[----:B------:R-:W-:-:S04]  /*14f0*/  UIADD3 UR6, UR40, 0x21800, URZ ;  /* 0x0002180028067890 */ /* 0x000fc8000fffe03f */
[----:B------:R-:W-:-:S06]  /*1500*/  ULOP3.LUT UP0, URZ, UR6, 0x3ff, URZ, 0xc0, !UPT ;  /* 0x000003ff063f7892 */ /* 0x000fcc000f80c03f */
[----:B------:R-:W-:Y:S02]  /*1510*/  PLOP3.LUT P0, PT, PT, PT, UP0, 0x80, 0x0 ;  /* 0x000000000000781c */ /* 0x000fe40003f0f008 */
[----:B0-----:R-:W-:-:S13]  /*1520*/  R2UR UR37, R0 ;  /* 0x00000000002572ca */ /* 0x001fda00000e0000 */
[----:B------:R-:W-:-:S04]  /*1530*/  UIMAD.WIDE UR4, UR37, 0x55555556, URZ ;  /* 0x55555556250478a5 */ /* 0x000fc8000f8e023f */
[----:B------:R-:W-:-:S04]  /*1540*/  ULEA.HI UR5, UR5, UR5, URZ, 0x1 ;  /* 0x0000000505057291 */ /* 0x000fc8000f8f083f */
[----:B------:R-:W-:-:S04]  /*1550*/  UIMAD UR5, UR5, -0x3, UR37 ;  /* 0xfffffffd050578a4 */ /* 0x000fc8000f8e0225 */
[----:B------:R-:W-:Y:S02]  /*1560*/  ULEA UR4, UR5, UR40, 0xc ;  /* 0x0000002805047291 */ /* 0x000fe4000f8e603f */
[----:B------:R-:W-:Y:S02]  /*1570*/  ULEA UR5, UR5, UR6, 0xd ;  /* 0x0000000605057291 */ /* 0x000fe4000f8e683f */
[----:B------:R-:W-:Y:S02]  /*1580*/  UIADD3 UR4, UR4, 0xc400, URZ ;  /* 0x0000c40004047890 */ /* 0x000fe4000fffe03f */
[----:B------:R-:W-:Y:S02]  /*1590*/  USHF.R.U32.HI UR5, URZ, 0x4, UR5 ;  /* 0x000000043f057899 */ /* 0x000fe40008011605 */
[----:B------:R-:W-:Y:S02]  /*15a0*/  USHF.R.U32.HI UR4, URZ, 0x4, UR4 ;  /* 0x000000043f047899 */ /* 0x000fe40008011604 */
[----:B------:R-:W-:-:S02]  /*15b0*/  ULOP3.LUT UR36, UR5, 0x3fff, URZ, 0xc0, !UPT ;  /* 0x00003fff05247892 */ /* 0x000fc4000f8ec03f */
[----:B------:R-:W-:Y:S01]  /*15c0*/  ULOP3.LUT UR52, UR4, 0x3fff, URZ, 0xc0, !UPT ;  /* 0x00003fff04347892 */ /* 0x000fe2000f8ec03f */
[----:B------:R-:W-:Y:S11]  /*15d0*/  @!P0 BRA `(.L_x_1870) ;  /* 0x0000000000408947 */ /* 0x000ff60003800000 */
        /* <DEDUP_REMOVED lines=16> */
.L_x_1870:
        /* <DEDUP_REMOVED lines=9> */
.L_x_1979:
[----:B------:R-:W-:Y:S05]  /*1770*/  @!P0 BRA `(.L_x_1872) ;  /* 0x0000000000048947 */ /* 0x000fea0003800000 */
[----:B------:R-:W-:Y:S01]  /*1780*/  BPT.TRAP 0x1 ;  /* 0x000000040000795c */ /* 0x000fe20000300000 */
.L_x_1872:
[----:B0-----:R-:W-:Y:S02]  /*1790*/  IMAD.U32 R0, RZ, RZ, UR44 ;  /* 0x0000002cff007e24 */ /* 0x001fe4000f8e00ff */
[----:B------:R-:W-:-:S03]  /*17a0*/  IMAD.U32 R3, RZ, RZ, UR45 ;  /* 0x0000002dff037e24 */ /* 0x000fc6000f8e00ff */
[----:B------:R-:W-:Y:S02]  /*17b0*/  LEA R0, R0, UR40, 0x3 ;  /* 0x0000002800007c11 */ /* 0x000fe4000f8e18ff */
[----:B------:R-:W-:-:S04]  /*17c0*/  SHF.L.U32 R3, R3, 0x1f, RZ ;  /* 0x0000001f03037819 */ /* 0x000fc800000006ff */
[----:B------:R0:W1:Y:S01]  /*17d0*/  SYNCS.PHASECHK.TRANS64.TRYWAIT P1, [R0+URZ+0x2d830], R3 ;  /* 0x02d83003000075a7 */ /* 0x000062000802017f */
[----:B------:R-:W-:Y:S05]  /*17e0*/  @!P0 BRA `(.L_x_1873) ;  /* 0x0000000000048947 */ /* 0x000fea0003800000 */
[----:B------:R-:W-:Y:S01]  /*17f0*/  BPT.TRAP 0x1 ;  /* 0x000000040000795c */ /* 0x000fe20000300000 */
.L_x_1873:
[----:B-1----:R-:W-:Y:S05]  /*1800*/  @P1 BRA `(.L_x_1874) ;  /* 0x0000000000081947 */ /* 0x002fea0003800000 */
[----:B------:R-:W1:Y:S02]  /*1810*/  SYNCS.PHASECHK.TRANS64.TRYWAIT P1, [R0+URZ+0x2d830], R3 ;  /* 0x02d83003000075a7 */ /* 0x000e64000802017f */
[----:B-1----:R-:W-:Y:S05]  /*1820*/  @!P1 BRA `(.L_x_1875) ;  /* 0x000000d000c49947 */ /* 0x002fea0003800000 */
.L_x_1874:
        /* <DEDUP_REMOVED lines=49> */
.L_x_1876:
[----:B------:R-:W-:Y:S01]  /*1b40*/  UISETP.NE.AND UP0, UPT, UR49, URZ, UPT ;  /* 0x0000003f3100728c */ /* 0x000fe2000bf05270 */
[----:B------:R-:W-:Y:S01]  /*1b50*/  VIADD R7, R136, UR39 ;  /* 0x0000002788077c36 */ /* 0x000fe20008000000 */
[----:B------:R-:W-:Y:S01]  /*1b60*/  ULDC UR11, c[0x0][0x2f0] ;  /* 0x0000bc00000b7ab9 */ /* 0x000fe20000000800 */
[----:B------:R-:W-:Y:S01]  /*1b70*/  ULDC UR14, c[0x0][0x288] ;  /* 0x0000a200000e7ab9 */ /* 0x000fe20000000800 */
[----:B------:R-:W-:Y:S01]  /*1b80*/  IMAD.U32 R5, RZ, RZ, UR11 ;  /* 0x0000000bff057e24 */ /* 0x000fe2000f8e00ff */
[----:B------:R-:W-:Y:S01]  /*1b90*/  ULDC UR33, c[0x0][0x988] ;  /* 0x0002620000217ab9 */ /* 0x000fe20000000800 */
[----:B------:R-:W-:Y:S01]  /*1ba0*/  PLOP3.LUT P1, PT, PT, PT, UP0, 0x80, 0x0 ;  /* 0x000000000000781c */ /* 0x000fe20003f2f008 */
[----:B------:R-:W-:Y:S01]  /*1bb0*/  UMOV UR10, UR39 ;  /* 0x00000027000a7c82 */ /* 0x000fe20008000000 */
[----:B------:R-:W-:Y:S02]  /*1bc0*/  PLOP3.LUT P2, PT, PT, PT, UP0, 0x80, 0x0 ;  /* 0x000000000000781c */ /* 0x000fe40003f4f008 */
[----:B------:R-:W-:-:S02]  /*1bd0*/  CS2R R134, SRZ ;  /* 0x0000000000867805 */ /* 0x000fc4000001ff00 */
[----:B------:R-:W-:Y:S01]  /*1be0*/  CS2R R132, SRZ ;  /* 0x0000000000847805 */ /* 0x000fe2000001ff00 */
[----:B------:R-:W-:Y:S01]  /*1bf0*/  @UP0 ULDC UR6, c[0x0][0x44c] ;  /* 0x0001130000060ab9 */ /* 0x000fe20000000800 */
[----:B------:R-:W-:Y:S01]  /*1c00*/  @UP0 ULDC UR15, c[0x0][0x450] ;  /* 0x00011400000f0ab9 */ /* 0x000fe20000000800 */
[----:B------:R-:W-:Y:S02]  /*1c10*/  CS2R R130, SRZ ;  /* 0x0000000000827805 */ /* 0x000fe4000001ff00 */
[----:B------:R-:W-:Y:S02]  /*1c20*/  CS2R R128, SRZ ;  /* 0x0000000000807805 */ /* 0x000fe4000001ff00 */
[----:B------:R-:W-:Y:S02]  /*1c30*/  CS2R R126, SRZ ;  /* 0x00000000007e7805 */ /* 0x000fe4000001ff00 */
[----:B------:R-:W-:Y:S02]  /*1c40*/  CS2R R124, SRZ ;  /* 0x00000000007c7805 */ /* 0x000fe4000001ff00 */
[----:B------:R-:W-:-:S02]  /*1c50*/  CS2R R122, SRZ ;  /* 0x00000000007a7805 */ /* 0x000fc4000001ff00 */
[----:B------:R-:W-:Y:S01]  /*1c60*/  CS2R R120, SRZ ;  /* 0x0000000000787805 */ /* 0x000fe2000001ff00 */
[----:B------:R-:W-:Y:S01]  /*1c70*/  @P1 IMAD.HI.U32 R2, R7, UR6, RZ ;  /* 0x0000000607021c27 */ /* 0x000fe2000f8e00ff */
[----:B------:R-:W-:Y:S01]  /*1c80*/  @UP0 ULDC UR6, c[0x0][0x450] ;  /* 0x0001140000060ab9 */ /* 0x000fe20000000800 */
[----:B------:R-:W-:Y:S02]  /*1c90*/  CS2R R118, SRZ ;  /* 0x0000000000767805 */ /* 0x000fe4000001ff00 */
[----:B------:R-:W-:Y:S02]  /*1ca0*/  CS2R R116, SRZ ;  /* 0x0000000000747805 */ /* 0x000fe4000001ff00 */
[----:B------:R-:W-:Y:S02]  /*1cb0*/  CS2R R114, SRZ ;  /* 0x0000000000727805 */ /* 0x000fe4000001ff00 */
[----:B------:R-:W-:Y:S01]  /*1cc0*/  @P2 SHF.R.U32.HI R7, RZ, UR6, R2 ;  /* 0x00000006ff072c19 */ /* 0x000fe20008011602 */
[----:B------:R-:W-:Y:S01]  /*1cd0*/  UMOV UR6, 0xffffff80 ;  /* 0xffffff8000067882 */ /* 0x000fe20000000000 */
[----:B------:R-:W-:Y:S01]  /*1ce0*/  CS2R R112, SRZ ;  /* 0x0000000000707805 */ /* 0x000fe2000001ff00 */
[----:B------:R-:W-:Y:S01]  /*1cf0*/  UIMAD UR6, UR53, UR6, 0x80 ;  /* 0x00000080350674a4 */ /* 0x000fe2000f8e0206 */
[----:B------:R-:W-:Y:S01]  /*1d00*/  CS2R R110, SRZ ;  /* 0x00000000006e7805 */ /* 0x000fe2000001ff00 */
[----:B01----:R-:W0:Y:S01]  /*1d10*/  SHFL.IDX PT, R3, R7, 0x1, 0x1c1f ;  /* 0x003c1f0007037f89 */ /* 0x003e2200000e0000 */
[----:B------:R-:W-:Y:S01]  /*1d20*/  UIADD3 UR53, UR53, -0x2, URZ ;  /* 0xfffffffe35357890 */ /* 0x000fe2000fffe03f */
[----:B------:R-:W-:Y:S01]  /*1d30*/  CS2R R108, SRZ ;  /* 0x00000000006c7805 */ /* 0x000fe2000001ff00 */
[----:B------:R-:W-:Y:S01]  /*1d40*/  UIADD3 UR7, UR6, 0x1, URZ ;  /* 0x0000000106077890 */ /* 0x000fe2000fffe03f */
[----:B------:R-:W1:Y:S01]  /*1d50*/  SHFL.IDX PT, R7, R7, RZ, 0x1c1f ;  /* 0x001c1fff07077589 */ /* 0x000e6200000e0000 */
[----:B------:R-:W-:Y:S01]  /*1d60*/  UIMAD UR6, UR48, UR11, UR6 ;  /* 0x0000000b300672a4 */ /* 0x000fe2000f8e0206 */
[----:B------:R-:W-:Y:S01]  /*1d70*/  CS2R R106, SRZ ;  /* 0x00000000006a7805 */ /* 0x000fe2000001ff00 */
[----:B------:R-:W-:Y:S01]  /*1d80*/  UIMAD UR11, UR48, UR11, -UR14 ;  /* 0x0000000b300b72a4 */ /* 0x000fe2000f8e0a0e */
[----:B------:R-:W-:Y:S01]  /*1d90*/  CS2R R104, SRZ ;  /* 0x0000000000687805 */ /* 0x000fe2000001ff00 */
[----:B------:R-:W-:Y:S01]  /*1da0*/  IMAD.U32 R2, RZ, RZ, UR7 ;  /* 0x00000007ff027e24 */ /* 0x000fe2000f8e00ff */
[----:B------:R-:W-:Y:S01]  /*1db0*/  CS2R R102, SRZ ;  /* 0x0000000000667805 */ /* 0x000fe2000001ff00 */
[----:B------:R-:W-:Y:S01]  /*1dc0*/  IMAD.U32 R4, RZ, RZ, UR6 ;  /* 0x00000006ff047e24 */ /* 0x000fe2000f8e00ff */
[----:B------:R-:W-:Y:S01]  /*1dd0*/  R2UR UR6, R0 ;  /* 0x00000000000672ca */ /* 0x000fe200000e0000 */
[C---:B------:R-:W-:Y:S01]  /*1de0*/  IMAD R2, R23.reuse, -0x2, R2 ;  /* 0xfffffffe17027824 */ /* 0x040fe200078e0202 */
[----:B------:R-:W-:Y:S01]  /*1df0*/  CS2R R100, SRZ ;  /* 0x0000000000647805 */ /* 0x000fe2000001ff00 */
[----:B------:R-:W-:Y:S01]  /*1e00*/  IMAD R21, R23, -0x2, R4 ;  /* 0xfffffffe17157824 */ /* 0x000fe200078e0204 */
[----:B------:R-:W-:Y:S01]  /*1e10*/  CS2R R98, SRZ ;  /* 0x0000000000627805 */ /* 0x000fe2000001ff00 */
[----:B------:R-:W-:Y:S01]  /*1e20*/  IMAD R2, R5, UR48, R2 ;  /* 0x0000003005027c24 */ /* 0x000fe2000f8e0202 */
[----:B------:R-:W-:-:S04]  /*1e30*/  CS2R R96, SRZ ;  /* 0x0000000000607805 */ /* 0x000fc8000001ff00 */
[----:B0-----:R-:W-:Y:S01]  /*1e40*/  IADD3 R4, R3, -UR14, R2 ;  /* 0x8000000e03047c10 */ /* 0x001fe2000fffe002 */
[----:B------:R-:W-:Y:S02]  /*1e50*/  VIADD R2, R2, -UR14 ;  /* 0x8000000e02027c36 */ /* 0x000fe40008000000 */
[----:B------:R-:W-:Y:S01]  /*1e60*/  UIADD3 UR6, UR6, 0x2d840, URZ ;  /* 0x0002d84006067890 */ /* 0x000fe2000fffe03f */
[----:B------:R-:W-:Y:S02]  /*1e70*/  VIMNMX R3, R21, R4, PT ;  /* 0x0000000415037248 */ /* 0x000fe40003fe0100 */
[----:B-1----:R-:W-:Y:S01]  /*1e80*/  VIADDMNMX R21, R7, R2, R21, PT ;  /* 0x0000000207157246 */ /* 0x002fe20003800115 */
[----:B------:R-:W-:Y:S01]  /*1e90*/  UPRMT UR6, UR41, 0x654, UR6 ;  /* 0x0000065429067896 */ /* 0x000fe20008000006 */
[C---:B------:R-:W-:Y:S02]  /*1ea0*/  ISETP.GT.AND P1, PT, R3.reuse, RZ, PT ;  /* 0x000000ff0300720c */ /* 0x040fe40003f24270 */
[----:B------:R-:W-:-:S02]  /*1eb0*/  ISETP.GT.AND P2, PT, R3, 0x1, PT ;  /* 0x000000010300780c */ /* 0x000fc40003f44270 */
[----:B------:R-:W-:Y:S02]  /*1ec0*/  ISETP.GT.AND P3, PT, R3, 0x8, PT ;  /* 0x000000080300780c */ /* 0x000fe40003f64270 */
[----:B------:R-:W-:Y:S02]  /*1ed0*/  FSEL R90, R26, -INF , P1 ;  /* 0xff8000001a5a7808 */ /* 0x000fe40000800000 */
[----:B------:R-:W-:Y:S01]  /*1ee0*/  FSEL R88, R27, -INF , P2 ;  /* 0xff8000001b587808 */ /* 0x000fe20001000000 */
[----:B------:R-:W-:Y:S01]  /*1ef0*/  SYNCS.ARRIVE.TRANS64.RED.A1T0 RZ, [UR6], RZ ;  /* 0x000000ffffff79a7 */ /* 0x000fe20008100406 */
[----:B------:R-:W-:Y:S01]  /*1f00*/  ISETP.GT.AND P1, PT, R3, 0x9, PT ;  /* 0x000000090300780c */ /* 0x000fe20003f24270 */
[----:B------:R-:W-:Y:S01]  /*1f10*/  @UP0 ULDC UR6, c[0x0][0x44c] ;  /* 0x0001130000060ab9 */ /* 0x000fe20000000800 */
[----:B------:R-:W-:Y:S01]  /*1f20*/  FSEL R30, R30, -INF , P3 ;  /* 0xff8000001e1e7808 */ /* 0x000fe20001800000 */
[----:B------:R-:W-:Y:S01]  /*1f30*/  UIMAD.WIDE.U32 UR6, UR39, UR6, URZ ;  /* 0x00000006270672a5 */ /* 0x000fe2000f8e003f */
[----:B------:R-:W-:-:S02]  /*1f40*/  FMNMX.FTZ R5, R90, R88, !PT ;  /* 0x000000585a057209 */ /* 0x000fc40007810000 */
[----:B------:R-:W-:Y:S01]  /*1f50*/  ISETP.GT.AND P2, PT, R3, 0x10, PT ;  /* 0x000000100300780c */ /* 0x000fe20003f44270 */
[----:B------:R-:W-:Y:S01]  /*1f60*/  @UP0 USHF.R.U32.HI UR10, URZ, UR15, UR7 ;  /* 0x0000000f3f0a0299 */ /* 0x000fe20008011607 */
[----:B------:R-:W-:Y:S02]  /*1f70*/  FSEL R6, R31, -INF , P1 ;  /* 0xff8000001f067808 */ /* 0x000fe40000800000 */
[----:B------:R-:W-:Y:S01]  /*1f80*/  FMNMX.FTZ R5, R30, R5, !PT ;  /* 0x000000051e057209 */ /* 0x000fe20007810000 */
[----:B------:R-:W-:Y:S01]  /*1f90*/  UIADD3 UR11, UR11, UR10, URZ ;  /* 0x0000000a0b0b7290 */ /* 0x000fe2000fffe03f */
[----:B------:R-:W-:Y:S02]  /*1fa0*/  ISETP.GT.AND P1, PT, R3, 0x11, PT ;  /* 0x000000110300780c */ /* 0x000fe40003f24270 */
[----:B------:R-:W-:Y:S01]  /*1fb0*/  FSEL R34, R34, -INF , P2 ;  /* 0xff80000022227808 */ /* 0x000fe20001000000 */
[----:B------:R-:W-:Y:S01]  /*1fc0*/  USHF.R.S32.HI UR6, URZ, 0x1f, UR11 ;  /* 0x0000001f3f067899 */ /* 0x000fe2000801140b */
[----:B------:R-:W-:-:S02]  /*1fd0*/  FMNMX.FTZ R5, R6, R5, !PT ;  /* 0x0000000506057209 */ /* 0x000fc40007810000 */
[----:B------:R-:W-:Y:S01]  /*1fe0*/  ISETP.GT.AND P2, PT, R3, 0x18, PT ;  /* 0x000000180300780c */ /* 0x000fe20003f44270 */
[----:B------:R-:W-:Y:S01]  /*1ff0*/  ULEA.HI UR6, UR6, UR11, URZ, 0x7 ;  /* 0x0000000b06067291 */ /* 0x000fe2000f8f383f */
[----:B------:R-:W-:Y:S02]  /*2000*/  FSEL R8, R35, -INF , P1 ;  /* 0xff80000023087808 */ /* 0x000fe40000800000 */
[----:B------:R-:W-:Y:S01]  /*2010*/  FMNMX.FTZ R5, R34, R5, !PT ;  /* 0x0000000522057209 */ /* 0x000fe20007810000 */
[----:B------:R-:W-:Y:S01]  /*2020*/  USHF.R.S32.HI UR6, URZ, 0x7, UR6 ;  /* 0x000000073f067899 */ /* 0x000fe20008011406 */
[----:B------:R-:W-:Y:S02]  /*2030*/  ISETP.GT.AND P1, PT, R3, 0x19, PT ;  /* 0x000000190300780c */ /* 0x000fe40003f24270 */
[----:B------:R-:W-:Y:S01]  /*2040*/  FSEL R38, R38, -INF , P2 ;  /* 0xff80000026267808 */ /* 0x000fe20001000000 */
[----:B------:R-:W-:Y:S01]  /*2050*/  UISETP.LT.AND UP0, UPT, URZ, UR6, UPT ;  /* 0x000000063f00728c */ /* 0x000fe2000bf01270 */
[----:B------:R-:W-:-:S02]  /*2060*/  FMNMX.FTZ R5, R8, R5, !PT ;  /* 0x0000000508057209 */ /* 0x000fc40007810000 */
[----:B------:R-:W-:Y:S01]  /*2070*/  ISETP.GT.AND P2, PT, R3, 0x20, PT ;  /* 0x000000200300780c */ /* 0x000fe20003f44270 */
[----:B------:R-:W-:Y:S01]  /*2080*/  USEL UR35, URZ, UR6, !UP0 ;  /* 0x000000063f237287 */ /* 0x000fe2000c000000 */
[----:B------:R-:W-:Y:S02]  /*2090*/  FSEL R10, R39, -INF , P1 ;  /* 0xff800000270a7808 */ /* 0x000fe40000800000 */
[----:B------:R-:W-:Y:S01]  /*20a0*/  FMNMX.FTZ R5, R38, R5, !PT ;  /* 0x0000000526057209 */ /* 0x000fe20007810000 */
[----:B------:R-:W-:Y:S01]  /*20b0*/  UISETP.GE.AND UP0, UPT, UR53, UR35, UPT ;  /* 0x000000233500728c */ /* 0x000fe2000bf06270 */
[----:B------:R-:W-:Y:S02]  /*20c0*/  ISETP.GT.AND P1, PT, R3, 0x21, PT ;  /* 0x000000210300780c */ /* 0x000fe40003f24270 */
[----:B------:R-:W-:Y:S02]  /*20d0*/  FSEL R42, R42, -INF , P2 ;  /* 0xff8000002a2a7808 */ /* 0x000fe40001000000 */
[----:B------:R-:W-:-:S02]  /*20e0*/  FMNMX.FTZ R5, R10, R5, !PT ;  /* 0x000000050a057209 */ /* 0x000fc40007810000 */
[----:B------:R-:W-:Y:S02]  /*20f0*/  ISETP.GT.AND P2, PT, R3, 0x28, PT ;  /* 0x000000280300780c */ /* 0x000fe40003f44270 */
[----:B------:R-:W-:Y:S02]  /*2100*/  FSEL R26, R43, -INF , P1 ;  /* 0xff8000002b1a7808 */ /* 0x000fe40000800000 */
[----:B------:R-:W-:Y:S02]  /*2110*/  FMNMX.FTZ R5, R42, R5, !PT ;  /* 0x000000052a057209 */ /* 0x000fe40007810000 */
        /* <DEDUP_REMOVED lines=63> */
[----:B------:R-:W-:Y:S02]  /*2510*/  FSEL R87, R87, -INF , P1 ;  /* 0xff80000057577808 */ /* 0x000fe40000800000 */
[----:B------:R-:W-:Y:S02]  /*2520*/  FMNMX.FTZ R92, R86, R3, !PT ;  /* 0x00000003565c7209 */ /* 0x000fe40007810000 */
[----:B------:R-:W-:Y:S02]  /*2530*/  ISETP.GT.AND P2, PT, R21, 0x1, PT ;  /* 0x000000011500780c */ /* 0x000fe40003f44270 */
[----:B------:R-:W-:Y:S02]  /*2540*/  FMNMX.FTZ R92, R87, R92, !PT ;  /* 0x0000005c575c7209 */ /* 0x000fe40007810000 */
[----:B------:R-:W-:Y:S02]  /*2550*/  ISETP.GT.AND P3, PT, R21, 0x8, PT ;  /* 0x000000081500780c */ /* 0x000fe40003f64270 */
[----:B------:R-:W-:Y:S01]  /*2560*/  FSEL R25, R25, -INF , P2 ;  /* 0xff80000019197808 */ /* 0x000fe20001000000 */
[----:B------:R-:W0:Y:S01]  /*2570*/  SHFL.BFLY PT, R3, R92, 0x2, 0x1f ;  /* 0x0c401f005c037f89 */ /* 0x000e2200000e0000 */
[----:B------:R-:W-:-:S02]  /*2580*/  FSEL R28, R28, -INF , P3 ;  /* 0xff8000001c1c7808 */ /* 0x000fc40001800000 */
[----:B------:R-:W-:-:S04]  /*2590*/  ISETP.GT.AND P2, PT, R21, 0x10, PT ;  /* 0x000000101500780c */ /* 0x000fc80003f44270 */
[----:B------:R-:W-:Y:S02]  /*25a0*/  FSEL R32, R32, -INF , P2 ;  /* 0xff80000020207808 */ /* 0x000fe40001000000 */
[----:B------:R-:W-:-:S04]  /*25b0*/  ISETP.GT.AND P2, PT, R21, 0x18, PT ;  /* 0x000000181500780c */ /* 0x000fc80003f44270 */
[----:B------:R-:W-:Y:S02]  /*25c0*/  FSEL R36, R36, -INF , P2 ;  /* 0xff80000024247808 */ /* 0x000fe40001000000 */
[----:B------:R-:W-:-:S04]  /*25d0*/  ISETP.GT.AND P2, PT, R21, 0x20, PT ;  /* 0x000000201500780c */ /* 0x000fc80003f44270 */
[----:B------:R-:W-:Y:S02]  /*25e0*/  FSEL R40, R40, -INF , P2 ;  /* 0xff80000028287808 */ /* 0x000fe40001000000 */
[C---:B------:R-:W-:Y:S02]  /*25f0*/  ISETP.GT.AND P2, PT, R21.reuse, 0x28, PT ;  /* 0x000000281500780c */ /* 0x040fe40003f44270 */
[----:B0-----:R-:W-:Y:S02]  /*2600*/  FMNMX.FTZ R11, R92, R3, !PT ;  /* 0x000000035c0b7209 */ /* 0x001fe40007810000 */
[----:B------:R-:W-:Y:S02]  /*2610*/  CS2R R92, SRZ ;  /* 0x00000000005c7805 */ /* 0x000fe4000001ff00 */
[----:B------:R-:W-:Y:S02]  /*2620*/  FSEL R44, R44, -INF , P2 ;  /* 0xff8000002c2c7808 */ /* 0x000fe40001000000 */
[----:B------:R-:W-:Y:S01]  /*2630*/  ISETP.GT.AND P2, PT, R21, 0x30, PT ;  /* 0x000000301500780c */ /* 0x000fe20003f44270 */
[----:B------:R-:W0:Y:S03]  /*2640*/  SHFL.BFLY PT, R94, R11, 0x1, 0x1f ;  /* 0x0c201f000b5e7f89 */ /* 0x000e2600000e0000 */
[----:B------:R-:W-:-:S02]  /*2650*/  FSEL R48, R48, -INF , P2 ;  /* 0xff80000030307808 */ /* 0x000fc40001000000 */
[----:B------:R-:W-:-:S04]  /*2660*/  ISETP.GT.AND P2, PT, R21, 0x38, PT ;  /* 0x000000381500780c */ /* 0x000fc80003f44270 */
[----:B------:R-:W-:Y:S02]  /*2670*/  FSEL R52, R52, -INF , P2 ;  /* 0xff80000034347808 */ /* 0x000fe40001000000 */
[----:B------:R-:W-:-:S04]  /*2680*/  ISETP.GT.AND P2, PT, R21, 0x40, PT ;  /* 0x000000401500780c */ /* 0x000fc80003f44270 */
[----:B------:R-:W-:Y:S02]  /*2690*/  FSEL R56, R56, -INF , P2 ;  /* 0xff80000038387808 */ /* 0x000fe40001000000 */
[----:B------:R-:W-:-:S04]  /*26a0*/  ISETP.GT.AND P2, PT, R21, 0x48, PT ;  /* 0x000000481500780c */ /* 0x000fc80003f44270 */
[----:B------:R-:W-:Y:S02]  /*26b0*/  FSEL R60, R60, -INF , P2 ;  /* 0xff8000003c3c7808 */ /* 0x000fe40001000000 */
[----:B------:R-:W-:Y:S02]  /*26c0*/  ISETP.GT.AND P2, PT, R21, 0x50, PT ;  /* 0x000000501500780c */ /* 0x000fe40003f44270 */
[----:B0-----:R-:W-:Y:S02]  /*26d0*/  FMNMX.FTZ R3, R11, R94, !PT ;  /* 0x0000005e0b037209 */ /* 0x001fe40007810000 */
[----:B------:R-:W-:Y:S02]  /*26e0*/  CS2R R94, SRZ ;  /* 0x00000000005e7805 */ /* 0x000fe4000001ff00 */
[----:B------:R-:W-:Y:S02]  /*26f0*/  FSEL R64, R64, -INF , P2 ;  /* 0xff80000040407808 */ /* 0x000fe40001000000 */
[C---:B------:R-:W-:Y:S01]  /*2700*/  FSETP.NEU.FTZ.AND P1, PT, R3.reuse, -INF , PT ;  /* 0xff8000000300780b */ /* 0x040fe20003f3d000 */
[----:B------:R-:W-:Y:S01]  /*2710*/  FMUL.FTZ R5, R3, UR33 ;  /* 0x0000002103057c20 */ /* 0x000fe20008410000 */
[----:B------:R-:W-:-:S04]  /*2720*/  ISETP.GT.AND P2, PT, R21, 0x58, PT ;  /* 0x000000581500780c */ /* 0x000fc80003f44270 */
[----:B------:R-:W-:Y:S02]  /*2730*/  FSEL R5, R5, RZ, P1 ;  /* 0x000000ff05057208 */ /* 0x000fe40000800000 */
[C---:B------:R-:W-:Y:S02]  /*2740*/  ISETP.GT.AND P1, PT, R21.reuse, RZ, PT ;  /* 0x000000ff1500720c */ /* 0x040fe40003f24270 */
[----:B------:R-:W-:Y:S01]  /*2750*/  FSEL R68, R68, -INF , P2 ;  /* 0xff80000044447808 */ /* 0x000fe20001000000 */
[--C-:B------:R-:W-:Y:S01]  /*2760*/  FFMA.FTZ R11, R30, UR33, -R5.reuse ;  /* 0x000000211e0b7c23 */ /* 0x100fe20008010805 */
[----:B------:R-:W-:Y:S01]  /*2770*/  FSEL R24, R24, -INF , P1 ;  /* 0xff80000018187808 */ /* 0x000fe20000800000 */
[--C-:B------:R-:W-:Y:S01]  /*2780*/  FFMA.FTZ R35, R20, UR33, -R5.reuse ;  /* 0x0000002114237c23 */ /* 0x100fe20008010805 */
[----:B------:R-:W-:Y:S01]  /*2790*/  ISETP.GT.AND P1, PT, R21, 0x9, PT ;  /* 0x000000091500780c */ /* 0x000fe20003f24270 */
[--C-:B------:R-:W-:Y:S01]  /*27a0*/  FFMA.FTZ R13, R34, UR33, -R5.reuse ;  /* 0x00000021220d7c23 */ /* 0x100fe20008010805 */
[----:B------:R-:W-:Y:S01]  /*27b0*/  FMNMX.FTZ R7, R24, R25, !PT ;  /* 0x0000001918077209 */ /* 0x000fe20007810000 */
[--C-:B------:R-:W-:Y:S01]  /*27c0*/  FFMA.FTZ R50, R50, UR33, -R5.reuse ;  /* 0x0000002132327c23 */ /* 0x100fe20008010805 */
[----:B------:R-:W-:Y:S01]  /*27d0*/  FSEL R29, R29, -INF , P1 ;  /* 0xff8000001d1d7808 */ /* 0x000fe20000800000 */
[--C-:B------:R-:W-:Y:S01]  /*27e0*/  FFMA.FTZ R47, R67, UR33, -R5.reuse ;  /* 0x00000021432f7c23 */ /* 0x100fe20008010805 */
[----:B------:R-:W-:Y:S01]  /*27f0*/  FMNMX.FTZ R30, R28, R7, !PT ;  /* 0x000000071c1e7209 */ /* 0x000fe20007810000 */
        /* <DEDUP_REMOVED lines=24> */
[----:B------:R-:W-:Y:S01]  /*2980*/  FFMA.FTZ R62, R83, UR33, -R5 ;  /* 0x00000021533e7c23 */ /* 0x000fe20008010805 */
[----:B------:R-:W-:Y:S01]  /*2990*/  ISETP.GT.AND P1, PT, R21, 0x29, PT ;  /* 0x000000291500780c */ /* 0x000fe20003f24270 */
[----:B------:R-:W-:Y:S01]  /*29a0*/  MUFU.EX2 R9, R9 ;  /* 0x0000000900097308 */ /* 0x000fe20000000800 */
[----:B------:R-:W-:-:S02]  /*29b0*/  FMNMX.FTZ R7, R41, R30, !PT ;  /* 0x0000001e29077209 */ /* 0x000fc40007810000 */
[----:B------:R-:W-:Y:S02]  /*29c0*/  CS2R R90, SRZ ;  /* 0x00000000005a7805 */ /* 0x000fe4000001ff00 */
[----:B------:R-:W-:Y:S02]  /*29d0*/  FSEL R45, R45, -INF , P1 ;  /* 0xff8000002d2d7808 */ /* 0x000fe40000800000 */
[----:B------:R-:W-:Y:S01]  /*29e0*/  FMNMX.FTZ R30, R44, R7, !PT ;  /* 0x000000072c1e7209 */ /* 0x000fe20007810000 */
[--C-:B------:R-:W-:Y:S01]  /*29f0*/  FFMA.FTZ R7, R42, UR33, -R5.reuse ;  /* 0x000000212a077c23 */ /* 0x100fe20008010805 */
[----:B------:R-:W-:Y:S01]  /*2a00*/  ISETP.GT.AND P1, PT, R21, 0x31, PT ;  /* 0x000000311500780c */ /* 0x000fe20003f24270 */
[--C-:B------:R-:W-:Y:S01]  /*2a10*/  FFMA.FTZ R42, R66, UR33, -R5.reuse ;  /* 0x00000021422a7c23 */ /* 0x100fe20008010805 */
[----:B------:R-:W-:Y:S01]  /*2a20*/  FMNMX.FTZ R27, R45, R30, !PT ;  /* 0x0000001e2d1b7209 */ /* 0x000fe20007810000 */
[----:B------:R-:W-:Y:S01]  /*2a30*/  FFMA.FTZ R66, R87, UR33, -R5 ;  /* 0x0000002157427c23 */ /* 0x000fe20008010805 */
[----:B------:R-:W-:Y:S01]  /*2a40*/  FSEL R49, R49, -INF , P1 ;  /* 0xff80000031317808 */ /* 0x000fe20000800000 */
[----:B------:R0:W1:Y:S01]  /*2a50*/  MUFU.EX2 R2, R88 ;  /* 0x0000005800027308 */ /* 0x0000620000000800 */
[----:B------:R-:W-:-:S02]  /*2a60*/  FMNMX.FTZ R30, R48, R27, !PT ;  /* 0x0000001b301e7209 */ /* 0x000fc40007810000 */
[----:B------:R-:W-:Y:S02]  /*2a70*/  ISETP.GT.AND P1, PT, R21, 0x39, PT ;  /* 0x000000391500780c */ /* 0x000fe40003f24270 */
[----:B------:R-:W-:Y:S02]  /*2a80*/  FMNMX.FTZ R27, R49, R30, !PT ;  /* 0x0000001e311b7209 */ /* 0x000fe40007810000 */
[----:B------:R-:W-:Y:S01]  /*2a90*/  FSEL R53, R53, -INF , P1 ;  /* 0xff80000035357808 */ /* 0x000fe20000800000 */
[----:B------:R-:W2:Y:S01]  /*2aa0*/  MUFU.EX2 R11, R11 ;  /* 0x0000000b000b7308 */ /* 0x000ea20000000800 */
[----:B------:R-:W-:Y:S01]  /*2ab0*/  FMNMX.FTZ R30, R52, R27, !PT ;  /* 0x0000001b341e7209 */ /* 0x000fe20007810000 */
[--C-:B------:R-:W-:Y:S01]  /*2ac0*/  FFMA.FTZ R27, R46, UR33, -R5.reuse ;  /* 0x000000212e1b7c23 */ /* 0x100fe20008010805 */
[----:B------:R-:W-:Y:S01]  /*2ad0*/  ISETP.GT.AND P1, PT, R21, 0x41, PT ;  /* 0x000000411500780c */ /* 0x000fe20003f24270 */
[----:B------:R-:W-:Y:S01]  /*2ae0*/  FFMA.FTZ R46, R71, UR33, -R5 ;  /* 0x00000021472e7c23 */ /* 0x000fe20008010805 */
[----:B------:R-:W-:-:S02]  /*2af0*/  FMNMX.FTZ R31, R53, R30, !PT ;  /* 0x0000001e351f7209 */ /* 0x000fc40007810000 */
[----:B0-----:R-:W-:Y:S02]  /*2b00*/  CS2R R88, SRZ ;  /* 0x0000000000587805 */ /* 0x001fe4000001ff00 */
[----:B------:R-:W-:Y:S01]  /*2b10*/  FSEL R57, R57, -INF , P1 ;  /* 0xff80000039397808 */ /* 0x000fe20000800000 */
[----:B------:R-:W0:Y:S01]  /*2b20*/  MUFU.EX2 R6, R6 ;  /* 0x0000000600067308 */ /* 0x000e220000000800 */
[----:B------:R-:W-:Y:S02]  /*2b30*/  FMNMX.FTZ R30, R56, R31, !PT ;  /* 0x0000001f381e7209 */ /* 0x000fe40007810000 */
[----:B------:R-:W-:Y:S02]  /*2b40*/  ISETP.GT.AND P1, PT, R21, 0x49, PT ;  /* 0x000000491500780c */ /* 0x000fe40003f24270 */
[----:B------:R-:W-:Y:S02]  /*2b50*/  FMNMX.FTZ R31, R57, R30, !PT ;  /* 0x0000001e391f7209 */ /* 0x000fe40007810000 */
[----:B------:R-:W-:Y:S01]  /*2b60*/  FSEL R61, R61, -INF , P1 ;  /* 0xff8000003d3d7808 */ /* 0x000fe20000800000 */
[----:B------:R3:W-:Y:S01]  /*2b70*/  MUFU.EX2 R30, R35 ;  /* 0x00000023001e7308 */ /* 0x0007e20000000800 */
[----:B------:R-:W-:-:S02]  /*2b80*/  FMNMX.FTZ R20, R60, R31, !PT ;  /* 0x0000001f3c147209 */ /* 0x000fc40007810000 */
[----:B------:R-:W-:Y:S02]  /*2b90*/  ISETP.GT.AND P1, PT, R21, 0x51, PT ;  /* 0x000000511500780c */ /* 0x000fe40003f24270 */
[----:B------:R-:W-:Y:S02]  /*2ba0*/  FMNMX.FTZ R31, R61, R20, !PT ;  /* 0x000000143d1f7209 */ /* 0x000fe40007810000 */
[----:B------:R-:W-:Y:S01]  /*2bb0*/  FSEL R65, R65, -INF , P1 ;  /* 0xff80000041417808 */ /* 0x000fe20000800000 */
[----:B------:R4:W-:Y:S01]  /*2bc0*/  MUFU.EX2 R20, R50 ;  /* 0x0000003200147308 */ /* 0x0009e20000000800 */
[----:B------:R-:W-:Y:S01]  /*2bd0*/  FMNMX.FTZ R34, R64, R31, !PT ;  /* 0x0000001f40227209 */ /* 0x000fe20007810000 */
[--C-:B------:R-:W-:Y:S01]  /*2be0*/  FFMA.FTZ R31, R14, UR33, -R5.reuse ;  /* 0x000000210e1f7c23 */ /* 0x100fe20008010805 */
[----:B------:R-:W-:Y:S02]  /*2bf0*/  ISETP.GT.AND P1, PT, R21, 0x59, PT ;  /* 0x000000591500780c */ /* 0x000fe40003f24270 */
[----:B---3--:R-:W-:Y:S01]  /*2c00*/  FMNMX.FTZ R35, R65, R34, !PT ;  /* 0x0000002241237209 */ /* 0x008fe20007810000 */
[--C-:B------:R-:W-:Y:S01]  /*2c10*/  FFMA.FTZ R34, R54, UR33, -R5.reuse ;  /* 0x0000002136227c23 */ /* 0x100fe20008010805 */
[----:B------:R-:W-:Y:S01]  /*2c20*/  ISETP.GT.AND P2, PT, R21, 0x60, PT ;  /* 0x000000601500780c */ /* 0x000fe20003f44270 */
[--C-:B------:R-:W-:Y:S01]  /*2c30*/  FFMA.FTZ R54, R74, UR33, -R5.reuse ;  /* 0x000000214a367c23 */ /* 0x100fe20008010805 */
[----:B------:R-:W-:Y:S01]  /*2c40*/  FSEL R69, R69, -INF , P1 ;  /* 0xff80000045457808 */ /* 0x000fe20000800000 */
[----:B----4-:R-:W-:Y:S01]  /*2c50*/  FFMA.FTZ R50, R63, UR33, -R5 ;  /* 0x000000213f327c23 */ /* 0x010fe20008010805 */
[----:B------:R-:W-:Y:S01]  /*2c60*/  FMNMX.FTZ R14, R68, R35, !PT ;  /* 0x00000023440e7209 */ /* 0x000fe20007810000 */
[----:B------:R-:W3:Y:S01]  /*2c70*/  MUFU.EX2 R13, R13 ;  /* 0x0000000d000d7308 */ /* 0x000ee20000000800 */
[----:B------:R-:W-:-:S02]  /*2c80*/  ISETP.GT.AND P1, PT, R21, 0x61, PT ;  /* 0x000000611500780c */ /* 0x000fc40003f24270 */
[----:B------:R-:W-:Y:S02]  /*2c90*/  FSEL R72, R72, -INF , P2 ;  /* 0xff80000048487808 */ /* 0x000fe40001000000 */
[----:B------:R-:W-:Y:S02]  /*2ca0*/  FMNMX.FTZ R35, R69, R14, !PT ;  /* 0x0000000e45237209 */ /* 0x000fe40007810000 */
[----:B------:R-:W-:Y:S01]  /*2cb0*/  ISETP.GT.AND P2, PT, R21, 0x68, PT ;  /* 0x000000681500780c */ /* 0x000fe20003f44270 */
[----:B------:R-:W4:Y:S01]  /*2cc0*/  MUFU.EX2 R8, R8 ;  /* 0x0000000800087308 */ /* 0x000f220000000800 */
[----:B------:R-:W-:Y:S02]  /*2cd0*/  FSEL R73, R73, -INF , P1 ;  /* 0xff80000049497808 */ /* 0x000fe40000800000 */
[----:B------:R-:W-:Y:S01]  /*2ce0*/  FMNMX.FTZ R14, R72, R35, !PT ;  /* 0x00000023480e7209 */ /* 0x000fe20007810000 */
[----:B------:R-:W-:Y:S01]  /*2cf0*/  FFMA.FTZ R35, R12, UR33, -R5 ;  /* 0x000000210c237c23 */ /* 0x000fe20008010805 */
[----:B------:R-:W-:-:S02]  /*2d00*/  ISETP.GT.AND P1, PT, R21, 0x69, PT ;  /* 0x000000691500780c */ /* 0x000fc40003f24270 */
[----:B------:R-:W-:Y:S01]  /*2d10*/  FSEL R76, R76, -INF , P2 ;  /* 0xff8000004c4c7808 */ /* 0x000fe20001000000 */
[----:B------:R-:W-:Y:S01]  /*2d20*/  MUFU.EX2 R15, R15 ;  /* 0x0000000f000f7308 */ /* 0x000fe20000000800 */
[----:B------:R-:W-:Y:S02]  /*2d30*/  FMNMX.FTZ R39, R73, R14, !PT ;  /* 0x0000000e49277209 */ /* 0x000fe40007810000 */
[----:B------:R-:W-:Y:S02]  /*2d40*/  ISETP.GT.AND P2, PT, R21, 0x70, PT ;  /* 0x000000701500780c */ /* 0x000fe40003f44270 */
[----:B------:R-:W-:Y:S02]  /*2d50*/  FSEL R77, R77, -INF , P1 ;  /* 0xff8000004d4d7808 */ /* 0x000fe40000800000 */
[----:B------:R-:W-:Y:S01]  /*2d60*/  FMNMX.FTZ R12, R76, R39, !PT ;  /* 0x000000274c0c7209 */ /* 0x000fe20007810000 */
[----:B------:R-:W-:Y:S01]  /*2d70*/  MUFU.EX2 R10, R10 ;  /* 0x0000000a000a7308 */ /* 0x000fe20000000800 */
[----:B------:R-:W-:-:S02]  /*2d80*/  ISETP.GT.AND P1, PT, R21, 0x71, PT ;  /* 0x000000711500780c */ /* 0x000fc40003f24270 */
[----:B------:R-:W-:Y:S02]  /*2d90*/  FSEL R80, R80, -INF , P2 ;  /* 0xff80000050507808 */ /* 0x000fe40001000000 */
[----:B------:R-:W-:Y:S02]  /*2da0*/  FMNMX.FTZ R39, R77, R12, !PT ;  /* 0x0000000c4d277209 */ /* 0x000fe40007810000 */
[----:B------:R-:W-:Y:S01]  /*2db0*/  ISETP.GT.AND P2, PT, R21, 0x78, PT ;  /* 0x000000781500780c */ /* 0x000fe20003f44270 */
[----:B------:R-:W-:Y:S01]  /*2dc0*/  MUFU.EX2 R7, R7 ;  /* 0x0000000700077308 */ /* 0x000fe20000000800 */
[----:B------:R-:W-:Y:S02]  /*2dd0*/  FSEL R81, R81, -INF , P1 ;  /* 0xff80000051517808 */ /* 0x000fe40000800000 */
[----:B------:R-:W-:Y:S02]  /*2de0*/  FMNMX.FTZ R12, R80, R39, !PT ;  /* 0x00000027500c7209 */ /* 0x000fe40007810000 */
[----:B------:R-:W-:Y:S01]  /*2df0*/  ISETP.GT.AND P1, PT, R21, 0x79, PT ;  /* 0x000000791500780c */ /* 0x000fe20003f24270 */
[----:B------:R-:W-:Y:S01]  /*2e00*/  FFMA.FTZ R21, R4, UR33, -R5 ;  /* 0x0000002104157c23 */ /* 0x000fe20008010805 */
[----:B------:R-:W-:Y:S01]  /*2e10*/  FSEL R84, R84, -INF , P2 ;  /* 0xff80000054547808 */ /* 0x000fe20001000000 */
[----:B------:R-:W-:Y:S01]  /*2e20*/  MUFU.EX2 R26, R26 ;  /* 0x0000001a001a7308 */ /* 0x000fe20000000800 */
[----:B------:R-:W-:-:S02]  /*2e30*/  FMNMX.FTZ R39, R81, R12, !PT ;  /* 0x0000000c51277209 */ /* 0x000fc40007810000 */
[----:B------:R-:W-:Y:S02]  /*2e40*/  FSEL R85, R85, -INF , P1 ;  /* 0xff80000055557808 */ /* 0x000fe40000800000 */
[----:B------:R-:W-:Y:S01]  /*2e50*/  FMNMX.FTZ R4, R84, R39, !PT ;  /* 0x0000002754047209 */ /* 0x000fe20007810000 */
[----:B------:R-:W-:Y:S02]  /*2e60*/  FFMA.FTZ R39, R70, UR33, -R5 ;  /* 0x0000002146277c23 */ /* 0x000fe40008010805 */
[----:B------:R-:W-:Y:S01]  /*2e70*/  MUFU.EX2 R27, R27 ;  /* 0x0000001b001b7308 */ /* 0x000fe20000000800 */
[----:B------:R-:W-:-:S05]  /*2e80*/  FMNMX.FTZ R4, R85, R4, !PT ;  /* 0x0000000455047209 */ /* 0x000fca0007810000 */
[----:B------:R-:W5:Y:S02]  /*2e90*/  SHFL.BFLY PT, R51, R4, 0x2, 0x1f ;  /* 0x0c401f0004337f89 */ /* 0x000f6400000e0000 */
[----:B------:R-:W-:Y:S08]  /*2ea0*/  MUFU.EX2 R31, R31 ;  /* 0x0000001f001f7308 */ /* 0x000ff00000000800 */
[----:B------:R-:W-:Y:S08]  /*2eb0*/  MUFU.EX2 R34, R34 ;  /* 0x0000002200227308 */ /* 0x000ff00000000800 */
[----:B------:R-:W-:Y:S01]  /*2ec0*/  MUFU.EX2 R35, R35 ;  /* 0x0000002300237308 */ /* 0x000fe20000000800 */
[----:B-----5:R-:W-:Y:S01]  /*2ed0*/  FMNMX.FTZ R12, R4, R51, !PT ;  /* 0x00000033040c7209 */ /* 0x020fe20007810000 */
[----:B------:R-:W-:-:S06]  /*2ee0*/  FFMA.FTZ R51, R78, UR33, -R5 ;  /* 0x000000214e337c23 */ /* 0x000fcc0008010805 */
[----:B------:R-:W-:Y:S01]  /*2ef0*/  MUFU.EX2 R38, R38 ;  /* 0x0000002600267308 */ /* 0x000fe20000000800 */
[----:B------:R-:W5:Y:S07]  /*2f00*/  SHFL.BFLY PT, R63, R12, 0x1, 0x1f ;  /* 0x0c201f000c3f7f89 */ /* 0x000f6e00000e0000 */
[----:B------:R-:W-:Y:S08]  /*2f10*/  MUFU.EX2 R21, R21 ;  /* 0x0000001500157308 */ /* 0x000ff00000000800 */
[----:B------:R-:W-:Y:S08]  /*2f20*/  MUFU.EX2 R43, R43 ;  /* 0x0000002b002b7308 */ /* 0x000ff00000000800 */
[----:B------:R-:W-:Y:S01]  /*2f30*/  MUFU.EX2 R50, R50 ;  /* 0x0000003200327308 */ /* 0x000fe20000000800 */
[----:B-----5:R-:W-:Y:S01]  /*2f40*/  FMNMX.FTZ R4, R12, R63, !PT ;  /* 0x0000003f0c047209 */ /* 0x020fe20007810000 */
        /* <DEDUP_REMOVED lines=18> */
[----:B-1----:R-:W-:Y:S01]  /*3070*/  FADD.FTZ R56, R9, R2 ;  /* 0x0000000209387221 */ /* 0x002fe20000010000 */
[--C-:B------:R-:W-:Y:S01]  /*3080*/  FFMA.FTZ R37, R37, UR33, -R67.reuse ;  /* 0x0000002125257c23 */ /* 0x100fe20008010843 */
[--C-:B------:R-:W-:Y:S01]  /*3090*/  FFMA.FTZ R36, R44, UR33, -R67.reuse ;  /* 0x000000212c247c23 */ /* 0x100fe20008010843 */
[--C-:B------:R-:W-:Y:S01]  /*30a0*/  FFMA.FTZ R44, R52, UR33, -R67.reuse ;  /* 0x00000021342c7c23 */ /* 0x100fe20008010843 */
[----:B------:R-:W1:Y:S01]  /*30b0*/  MUFU.EX2 R12, R12 ;  /* 0x0000000c000c7308 */ /* 0x000e620000000800 */
[----:B--2---:R-:W-:Y:S01]  /*30c0*/  FADD.FTZ R71, R11, R56 ;  /* 0x000000380b477221 */ /* 0x004fe20000010000 */
[--C-:B------:R-:W-:Y:S01]  /*30d0*/  FFMA.FTZ R52, R64, UR33, -R67.reuse ;  /* 0x0000002140347c23 */ /* 0x100fe20008010843 */
[--C-:B------:R-:W-:Y:S01]  /*30e0*/  FFMA.FTZ R41, R41, UR33, -R67.reuse ;  /* 0x0000002129297c23 */ /* 0x100fe20008010843 */
[----:B------:R-:W-:Y:S01]  /*30f0*/  FFMA.FTZ R60, R60, UR33, -R67 ;  /* 0x000000213c3c7c23 */ /* 0x000fe20008010843 */
[----:B0-----:R-:W-:Y:S01]  /*3100*/  FADD.FTZ R64, R6, R71 ;  /* 0x0000004706407221 */ /* 0x001fe20000010000 */
[--C-:B------:R-:W-:Y:S01]  /*3110*/  FFMA.FTZ R45, R45, UR33, -R67.reuse ;  /* 0x000000212d2d7c23 */ /* 0x100fe20008010843 */
[--C-:B------:R-:W-:Y:S01]  /*3120*/  FFMA.FTZ R49, R49, UR33, -R67.reuse ;  /* 0x0000002131317c23 */ /* 0x100fe20008010843 */
[----:B------:R-:W0:Y:S01]  /*3130*/  MUFU.EX2 R14, R14 ;  /* 0x0000000e000e7308 */ /* 0x000e220000000800 */
[----:B---3--:R-:W-:Y:S01]  /*3140*/  FADD.FTZ R71, R13, R64 ;  /* 0x000000400d477221 */ /* 0x008fe20000010000 */
[----:B------:R-:W-:Y:S01]  /*3150*/  F2FP.BF16.F32.PACK_AB R9, R2, R9 ;  /* 0x000000090209723e */ /* 0x000fe200000010ff */
[--C-:B------:R-:W-:Y:S01]  /*3160*/  FFMA.FTZ R53, R53, UR33, -R67.reuse ;  /* 0x0000002135357c23 */ /* 0x100fe20008010843 */
[----:B------:R-:W-:Y:S01]  /*3170*/  F2FP.BF16.F32.PACK_AB R11, R6, R11 ;  /* 0x0000000b060b723e */ /* 0x000fe200000010ff */
[--C-:B------:R-:W-:Y:S01]  /*3180*/  FFMA.FTZ R57, R57, UR33, -R67.reuse ;  /* 0x0000002139397c23 */ /* 0x100fe20008010843 */
[----:B----4-:R-:W-:Y:S01]  /*3190*/  F2FP.BF16.F32.PACK_AB R13, R8, R13 ;  /* 0x0000000d080d723e */ /* 0x010fe200000010ff */
[--C-:B------:R-:W-:Y:S01]  /*31a0*/  FFMA.FTZ R61, R61, UR33, -R67.reuse ;  /* 0x000000213d3d7c23 */ /* 0x100fe20008010843 */
        /* <DEDUP_REMOVED lines=14> */
[----:B------:R-:W-:-:S02]  /*3290*/  FFMA.FTZ R67, R85, UR33, -R67 ;  /* 0x0000002155437c23 */ /* 0x000fc40008010843 */
        /* <DEDUP_REMOVED lines=8> */
[----:B------:R2:W-:Y:S01]  /*3320*/  MUFU.EX2 R0, R60 ;  /* 0x0000003c00007308 */ /* 0x0005e20000000800 */
[----:B-1----:R-:W-:-:S07]  /*3330*/  FADD.FTZ R25, R37, R56 ;  /* 0x0000003825197221 */ /* 0x002fce0000010000 */
[----:B------:R-:W1:Y:S01]  /*3340*/  MUFU.EX2 R41, R41 ;  /* 0x0000002900297308 */ /* 0x000e620000000800 */
[----:B--2---:R-:W-:Y:S01]  /*3350*/  FADD.FTZ R60, R8, R71 ;  /* 0x00000047083c7221 */ /* 0x004fe20000010000 */
[----:B0-----:R-:W-:Y:S01]  /*3360*/  FADD.FTZ R2, R32, R25 ;  /* 0x0000001920027221 */ /* 0x001fe20000010000 */
[----:B------:R-:W-:Y:S02]  /*3370*/  F2FP.BF16.F32.PACK_AB R8, R12, R5 ;  /* 0x000000050c08723e */ /* 0x000fe400000010ff */
[----:B------:R-:W-:Y:S01]  /*3380*/  FADD.FTZ R71, R15, R60 ;  /* 0x0000003c0f477221 */ /* 0x000fe20000010000 */
[----:B------:R-:W-:Y:S02]  /*3390*/  F2FP.BF16.F32.PACK_AB R25, R26, R7 ;  /* 0x000000071a19723e */ /* 0x000fe400000010ff */
[----:B------:R-:W0:Y:S01]  /*33a0*/  MUFU.EX2 R36, R36 ;  /* 0x0000002400247308 */ /* 0x000e220000000800 */
[C---:B------:R-:W-:Y:S01]  /*33b0*/  FADD.FTZ R60, R10.reuse, R71 ;  /* 0x000000470a3c7221 */ /* 0x040fe20000010000 */
[----:B------:R-:W-:-:S02]  /*33c0*/  F2FP.BF16.F32.PACK_AB R15, R10, R15 ;  /* 0x0000000f0a0f723e */ /* 0x000fc400000010ff */
[----:B------:R-:W-:Y:S01]  /*33d0*/  F2FP.BF16.F32.PACK_AB R10, R29, R14 ;  /* 0x0000000e1d0a723e */ /* 0x000fe200000010ff */
[----:B------:R-:W-:Y:S01]  /*33e0*/  FADD.FTZ R71, R7, R60 ;  /* 0x0000003c07477221 */ /* 0x000fe20000010000 */
[----:B------:R-:W-:Y:S02]  /*33f0*/  F2FP.BF16.F32.PACK_AB R12, R33, R24 ;  /* 0x00000018210c723e */ /* 0x000fe400000010ff */
[----:B------:R-:W2:Y:S01]  /*3400*/  MUFU.EX2 R45, R45 ;  /* 0x0000002d002d7308 */ /* 0x000ea20000000800 */
[----:B------:R-:W-:Y:S01]  /*3410*/  FADD.FTZ R6, R26, R71 ;  /* 0x000000471a067221 */ /* 0x000fe20000010000 */
[----:B-1----:R-:W-:Y:S01]  /*3420*/  FADD.FTZ R71, R41, R2 ;  /* 0x0000000229477221 */ /* 0x002fe20000010000 */
[----:B------:R1:W-:Y:S01]  /*3430*/  STSM.16.M88.4 [R16+0x21800], R8 ;  /* 0x0218000810007844 */ /* 0x0003e20000000200 */
[----:B------:R-:W-:Y:S01]  /*3440*/  F2FP.BF16.F32.PACK_AB R14, R37, R28 ;  /* 0x0000001c250e723e */ /* 0x000fe200000010ff */
[----:B------:R-:W-:Y:S01]  /*3450*/  FADD.FTZ R75, R27, R6 ;  /* 0x000000061b4b7221 */ /* 0x000fe20000010000 */
[----:B------:R-:W-:-:S02]  /*3460*/  F2FP.BF16.F32.PACK_AB R27, R30, R27 ;  /* 0x0000001b1e1b723e */ /* 0x000fc400000010ff */
[----:B------:R-:W3:Y:S01]  /*3470*/  MUFU.EX2 R40, R40 ;  /* 0x0000002800287308 */ /* 0x000ee20000000800 */
[----:B0-----:R-:W-:Y:S01]  /*3480*/  FADD.FTZ R2, R36, R71 ;  /* 0x0000004724027221 */ /* 0x001fe20000010000 */
[----:B------:R-:W-:Y:S01]  /*3490*/  FADD.FTZ R75, R30, R75 ;  /* 0x0000004b1e4b7221 */ /* 0x000fe20000010000 */
[----:B------:R-:W-:Y:S01]  /*34a0*/  F2FP.BF16.F32.PACK_AB R24, R41, R32 ;  /* 0x000000202918723e */ /* 0x000fe200000010ff */
[----:B------:R0:W-:Y:S01]  /*34b0*/  STSM.16.M88.4 [R19], R12 ;  /* 0x0000000c13007844 */ /* 0x0001e20000000200 */
[----:B------:R-:W-:Y:S01]  /*34c0*/  F2FP.BF16.F32.PACK_AB R29, R31, R20 ;  /* 0x000000141f1d723e */ /* 0x000fe200000010ff */
[----:B------:R-:W-:Y:S01]  /*34d0*/  FADD.FTZ R6, R20, R75 ;  /* 0x0000004b14067221 */ /* 0x000fe20000010000 */
[----:B------:R-:W-:Y:S01]  /*34e0*/  F2FP.BF16.F32.PACK_AB R37, R47, R42 ;  /* 0x0000002a2f25723e */ /* 0x000fe200000010ff */
[----:B------:R-:W4:Y:S01]  /*34f0*/  MUFU.EX2 R49, R49 ;  /* 0x0000003100317308 */ /* 0x000f220000000800 */
[----:B--2---:R-:W-:Y:S01]  /*3500*/  FADD.FTZ R5, R45, R2 ;  /* 0x000000022d057221 */ /* 0x004fe20000010000 */
[----:B------:R-:W-:Y:S01]  /*3510*/  FADD.FTZ R7, R31, R6 ;  /* 0x000000061f077221 */ /* 0x000fe20000010000 */
[----:B------:R-:W-:-:S02]  /*3520*/  F2FP.BF16.F32.PACK_AB R26, R45, R36 ;  /* 0x000000242d1a723e */ /* 0x000fc400000010ff */
[----:B------:R-:W-:Y:S01]  /*3530*/  F2FP.BF16.F32.PACK_AB R31, R35, R34 ;  /* 0x00000022231f723e */ /* 0x000fe200000010ff */
[----:B------:R-:W-:Y:S01]  /*3540*/  FADD.FTZ R6, R34, R7 ;  /* 0x0000000722067221 */ /* 0x000fe20000010000 */
[----:B-1----:R-:W-:Y:S01]  /*3550*/  F2FP.BF16.F32.PACK_AB R9, R21, R38 ;  /* 0x000000261509723e */ /* 0x002fe200000010ff */
[----:B------:R-:W1:Y:S01]  /*3560*/  MUFU.EX2 R44, R44 ;  /* 0x0000002c002c7308 */ /* 0x000e620000000800 */
[----:B---3--:R-:W-:Y:S01]  /*3570*/  FADD.FTZ R2, R40, R5 ;  /* 0x0000000528027221 */ /* 0x008fe20000010000 */
[----:B------:R-:W-:Y:S01]  /*3580*/  FADD.FTZ R7, R35, R6 ;  /* 0x0000000623077221 */ /* 0x000fe20000010000 */
[----:B------:R-:W-:Y:S01]  /*3590*/  F2FP.BF16.F32.PACK_AB R11, R50, R43 ;  /* 0x0000002b320b723e */ /* 0x000fe200000010ff */
[----:B------:R0:W-:Y:S02]  /*35a0*/  STSM.16.M88.4 [R18], R24 ;  /* 0x0000001812007844 */ /* 0x0001e40000000200 */
[----:B------:R-:W-:Y:S02]  /*35b0*/  FADD.FTZ R6, R38, R7 ;  /* 0x0000000726067221 */ /* 0x000fe40000010000 */
[----:B------:R-:W2:Y:S01]  /*35c0*/  MUFU.EX2 R53, R53 ;  /* 0x0000003500357308 */ /* 0x000ea20000000800 */
[----:B----4-:R-:W-:Y:S01]  /*35d0*/  FADD.FTZ R5, R49, R2 ;  /* 0x0000000231057221 */ /* 0x010fe20000010000 */
[----:B------:R-:W-:Y:S01]  /*35e0*/  FADD.FTZ R6, R21, R6 ;  /* 0x0000000615067221 */ /* 0x000fe20000010000 */
[----:B------:R-:W-:-:S05]  /*35f0*/  F2FP.BF16.F32.PACK_AB R28, R49, R40 ;  /* 0x00000028311c723e */ /* 0x000fca00000010ff */
[----:B------:R-:W3:Y:S01]  /*3600*/  MUFU.EX2 R48, R48 ;  /* 0x0000003000307308 */ /* 0x000ee20000000800 */
[----:B-1----:R-:W-:-:S07]  /*3610*/  FADD.FTZ R2, R44, R5 ;  /* 0x000000052c027221 */ /* 0x002fce0000010000 */
[----:B------:R-:W1:Y:S01]  /*3620*/  MUFU.EX2 R57, R57 ;  /* 0x0000003900397308 */ /* 0x000e620000000800 */
[C---:B--2---:R-:W-:Y:S01]  /*3630*/  FADD.FTZ R5, R53.reuse, R2 ;  /* 0x0000000235057221 */ /* 0x044fe20000010000 */
[----:B------:R-:W-:-:S05]  /*3640*/  F2FP.BF16.F32.PACK_AB R30, R53, R44 ;  /* 0x0000002c351e723e */ /* 0x000fca00000010ff */
[----:B------:R0:W-:Y:S01]  /*3650*/  STSM.16.M88.4 [R17], R28 ;  /* 0x0000001c11007844 */ /* 0x0001e20000000200 */
[----:B------:R-:W2:Y:S01]  /*3660*/  MUFU.EX2 R61, R61 ;  /* 0x0000003d003d7308 */ /* 0x000ea20000000800 */
[----:B---3--:R-:W-:-:S07]  /*3670*/  FADD.FTZ R2, R48, R5 ;  /* 0x0000000530027221 */ /* 0x008fce0000010000 */
[----:B------:R-:W3:Y:S01]  /*3680*/  MUFU.EX2 R52, R52 ;  /* 0x0000003400347308 */ /* 0x000ee20000000800 */
[C---:B-1----:R-:W-:Y:S01]  /*3690*/  FADD.FTZ R5, R57.reuse, R2 ;  /* 0x0000000239057221 */ /* 0x042fe20000010000 */
[----:B------:R-:W-:-:S03]  /*36a0*/  F2FP.BF16.F32.PACK_AB R8, R57, R48 ;  /* 0x000000303908723e */ /* 0x000fc600000010ff */
[----:B------:R-:W-:Y:S01]  /*36b0*/  FADD.FTZ R2, R0, R5 ;  /* 0x0000000500027221 */ /* 0x000fe20000010000 */
[----:B------:R-:W-:Y:S02]  /*36c0*/  FADD.FTZ R5, R43, R6 ;  /* 0x000000062b057221 */ /* 0x000fe40000010000 */
[----:B------:R-:W1:Y:S01]  /*36d0*/  MUFU.EX2 R65, R65 ;  /* 0x0000004100417308 */ /* 0x000e620000000800 */
[C---:B--2---:R-:W-:Y:S01]  /*36e0*/  FADD.FTZ R7, R61.reuse, R2 ;  /* 0x000000023d077221 */ /* 0x044fe20000010000 */
[----:B------:R-:W-:Y:S01]  /*36f0*/  FADD.FTZ R5, R50, R5 ;  /* 0x0000000532057221 */ /* 0x000fe20000010000 */
[----:B------:R-:W-:-:S03]  /*3700*/  F2FP.BF16.F32.PACK_AB R10, R61, R0 ;  /* 0x000000003d0a723e */ /* 0x000fc600000010ff */
[----:B------:R-:W-:Y:S02]  /*3710*/  FADD.FTZ R6, R42, R5 ;  /* 0x000000052a067221 */ /* 0x000fe40000010000 */
[----:B------:R-:W2:Y:S01]  /*3720*/  MUFU.EX2 R68, R68 ;  /* 0x0000004400447308 */ /* 0x000ea20000000800 */
[----:B---3--:R-:W-:Y:S01]  /*3730*/  FADD.FTZ R2, R52, R7 ;  /* 0x0000000734027221 */ /* 0x008fe20000010000 */
[----:B------:R-:W-:Y:S01]  /*3740*/  FADD.FTZ R6, R47, R6 ;  /* 0x000000062f067221 */ /* 0x000fe20000010000 */
[----:B------:R0:W-:Y:S05]  /*3750*/  STSM.16.M88.4 [R16+0x27800], R8 ;  /* 0x0278000810007844 */ /* 0x0001ea0000000200 */
[----:B------:R-:W3:Y:S01]  /*3760*/  MUFU.EX2 R39, R39 ;  /* 0x0000002700277308 */ /* 0x000ee20000000800 */
[C---:B-1----:R-:W-:Y:S01]  /*3770*/  FADD.FTZ R5, R65.reuse, R2 ;  /* 0x0000000241057221 */ /* 0x042fe20000010000 */
[----:B------:R-:W-:-:S06]  /*3780*/  F2FP.BF16.F32.PACK_AB R36, R65, R52 ;  /* 0x000000344124723e */ /* 0x000fcc00000010ff */
[----:B------:R-:W1:Y:S01]  /*3790*/  MUFU.EX2 R69, R69 ;  /* 0x0000004500457308 */ /* 0x000e620000000800 */
[----:B--2---:R-:W-:-:S07]  /*37a0*/  FADD.FTZ R2, R68, R5 ;  /* 0x0000000544027221 */ /* 0x004fce0000010000 */
[----:B------:R-:W2:Y:S01]  /*37b0*/  MUFU.EX2 R46, R46 ;  /* 0x0000002e002e7308 */ /* 0x000ea20000000800 */
[----:B---3--:R-:W-:-:S07]  /*37c0*/  FADD.FTZ R5, R39, R6 ;  /* 0x0000000627057221 */ /* 0x008fce0000010000 */
[----:B------:R-:W3:Y:S01]  /*37d0*/  MUFU.EX2 R72, R72 ;  /* 0x0000004800487308 */ /* 0x000ee20000000800 */
[C---:B-1----:R-:W-:Y:S01]  /*37e0*/  FADD.FTZ R7, R69.reuse, R2 ;  /* 0x0000000245077221 */ /* 0x042fe20000010000 */
[----:B------:R-:W-:-:S06]  /*37f0*/  F2FP.BF16.F32.PACK_AB R38, R69, R68 ;  /* 0x000000444526723e */ /* 0x000fcc00000010ff */
[----:B------:R-:W1:Y:S01]  /*3800*/  MUFU.EX2 R54, R54 ;  /* 0x0000003600367308 */ /* 0x000e620000000800 */
[C---:B--2---:R-:W-:Y:S01]  /*3810*/  FADD.FTZ R5, R46.reuse, R5 ;  /* 0x000000052e057221 */ /* 0x044fe20000010000 */
[----:B------:R-:W-:-:S05]  /*3820*/  F2FP.BF16.F32.PACK_AB R39, R46, R39 ;  /* 0x000000272e27723e */ /* 0x000fca00000010ff */
[----:B------:R0:W-:Y:S01]  /*3830*/  STSM.16.M88.4 [R22], R36 ;  /* 0x0000002416007844 */ /* 0x0001e20000000200 */
[----:B------:R-:W2:Y:S01]  /*3840*/  MUFU.EX2 R73, R73 ;  /* 0x0000004900497308 */ /* 0x000ea20000000800 */
[----:B---3--:R-:W-:-:S07]  /*3850*/  FADD.FTZ R0, R72, R7 ;  /* 0x0000000748007221 */ /* 0x008fce0000010000 */
[----:B------:R-:W3:Y:S01]  /*3860*/  MUFU.EX2 R76, R76 ;  /* 0x0000004c004c7308 */ /* 0x000ee20000000800 */
[----:B-1----:R-:W-:-:S07]  /*3870*/  FADD.FTZ R2, R54, R5 ;  /* 0x0000000536027221 */ /* 0x002fce0000010000 */
[----:B------:R-:W1:Y:S01]  /*3880*/  MUFU.EX2 R55, R55 ;  /* 0x0000003700377308 */ /* 0x000e620000000800 */
[C---:B--2---:R-:W-:Y:S01]  /*3890*/  FADD.FTZ R5, R73.reuse, R0 ;  /* 0x0000000049057221 */ /* 0x044fe20000010000 */
[----:B------:R-:W-:-:S06]  /*38a0*/  F2FP.BF16.F32.PACK_AB R48, R73, R72 ;  /* 0x000000484930723e */ /* 0x000fcc00000010ff */
[----:B------:R-:W2:Y:S01]  /*38b0*/  MUFU.EX2 R77, R77 ;  /* 0x0000004d004d7308 */ /* 0x000ea20000000800 */
[----:B---3--:R-:W-:-:S07]  /*38c0*/  FADD.FTZ R0, R76, R5 ;  /* 0x000000054c007221 */ /* 0x008fce0000010000 */
[----:B------:R-:W3:Y:S01]  /*38d0*/  MUFU.EX2 R51, R51 ;  /* 0x0000003300337308 */ /* 0x000ee20000000800 */
[C---:B-1----:R-:W-:Y:S01]  /*38e0*/  FADD.FTZ R2, R55.reuse, R2 ;  /* 0x0000000237027221 */ /* 0x042fe20000010000 */
[----:B------:R-:W-:-:S06]  /*38f0*/  F2FP.BF16.F32.PACK_AB R49, R55, R54 ;  /* 0x000000363731723e */ /* 0x000fcc00000010ff */
[----:B------:R-:W1:Y:S01]  /*3900*/  MUFU.EX2 R80, R80 ;  /* 0x0000005000507308 */ /* 0x000e620000000800 */
[C---:B--2---:R-:W-:Y:S01]  /*3910*/  FADD.FTZ R7, R77.reuse, R0 ;  /* 0x000000004d077221 */ /* 0x044fe20000010000 */
[----:B------:R-:W-:-:S06]  /*3920*/  F2FP.BF16.F32.PACK_AB R50, R77, R76 ;  /* 0x0000004c4d32723e */ /* 0x000fcc00000010ff */
[----:B------:R-:W2:Y:S01]  /*3930*/  MUFU.EX2 R58, R58 ;  /* 0x0000003a003a7308 */ /* 0x000ea20000000800 */
[----:B---3--:R-:W-:-:S07]  /*3940*/  FADD.FTZ R5, R51, R2 ;  /* 0x0000000233057221 */ /* 0x008fce0000010000 */
[----:B------:R-:W3:Y:S01]  /*3950*/  MUFU.EX2 R81, R81 ;  /* 0x0000005100517308 */ /* 0x000ee20000000800 */
[----:B-1----:R-:W-:-:S07]  /*3960*/  FADD.FTZ R2, R80, R7 ;  /* 0x0000000750027221 */ /* 0x002fce0000010000 */
[----:B------:R-:W1:Y:S01]  /*3970*/  MUFU.EX2 R59, R59 ;  /* 0x0000003b003b7308 */ /* 0x000e620000000800 */
[C---:B--2---:R-:W-:Y:S01]  /*3980*/  F2FP.BF16.F32.PACK_AB R51, R58.reuse, R51 ;  /* 0x000000333a33723e */ /* 0x044fe200000010ff */
[----:B------:R-:W-:-:S04]  /*3990*/  FADD.FTZ R0, R58, R5 ;  /* 0x000000053a007221 */ /* 0x000fc80000010000 */
[----:B------:R0:W-:Y:S02]  /*39a0*/  STSM.16.M88.4 [R18+0x6000], R48 ;  /* 0x0060003012007844 */ /* 0x0001e40000000200 */
[----:B------:R-:W2:Y:S01]  /*39b0*/  MUFU.EX2 R62, R62 ;  /* 0x0000003e003e7308 */ /* 0x000ea20000000800 */
[C---:B---3--:R-:W-:Y:S01]  /*39c0*/  FADD.FTZ R7, R81.reuse, R2 ;  /* 0x0000000251077221 */ /* 0x048fe20000010000 */
[----:B------:R-:W-:-:S06]  /*39d0*/  F2FP.BF16.F32.PACK_AB R80, R81, R80 ;  /* 0x000000505150723e */ /* 0x000fcc00000010ff */
[----:B------:R-:W-:Y:S01]  /*39e0*/  MUFU.EX2 R63, R63 ;  /* 0x0000003f003f7308 */ /* 0x000fe20000000800 */
[----:B-1----:R-:W-:-:S07]  /*39f0*/  FADD.FTZ R5, R59, R0 ;  /* 0x000000003b057221 */ /* 0x002fce0000010000 */
[----:B------:R-:W1:Y:S01]  /*3a00*/  MUFU.EX2 R66, R66 ;  /* 0x0000004200427308 */ /* 0x000e620000000800 */
[C---:B--2---:R-:W-:Y:S01]  /*3a10*/  F2FP.BF16.F32.PACK_AB R81, R62.reuse, R59 ;  /* 0x0000003b3e51723e */ /* 0x044fe200000010ff */
[----:B------:R-:W-:-:S06]  /*3a20*/  FADD.FTZ R0, R62, R5 ;  /* 0x000000053e007221 */ /* 0x000fcc0000010000 */
[----:B------:R-:W2:Y:S08]  /*3a30*/  MUFU.EX2 R84, R84 ;  /* 0x0000005400547308 */ /* 0x000eb00000000800 */
[----:B------:R-:W3:Y:S01]  /*3a40*/  MUFU.EX2 R67, R67 ;  /* 0x0000004300437308 */ /* 0x000ee20000000800 */
[----:B-1----:R-:W-:Y:S01]  /*3a50*/  F2FP.BF16.F32.PACK_AB R83, R66, R63 ;  /* 0x0000003f4253723e */ /* 0x002fe200000010ff */
[----:B------:R-:W-:-:S04]  /*3a60*/  FADD.FTZ R63, R63, R0 ;  /* 0x000000003f3f7221 */ /* 0x000fc80000010000 */
[----:B------:R-:W-:Y:S01]  /*3a70*/  FADD.FTZ R0, R66, R63 ;  /* 0x0000003f42007221 */ /* 0x000fe20000010000 */
[----:B--2---:R-:W-:Y:S01]  /*3a80*/  FADD.FTZ R2, R84, R7 ;  /* 0x0000000754027221 */ /* 0x004fe20000010000 */
[----:B---3--:R-:W-:-:S03]  /*3a90*/  F2FP.BF16.F32.PACK_AB R82, R67, R84 ;  /* 0x000000544352723e */ /* 0x008fc600000010ff */
[----:B------:R-:W-:Y:S02]  /*3aa0*/  FADD.FTZ R2, R67, R2 ;  /* 0x0000000243027221 */ /* 0x000fe40000010000 */
[----:B------:R0:W-:Y:S01]  /*3ab0*/  STSM.16.M88.4 [R17+0x6000], R80 ;  /* 0x0060005011007844 */ /* 0x0001e20000000200 */
[----:B------:R1:W-:Y:S06]  /*3ac0*/  MEMBAR.ALL.CTA ;  /* 0x0000000000007992 */ /* 0x0003ec0000008000 */
[----:B-1----:R-:W1:Y:S02]  /*3ad0*/  FENCE.VIEW.ASYNC.S ;  /* 0x00000000000073c6 */ /* 0x002e640000000000 */
[----:B-1----:R-:W-:Y:S01]  /*3ae0*/  NOP ;  /* 0x0000000000007918 */ /* 0x002fe20000000000 */
[----:B------:R-:W-:Y:S05]  /*3af0*/  @!P1 BRA `(.L_x_1877) ;  /* 0x0000002800b09947 */ /* 0x000fea0003800000 */
[----:B------:R-:W-:Y:S01]  /*3b00*/  IMAD.MOV.U32 R6, RZ, RZ, R3 ;  /* 0x000000ffff067224 */ /* 0x000fe200078e0003 */
[----:B------:R-:W-:Y:S01]  /*3b10*/  UMOV UR28, UR45 ;  /* 0x0000002d001c7c82 */ /* 0x000fe20008000000 */
[----:B------:R-:W-:Y:S01]  /*3b20*/  IMAD.MOV.U32 R5, RZ, RZ, R4 ;  /* 0x000000ffff057224 */ /* 0x000fe200078e0004 */
[----:B------:R-:W-:Y:S01]  /*3b30*/  UMOV UR52, UR44 ;  /* 0x0000002c00347c82 */ /* 0x000fe20008000000 */
[----:B------:R-:W-:Y:S01]  /*3b40*/  IMAD.MOV.U32 R135, RZ, RZ, RZ ;  /* 0x000000ffff877224 */ /* 0x000fe200078e00ff */
[----:B------:R-:W-:Y:S01]  /*3b50*/  ULDC UR34, c[0x0][0x288] ;  /* 0x0000a20000227ab9 */ /* 0x000fe20000000800 */
[----:B------:R-:W-:-:S05]  /*3b60*/  ULDC UR33, c[0x0][0x988] ;  /* 0x0002620000217ab9 */ /* 0x000fca0000000800 */
.L_x_1888:
[----:B------:R-:W-:Y:S01]  /*3b70*/  ISETP.NE.AND P2, PT, RZ, UR37, PT ;  /* 0x00000025ff007c0c */ /* 0x000fe2000bf45270 */
[----:B------:R-:W-:-:S04]  /*3b80*/  UISETP.NE.AND UP0, UPT, UR52, 0x1, UPT ;  /* 0x000000013400788c */ /* 0x000fc8000bf05270 */
[----:B------:R-:W-:-:S04]  /*3b90*/  USEL UR45, URZ, 0x1, UP0 ;  /* 0x000000013f2d7887 */ /* 0x000fc80008000000 */
[----:B------:R-:W-:-:S04]  /*3ba0*/  ULOP3.LUT UR45, UR28, UR45, URZ, 0x3c, !UPT ;  /* 0x0000002d1c2d7292 */ /* 0x000fc8000f8e3c3f */
[----:B------:R-:W-:Y:S08]  /*3bb0*/  @P2 BRA `(.L_x_1878) ;  /* 0x0000000000382947 */ /* 0x000ff00003800000 */
[----:B------:R-:W-:Y:S05]  /*3bc0*/  @!P0 BRA `(.L_x_1879) ;  /* 0x0000000000048947 */ /* 0x000fea0003800000 */
[----:B------:R-:W-:Y:S01]  /*3bd0*/  BPT.TRAP 0x1 ;  /* 0x000000040000795c */ /* 0x000fe20000300000 */
.L_x_1879:
        /* <DEDUP_REMOVED lines=9> */
.L_x_1880:
[----:B--2---:R-:W-:Y:S05]  /*3c70*/  @P1 BRA `(.L_x_1878) ;  /* 0x0000000000081947 */ /* 0x004fea0003800000 */
[----:B------:R-:W2:Y:S02]  /*3c80*/  SYNCS.PHASECHK.TRANS64.TRYWAIT P1, [UR6+0x2d830], R3 ;  /* 0x02d83003ff0075a7 */ /* 0x000ea40008020146 */
[----:B--2---:R-:W-:Y:S05]  /*3c90*/  @!P1 BRA `(.L_x_1881) ;  /* 0x000000ac00bc9947 */ /* 0x004fea0003800000 */
.L_x_1878:
        /* <DEDUP_REMOVED lines=17> */
[----:B-1----:R-:W-:-:S05]  /*3db0*/  VIADD R3, R4, 0x8 ;  /* 0x0000000804037836 */ /* 0x002fca0000000000 */
        /* <DEDUP_REMOVED lines=22> */
.L_x_1883:
[----:B------:R-:W-:Y:S01]  /*3f20*/  ULEA UR6, UR52, UR40, 0x3 ;  /* 0x0000002834067291 */ /* 0x000fe2000f8e183f */
[----:B------:R-:W-:-:S05]  /*3f30*/  IMAD.U32 R3, RZ, RZ, UR28 ;  /* 0x0000001cff037e24 */ /* 0x000fca000f8e00ff */
[----:B------:R-:W-:-:S04]  /*3f40*/  SHF.L.U32 R3, R3, 0x1f, RZ ;  /* 0x0000001f03037819 */ /* 0x000fc800000006ff */
[----:B------:R0:W1:Y:S01]  /*3f50*/  SYNCS.PHASECHK.TRANS64.TRYWAIT P1, [UR6+0x2d850], R3 ;  /* 0x02d85003ff0075a7 */ /* 0x0000620008020146 */
[----:B------:R-:W-:Y:S05]  /*3f60*/  @!P0 BRA `(.L_x_1884) ;  /* 0x0000000000048947 */ /* 0x000fea0003800000 */
[----:B------:R-:W-:Y:S01]  /*3f70*/  BPT.TRAP 0x1 ;  /* 0x000000040000795c */ /* 0x000fe20000300000 */
.L_x_1884:
[----:B-1----:R-:W-:Y:S05]  /*3f80*/  @P1 BRA `(.L_x_1882) ;  /* 0x0000000000081947 */ /* 0x002fea0003800000 */
[----:B------:R-:W1:Y:S02]  /*3f90*/  SYNCS.PHASECHK.TRANS64.TRYWAIT P1, [UR6+0x2d850], R3 ;  /* 0x02d85003ff0075a7 */ /* 0x000e640008020146 */
[----:B-1----:R-:W-:Y:S05]  /*3fa0*/  @!P1 BRA `(.L_x_1885) ;  /* 0x000000ac00109947 */ /* 0x002fea0003800000 */
.L_x_1882:
        /* <DEDUP_REMOVED lines=70> */
.L_x_1886:
[----:B------:R-:W-:Y:S01]  /*4410*/  UISETP.NE.AND UP0, UPT, UR49, URZ, UPT ;  /* 0x0000003f3100728c */ /* 0x000fe2000bf05270 */
[----:B------:R-:W-:Y:S01]  /*4420*/  VIADD R4, R136, UR39 ;  /* 0x0000002788047c36 */ /* 0x000fe20008000000 */
[----:B------:R-:W1:Y:S01]  /*4430*/  LDC R10, c[0x0][0x2f0] ;  /* 0x0000bc00ff0a7b82 */ /* 0x000e620000000800 */
[----:B------:R-:W-:-:S03]  /*4440*/  IMAD.MOV.U32 R12, RZ, RZ, -0x2 ;  /* 0xfffffffeff0c7424 */ /* 0x000fc600078e00ff */
[----:B------:R-:W-:Y:S02]  /*4450*/  PLOP3.LUT P1, PT, PT, PT, UP0, 0x80, 0x0 ;  /* 0x000000000000781c */ /* 0x000fe40003f2f008 */
[----:B------:R-:W-:-:S03]  /*4460*/  PLOP3.LUT P2, PT, PT, PT, UP0, 0x80, 0x0 ;  /* 0x000000000000781c */ /* 0x000fc60003f4f008 */
[----:B------:R-:W-:-:S08]  /*4470*/  @UP0 ULDC UR6, c[0x0][0x44c] ;  /* 0x0001130000060ab9 */ /* 0x000fd00000000800 */
[----:B0-----:R-:W-:Y:S01]  /*4480*/  @P1 IMAD.HI.U32 R3, R4, UR6, RZ ;  /* 0x0000000604031c27 */ /* 0x001fe2000f8e00ff */
[----:B------:R-:W-:-:S04]  /*4490*/  @UP0 ULDC UR6, c[0x0][0x450] ;  /* 0x0001140000060ab9 */ /* 0x000fc80000000800 */
[----:B------:R-:W-:Y:S01]  /*44a0*/  @P2 SHF.R.U32.HI R4, RZ, UR6, R3 ;  /* 0x00000006ff042c19 */ /* 0x000fe20008011603 */
[----:B------:R-:W-:Y:S02]  /*44b0*/  UMOV UR6, 0xffffff80 ;  /* 0xffffff8000067882 */ /* 0x000fe40000000000 */
[----:B------:R-:W-:Y:S02]  /*44c0*/  UIMAD UR6, UR53, UR6, 0x1 ;  /* 0x00000001350674a4 */ /* 0x000fe4000f8e0206 */
[----:B------:R-:W0:Y:S04]  /*44d0*/  SHFL.IDX PT, R8, R4, RZ, 0x1c1f ;  /* 0x001c1fff04087589 */ /* 0x000e2800000e0000 */
[----:B------:R-:W-:Y:S01]  /*44e0*/  IMAD R3, R23, R12, UR6 ;  /* 0x0000000617037e24 */ /* 0x000fe2000f8e020c */
[----:B------:R-:W-:-:S03]  /*44f0*/  ULEA UR6, UR44, UR40, 0x3 ;  /* 0x000000282c067291 */ /* 0x000fc6000f8e183f */
[----:B-1----:R-:W-:Y:S01]  /*4500*/  IMAD R3, R10, UR48, R3 ;  /* 0x000000300a037c24 */ /* 0x002fe2000f8e0203 */
[----:B------:R-:W-:Y:S01]  /*4510*/  UIADD3 UR6, UR6, 0x2d840, URZ ;  /* 0x0002d84006067890 */ /* 0x000fe2000fffe03f */
[----:B------:R-:W1:Y:S03]  /*4520*/  SHFL.IDX PT, R10, R4, 0x1, 0x1c1f ;  /* 0x003c1f00040a7f89 */ /* 0x000e6600000e0000 */
[----:B------:R-:W-:-:S09]  /*4530*/  UPRMT UR6, UR41, 0x654, UR6 ;  /* 0x0000065429067896 */ /* 0x000fd20008000006 */
[----:B------:R-:W-:Y:S01]  /*4540*/  SYNCS.ARRIVE.TRANS64.RED.A1T0 RZ, [UR6], RZ ;  /* 0x000000ffffff79a7 */ /* 0x000fe20008100406 */
[----:B0-----:R-:W-:-:S04]  /*4550*/  IADD3 R7, R8, -UR34, R3 ;  /* 0x8000002208077c10 */ /* 0x001fc8000fffe003 */
[C---:B------:R-:W-:Y:S02]  /*4560*/  ISETP.GT.AND P1, PT, R7.reuse, RZ, PT ;  /* 0x000000ff0700720c */ /* 0x040fe40003f24270 */
[C---:B------:R-:W-:Y:S02]  /*4570*/  ISETP.GT.AND P2, PT, R7.reuse, 0x1, PT ;  /* 0x000000010700780c */ /* 0x040fe40003f44270 */
[----:B------:R-:W-:Y:S02]  /*4580*/  FSEL R24, R24, -INF , P1 ;  /* 0xff80000018187808 */ /* 0x000fe40000800000 */
        /* <DEDUP_REMOVED lines=90> */
[----:B------:R-:W-:Y:S02]  /*4b30*/  FSEL R85, R85, -INF , P2 ;  /* 0xff80000055557808 */ /* 0x000fe40001000000 */
[----:B------:R-:W-:Y:S02]  /*4b40*/  FMNMX.FTZ R8, R84, R7, !PT ;  /* 0x0000000754087209 */ /* 0x000fe40007810000 */
[----:B-1----:R-:W-:-:S02]  /*4b50*/  IADD3 R3, R10, -UR34, R3 ;  /* 0x800000220a037c10 */ /* 0x002fc4000fffe003 */
[----:B------:R-:W-:Y:S02]  /*4b60*/  FMNMX.FTZ R9, R85, R8, !PT ;  /* 0x0000000855097209 */ /* 0x000fe40007810000 */
[C---:B------:R-:W-:Y:S02]  /*4b70*/  ISETP.GT.AND P2, PT, R3.reuse, RZ, PT ;  /* 0x000000ff0300720c */ /* 0x040fe40003f44270 */
[C---:B------:R-:W-:Y:S01]  /*4b80*/  ISETP.GT.AND P3, PT, R3.reuse, 0x1, PT ;  /* 0x000000010300780c */ /* 0x040fe20003f64270 */
[----:B------:R-:W0:Y:S01]  /*4b90*/  SHFL.BFLY PT, R8, R9, 0x2, 0x1f ;  /* 0x0c401f0009087f89 */ /* 0x000e2200000e0000 */
[----:B------:R-:W-:Y:S02]  /*4ba0*/  FSEL R26, R26, -INF , P2 ;  /* 0xff8000001a1a7808 */ /* 0x000fe40001000000 */
[----:B------:R-:W-:Y:S02]  /*4bb0*/  ISETP.GT.AND P2, PT, R3, 0x8, PT ;  /* 0x000000080300780c */ /* 0x000fe40003f44270 */
[----:B------:R-:W-:-:S02]  /*4bc0*/  FSEL R27, R27, -INF , P3 ;  /* 0xff8000001b1b7808 */ /* 0x000fc40001800000 */
[----:B------:R-:W-:Y:S02]  /*4bd0*/  FMNMX.FTZ R12, R26, R6, !PT ;  /* 0x000000061a0c7209 */ /* 0x000fe40007810000 */
[----:B------:R-:W-:Y:S02]  /*4be0*/  ISETP.GT.AND P3, PT, R3, 0x9, PT ;  /* 0x000000090300780c */ /* 0x000fe40003f64270 */
[----:B------:R-:W-:Y:S02]  /*4bf0*/  FSEL R30, R30, -INF , P2 ;  /* 0xff8000001e1e7808 */ /* 0x000fe40001000000 */
[----:B------:R-:W-:Y:S02]  /*4c00*/  FMNMX.FTZ R13, R27, R12, !PT ;  /* 0x0000000c1b0d7209 */ /* 0x000fe40007810000 */
[----:B------:R-:W-:Y:S02]  /*4c10*/  ISETP.GT.AND P2, PT, R3, 0x10, PT ;  /* 0x000000100300780c */ /* 0x000fe40003f44270 */
[----:B------:R-:W-:-:S02]  /*4c20*/  FSEL R31, R31, -INF , P3 ;  /* 0xff8000001f1f7808 */ /* 0x000fc40001800000 */
[----:B------:R-:W-:Y:S02]  /*4c30*/  FMNMX.FTZ R12, R30, R13, !PT ;  /* 0x0000000d1e0c7209 */ /* 0x000fe40007810000 */
[----:B------:R-:W-:Y:S02]  /*4c40*/  ISETP.GT.AND P3, PT, R3, 0x11, PT ;  /* 0x000000110300780c */ /* 0x000fe40003f64270 */
[----:B------:R-:W-:Y:S02]  /*4c50*/  FSEL R34, R34, -INF , P2 ;  /* 0xff80000022227808 */ /* 0x000fe40001000000 */
[----:B0-----:R-:W-:Y:S02]  /*4c60*/  FMNMX.FTZ R11, R9, R8, !PT ;  /* 0x00000008090b7209 */ /* 0x001fe40007810000 */
[----:B------:R-:W-:Y:S02]  /*4c70*/  FMNMX.FTZ R13, R31, R12, !PT ;  /* 0x0000000c1f0d7209 */ /* 0x000fe40007810000 */
[----:B------:R-:W-:Y:S01]  /*4c80*/  ISETP.GT.AND P2, PT, R3, 0x18, PT ;  /* 0x000000180300780c */ /* 0x000fe20003f44270 */
[----:B------:R-:W0:Y:S01]  /*4c90*/  SHFL.BFLY PT, R8, R11, 0x1, 0x1f ;  /* 0x0c201f000b087f89 */ /* 0x000e2200000e0000 */
        /* <DEDUP_REMOVED lines=10> */
[----:B------:R-:W-:Y:S02]  /*4d40*/  FMNMX.FTZ R15, R39, R14, !PT ;  /* 0x0000000e270f7209 */ /* 0x000fe40007810000 */
[----:B------:R-:W-:Y:S02]  /*4d50*/  ISETP.GT.AND P2, PT, R3, 0x28, PT ;  /* 0x000000280300780c */ /* 0x000fe40003f44270 */
[----:B0-----:R-:W-:-:S02]  /*4d60*/  FMNMX.FTZ R4, R11, R8, !PT ;  /* 0x000000080b047209 */ /* 0x001fc40007810000 */
[----:B------:R-:W-:Y:S02]  /*4d70*/  FSEL R43, R43, -INF , P3 ;  /* 0xff8000002b2b7808 */ /* 0x000fe40001800000 */
[----:B------:R-:W-:Y:S01]  /*4d80*/  FMNMX.FTZ R20, R42, R15, !PT ;  /* 0x0000000f2a147209 */ /* 0x000fe20007810000 */
[----:B------:R-:W-:Y:S01]  /*4d90*/  FMUL.FTZ R7, R4, UR33 ;  /* 0x0000002104077c20 */ /* 0x000fe20008410000 */
[----:B------:R-:W-:Y:S02]  /*4da0*/  ISETP.GT.AND P3, PT, R3, 0x29, PT ;  /* 0x000000290300780c */ /* 0x000fe40003f64270 */
[----:B------:R-:W-:Y:S02]  /*4db0*/  FSEL R46, R46, -INF , P2 ;  /* 0xff8000002e2e7808 */ /* 0x000fe40001000000 */
[----:B------:R-:W-:Y:S02]  /*4dc0*/  FMNMX.FTZ R21, R43, R20, !PT ;  /* 0x000000142b157209 */ /* 0x000fe40007810000 */
[----:B------:R-:W-:-:S02]  /*4dd0*/  FSETP.NEU.FTZ.AND P1, PT, R4, -INF , PT ;  /* 0xff8000000400780b */ /* 0x000fc40003f3d000 */
[----:B------:R-:W-:Y:S02]  /*4de0*/  ISETP.GT.AND P2, PT, R3, 0x30, PT ;  /* 0x000000300300780c */ /* 0x000fe40003f44270 */
[----:B------:R-:W-:Y:S02]  /*4df0*/  FSEL R47, R47, -INF , P3 ;  /* 0xff8000002f2f7808 */ /* 0x000fe40001800000 */
[----:B------:R-:W-:Y:S02]  /*4e00*/  FMNMX.FTZ R20, R46, R21, !PT ;  /* 0x000000152e147209 */ /* 0x000fe40007810000 */
[----:B------:R-:W-:Y:S02]  /*4e10*/  FSEL R7, R7, RZ, P1 ;  /* 0x000000ff07077208 */ /* 0x000fe40000800000 */
[----:B------:R-:W-:Y:S02]  /*4e20*/  ISETP.GT.AND P3, PT, R3, 0x31, PT ;  /* 0x000000310300780c */ /* 0x000fe40003f64270 */
[----:B------:R-:W-:Y:S01]  /*4e30*/  FSEL R50, R50, -INF , P2 ;  /* 0xff80000032327808 */ /* 0x000fe20001000000 */
[--C-:B------:R-:W-:Y:S01]  /*4e40*/  FFMA.FTZ R8, R24, UR33, -R7.reuse ;  /* 0x0000002118087c23 */ /* 0x100fe20008010807 */
[----:B------:R-:W-:Y:S01]  /*4e50*/  FMNMX.FTZ R21, R47, R20, !PT ;  /* 0x000000142f157209 */ /* 0x000fe20007810000 */
[--C-:B------:R-:W-:Y:S01]  /*4e60*/  FFMA.FTZ R9, R25, UR33, -R7.reuse ;  /* 0x0000002119097c23 */ /* 0x100fe20008010807 */
[----:B------:R-:W-:Y:S01]  /*4e70*/  ISETP.GT.AND P2, PT, R3, 0x38, PT ;  /* 0x000000380300780c */ /* 0x000fe20003f44270 */
[--C-:B------:R-:W-:Y:S01]  /*4e80*/  FFMA.FTZ R10, R28, UR33, -R7.reuse ;  /* 0x000000211c0a7c23 */ /* 0x100fe20008010807 */
[----:B------:R-:W-:Y:S01]  /*4e90*/  FSEL R51, R51, -INF , P3 ;  /* 0xff80000033337808 */ /* 0x000fe20001800000 */
[--C-:B------:R-:W-:Y:S01]  /*4ea0*/  FFMA.FTZ R11, R29, UR33, -R7.reuse ;  /* 0x000000211d0b7c23 */ /* 0x100fe20008010807 */
[----:B------:R-:W-:Y:S01]  /*4eb0*/  FMNMX.FTZ R24, R50, R21, !PT ;  /* 0x0000001532187209 */ /* 0x000fe20007810000 */
[--C-:B------:R-:W-:Y:S01]  /*4ec0*/  FFMA.FTZ R32, R32, UR33, -R7.reuse ;  /* 0x0000002120207c23 */ /* 0x100fe20008010807 */
[----:B------:R-:W-:Y:S01]  /*4ed0*/  ISETP.GT.AND P3, PT, R3, 0x39, PT ;  /* 0x000000390300780c */ /* 0x000fe20003f64270 */
[--C-:B------:R-:W-:Y:S01]  /*4ee0*/  FFMA.FTZ R13, R33, UR33, -R7.reuse ;  /* 0x00000021210d7c23 */ /* 0x100fe20008010807 */
[----:B------:R-:W-:Y:S01]  /*4ef0*/  FSEL R54, R54, -INF , P2 ;  /* 0xff80000036367808 */ /* 0x000fe20001000000 */
[----:B------:R0:W-:Y:S01]  /*4f00*/  MUFU.EX2 R12, R32 ;  /* 0x00000020000c7308 */ /* 0x0001e20000000800 */
[----:B------:R-:W-:Y:S01]  /*4f10*/  FMNMX.FTZ R25, R51, R24, !PT ;  /* 0x0000001833197209 */ /* 0x000fe20007810000 */
[--C-:B------:R-:W-:Y:S01]  /*4f20*/  FFMA.FTZ R36, R36, UR33, -R7.reuse ;  /* 0x0000002124247c23 */ /* 0x100fe20008010807 */
[----:B------:R-:W-:Y:S01]  /*4f30*/  ISETP.GT.AND P2, PT, R3, 0x40, PT ;  /* 0x000000400300780c */ /* 0x000fe20003f44270 */
[--C-:B------:R-:W-:Y:S01]  /*4f40*/  FFMA.FTZ R15, R37, UR33, -R7.reuse ;  /* 0x00000021250f7c23 */ /* 0x100fe20008010807 */
[----:B------:R-:W-:Y:S01]  /*4f50*/  FSEL R55, R55, -INF , P3 ;  /* 0xff80000037377808 */ /* 0x000fe20001800000 */
[--C-:B------:R-:W-:Y:S01]  /*4f60*/  FFMA.FTZ R40, R40, UR33, -R7.reuse ;  /* 0x0000002128287c23 */ /* 0x100fe20008010807 */
[----:B------:R-:W-:Y:S01]  /*4f70*/  FMNMX.FTZ R24, R54, R25, !PT ;  /* 0x0000001936187209 */ /* 0x000fe20007810000 */
[----:B------:R1:W-:Y:S01]  /*4f80*/  MUFU.EX2 R14, R36 ;  /* 0x00000024000e7308 */ /* 0x0003e20000000800 */
[----:B------:R-:W-:Y:S01]  /*4f90*/  ISETP.GT.AND P3, PT, R3, 0x41, PT ;  /* 0x000000410300780c */ /* 0x000fe20003f64270 */
[--C-:B------:R-:W-:Y:S01]  /*4fa0*/  FFMA.FTZ R44, R44, UR33, -R7.reuse ;  /* 0x000000212c2c7c23 */ /* 0x100fe20008010807 */
[----:B------:R-:W-:Y:S01]  /*4fb0*/  FSEL R58, R58, -INF , P2 ;  /* 0xff8000003a3a7808 */ /* 0x000fe20001000000 */
[--C-:B------:R-:W-:Y:S01]  /*4fc0*/  FFMA.FTZ R56, R56, UR33, -R7.reuse ;  /* 0x0000002138387c23 */ /* 0x100fe20008010807 */
[----:B------:R-:W-:Y:S01]  /*4fd0*/  FMNMX.FTZ R25, R55, R24, !PT ;  /* 0x0000001837197209 */ /* 0x000fe20007810000 */
[--C-:B------:R-:W-:Y:S01]  /*4fe0*/  FFMA.FTZ R60, R60, UR33, -R7.reuse ;  /* 0x000000213c3c7c23 */ /* 0x100fe20008010807 */
[----:B------:R-:W-:Y:S01]  /*4ff0*/  ISETP.GT.AND P2, PT, R3, 0x48, PT ;  /* 0x000000480300780c */ /* 0x000fe20003f44270 */
[----:B------:R-:W-:Y:S01]  /*5000*/  MUFU.EX2 R20, R40 ;  /* 0x0000002800147308 */ /* 0x000fe20000000800 */
[----:B------:R-:W-:Y:S01]  /*5010*/  FSEL R59, R59, -INF , P3 ;  /* 0xff8000003b3b7808 */ /* 0x000fe20001800000 */
[--C-:B------:R-:W-:Y:S01]  /*5020*/  FFMA.FTZ R21, R41, UR33, -R7.reuse ;  /* 0x0000002129157c23 */ /* 0x100fe20008010807 */
[----:B------:R-:W-:Y:S01]  /*5030*/  FMNMX.FTZ R28, R58, R25, !PT ;  /* 0x000000193a1c7209 */ /* 0x000fe20007810000 */
[--C-:B------:R-:W-:Y:S01]  /*5040*/  FFMA.FTZ R41, R61, UR33, -R7.reuse ;  /* 0x000000213d297c23 */ /* 0x100fe20008010807 */
[----:B------:R-:W-:Y:S01]  /*5050*/  ISETP.GT.AND P3, PT, R3, 0x49, PT ;  /* 0x000000490300780c */ /* 0x000fe20003f64270 */
[--C-:B------:R-:W-:Y:S01]  /*5060*/  FFMA.FTZ R61, R77, UR33, -R7.reuse ;  /* 0x000000214d3d7c23 */ /* 0x100fe20008010807 */
[----:B------:R-:W-:Y:S01]  /*5070*/  FSEL R62, R62, -INF , P2 ;  /* 0xff8000003e3e7808 */ /* 0x000fe20001000000 */
[----:B------:R-:W-:Y:S01]  /*5080*/  MUFU.EX2 R24, R44 ;  /* 0x0000002c00187308 */ /* 0x000fe20000000800 */
[----:B------:R-:W-:Y:S01]  /*5090*/  FMNMX.FTZ R29, R59, R28, !PT ;  /* 0x0000001c3b1d7209 */ /* 0x000fe20007810000 */
[--C-:B------:R-:W-:Y:S01]  /*50a0*/  FFMA.FTZ R52, R52, UR33, -R7.reuse ;  /* 0x0000002134347c23 */ /* 0x100fe20008010807 */
[----:B------:R-:W-:Y:S01]  /*50b0*/  ISETP.GT.AND P2, PT, R3, 0x50, PT ;  /* 0x000000500300780c */ /* 0x000fe20003f44270 */
[--C-:B------:R-:W-:Y:S01]  /*50c0*/  FFMA.FTZ R25, R45, UR33, -R7.reuse ;  /* 0x000000212d197c23 */ /* 0x100fe20008010807 */
[----:B------:R-:W-:Y:S01]  /*50d0*/  FSEL R63, R63, -INF , P3 ;  /* 0xff8000003f3f7808 */ /* 0x000fe20001800000 */
[----:B------:R-:W-:Y:S01]  /*50e0*/  FFMA.FTZ R48, R48, UR33, -R7 ;  /* 0x0000002130307c23 */ /* 0x000fe20008010807 */
        /* <DEDUP_REMOVED lines=8> */
[----:B0-----:R-:W-:Y:S01]  /*5170*/  FMNMX.FTZ R32, R66, R29, !PT ;  /* 0x0000001d42207209 */ /* 0x001fe20007810000 */
[--C-:B------:R-:W-:Y:S01]  /*5180*/  FFMA.FTZ R29, R49, UR33, -R7.reuse ;  /* 0x00000021311d7c23 */ /* 0x100fe20008010807 */
[----:B------:R-:W-:Y:S01]  /*5190*/  ISETP.GT.AND P3, PT, R3, 0x59, PT ;  /* 0x000000590300780c */ /* 0x000fe20003f64270 */
[--C-:B------:R-:W-:Y:S01]  /*51a0*/  FFMA.FTZ R49, R65, UR33, -R7.reuse ;  /* 0x0000002141317c23 */ /* 0x100fe20008010807 */
[----:B------:R-:W-:Y:S01]  /*51b0*/  FSEL R70, R70, -INF , P2 ;  /* 0xff80000046467808 */ /* 0x000fe20001000000 */
[----:B------:R-:W-:Y:S01]  /*51c0*/  MUFU.EX2 R10, R10 ;  /* 0x0000000a000a7308 */ /* 0x000fe20000000800 */
[----:B------:R-:W-:Y:S01]  /*51d0*/  FMNMX.FTZ R33, R67, R32, !PT ;  /* 0x0000002043217209 */ /* 0x000fe20007810000 */
[----:B------:R-:W-:Y:S01]  /*51e0*/  FFMA.FTZ R65, R81, UR33, -R7 ;  /* 0x0000002151417c23 */ /* 0x000fe20008010807 */
[----:B------:R-:W-:-:S02]  /*51f0*/  ISETP.GT.AND P2, PT, R3, 0x60, PT ;  /* 0x000000600300780c */ /* 0x000fc40003f44270 */
[----:B------:R-:W-:Y:S02]  /*5200*/  FSEL R71, R71, -INF , P3 ;  /* 0xff80000047477808 */ /* 0x000fe40001800000 */
[----:B------:R-:W-:Y:S01]  /*5210*/  FMNMX.FTZ R32, R70, R33, !PT ;  /* 0x0000002146207209 */ /* 0x000fe20007810000 */
[----:B------:R-:W-:Y:S01]  /*5220*/  MUFU.EX2 R11, R11 ;  /* 0x0000000b000b7308 */ /* 0x000fe20000000800 */
[----:B------:R-:W-:Y:S02]  /*5230*/  ISETP.GT.AND P3, PT, R3, 0x61, PT ;  /* 0x000000610300780c */ /* 0x000fe40003f64270 */
[----:B------:R-:W-:Y:S02]  /*5240*/  FSEL R74, R74, -INF , P2 ;  /* 0xff8000004a4a7808 */ /* 0x000fe40001000000 */
[----:B------:R-:W-:Y:S02]  /*5250*/  FMNMX.FTZ R33, R71, R32, !PT ;  /* 0x0000002047217209 */ /* 0x000fe40007810000 */
[----:B------:R-:W-:Y:S01]  /*5260*/  ISETP.GT.AND P2, PT, R3, 0x68, PT ;  /* 0x000000680300780c */ /* 0x000fe20003f44270 */
[----:B------:R0:W-:Y:S01]  /*5270*/  MUFU.EX2 R32, R52 ;  /* 0x0000003400207308 */ /* 0x0001e20000000800 */
[----:B------:R-:W-:-:S02]  /*5280*/  FSEL R75, R75, -INF , P3 ;  /* 0xff8000004b4b7808 */ /* 0x000fc40001800000 */
[----:B-1----:R-:W-:Y:S01]  /*5290*/  FMNMX.FTZ R36, R74, R33, !PT ;  /* 0x000000214a247209 */ /* 0x002fe20007810000 */
[--C-:B------:R-:W-:Y:S01]  /*52a0*/  FFMA.FTZ R33, R53, UR33, -R7.reuse ;  /* 0x0000002135217c23 */ /* 0x100fe20008010807 */
[----:B------:R-:W-:Y:S01]  /*52b0*/  ISETP.GT.AND P3, PT, R3, 0x69, PT ;  /* 0x000000690300780c */ /* 0x000fe20003f64270 */
[--C-:B------:R-:W-:Y:S01]  /*52c0*/  FFMA.FTZ R53, R69, UR33, -R7.reuse ;  /* 0x0000002145357c23 */ /* 0x100fe20008010807 */
[----:B------:R-:W-:Y:S01]  /*52d0*/  FSEL R78, R78, -INF , P2 ;  /* 0xff8000004e4e7808 */ /* 0x000fe20001000000 */
[----:B------:R-:W-:Y:S01]  /*52e0*/  MUFU.EX2 R13, R13 ;  /* 0x0000000d000d7308 */ /* 0x000fe20000000800 */
[----:B------:R-:W-:Y:S01]  /*52f0*/  FMNMX.FTZ R37, R75, R36, !PT ;  /* 0x000000244b257209 */ /* 0x000fe20007810000 */
[--C-:B0-----:R-:W-:Y:S01]  /*5300*/  FFMA.FTZ R52, R68, UR33, -R7.reuse ;  /* 0x0000002144347c23 */ /* 0x101fe20008010807 */
[----:B------:R-:W-:Y:S01]  /*5310*/  ISETP.GT.AND P2, PT, R3, 0x70, PT ;  /* 0x000000700300780c */ /* 0x000fe20003f44270 */
[----:B------:R-:W-:Y:S01]  /*5320*/  FFMA.FTZ R68, R84, UR33, -R7 ;  /* 0x0000002154447c23 */ /* 0x000fe20008010807 */
[----:B------:R-:W-:-:S02]  /*5330*/  FSEL R79, R79, -INF , P3 ;  /* 0xff8000004f4f7808 */ /* 0x000fc40001800000 */
        /* <DEDUP_REMOVED lines=8> */
[----:B------:R-:W-:Y:S01]  /*53c0*/  FMNMX.FTZ R40, R82, R37, !PT ;  /* 0x0000002552287209 */ /* 0x000fe20007810000 */
[--C-:B------:R-:W-:Y:S01]  /*53d0*/  FFMA.FTZ R37, R57, UR33, -R7.reuse ;  /* 0x0000002139257c23 */ /* 0x100fe20008010807 */
[----:B------:R-:W-:Y:S01]  /*53e0*/  ISETP.GT.AND P3, PT, R3, 0x79, PT ;  /* 0x000000790300780c */ /* 0x000fe20003f64270 */
[--C-:B------:R-:W-:Y:S01]  /*53f0*/  FFMA.FTZ R57, R73, UR33, -R7.reuse ;  /* 0x0000002149397c23 */ /* 0x100fe20008010807 */
[----:B------:R-:W-:Y:S01]  /*5400*/  FSEL R86, R86, -INF , P2 ;  /* 0xff80000056567808 */ /* 0x000fe20001000000 */
[----:B------:R-:W-:Y:S01]  /*5410*/  MUFU.EX2 R21, R21 ;  /* 0x0000001500157308 */ /* 0x000fe20000000800 */
[----:B------:R-:W-:Y:S01]  /*5420*/  FMNMX.FTZ R3, R83, R40, !PT ;  /* 0x0000002853037209 */ /* 0x000fe20007810000 */
[----:B0-----:R-:W-:Y:S01]  /*5430*/  FFMA.FTZ R56, R72, UR33, -R7 ;  /* 0x0000002148387c23 */ /* 0x001fe20008010807 */
[----:B------:R-:W-:Y:S02]  /*5440*/  FSEL R87, R87, -INF , P3 ;  /* 0xff80000057577808 */ /* 0x000fe40001800000 */
[----:B------:R-:W-:-:S03]  /*5450*/  FMNMX.FTZ R40, R86, R3, !PT ;  /* 0x0000000356287209 */ /* 0x000fc60007810000 */
[----:B------:R-:W-:Y:S01]  /*5460*/  MUFU.EX2 R25, R25 ;  /* 0x0000001900197308 */ /* 0x000fe20000000800 */
[----:B------:R-:W-:-:S05]  /*5470*/  FMNMX.FTZ R3, R87, R40, !PT ;  /* 0x0000002857037209 */ /* 0x000fca0007810000 */
[----:B------:R-:W0:Y:S02]  /*5480*/  SHFL.BFLY PT, R44, R3, 0x2, 0x1f ;  /* 0x0c401f00032c7f89 */ /* 0x000e2400000e0000 */
[----:B------:R1:W-:Y:S08]  /*5490*/  MUFU.EX2 R40, R60 ;  /* 0x0000003c00287308 */ /* 0x0003f00000000800 */
[----:B------:R2:W-:Y:S01]  /*54a0*/  MUFU.EX2 R28, R48 ;  /* 0x00000030001c7308 */ /* 0x0005e20000000800 */
[----:B-1----:R-:W-:-:S07]  /*54b0*/  FFMA.FTZ R60, R76, UR33, -R7 ;  /* 0x000000214c3c7c23 */ /* 0x002fce0008010807 */
[----:B------:R-:W-:Y:S01]  /*54c0*/  MUFU.EX2 R29, R29 ;  /* 0x0000001d001d7308 */ /* 0x000fe20000000800 */
[--C-:B--2---:R-:W-:Y:S01]  /*54d0*/  FFMA.FTZ R48, R64, UR33, -R7.reuse ;  /* 0x0000002140307c23 */ /* 0x104fe20008010807 */
[--C-:B------:R-:W-:Y:S01]  /*54e0*/  FFMA.FTZ R64, R80, UR33, -R7.reuse ;  /* 0x0000002150407c23 */ /* 0x100fe20008010807 */
[----:B------:R-:W-:Y:S01]  /*54f0*/  FFMA.FTZ R7, R85, UR33, -R7 ;  /* 0x0000002155077c23 */ /* 0x000fe20008010807 */
[----:B0-----:R-:W-:-:S04]  /*5500*/  FMNMX.FTZ R44, R3, R44, !PT ;  /* 0x0000002c032c7209 */ /* 0x001fc80007810000 */
        /* <DEDUP_REMOVED lines=12> */
[--C-:B------:R-:W-:Y:S01]  /*55d0*/  FFMA.FTZ R31, R34, UR33, -R72.reuse ;  /* 0x00000021221f7c23 */ /* 0x100fe20008010848 */
[--C-:B------:R-:W-:Y:S01]  /*55e0*/  FFMA.FTZ R73, R35, UR33, -R72.reuse ;  /* 0x0000002123497c23 */ /* 0x100fe20008010848 */
[----:B------:R-:W-:Y:S01]  /*55f0*/  FSEL R34, R4, RZ, P1 ;  /* 0x000000ff04227208 */ /* 0x000fe20000800000 */
[--C-:B------:R-:W-:Y:S01]  /*5600*/  FFMA.FTZ R35, R51, UR33, -R72.reuse ;  /* 0x0000002133237c23 */ /* 0x100fe20008010848 */
[----:B------:R-:W-:Y:S01]  /*5610*/  FSEL R51, R3, RZ, P2 ;  /* 0x000000ff03337208 */ /* 0x000fe20001000000 */
[--C-:B------:R-:W-:Y:S01]  /*5620*/  FFMA.FTZ R44, R30, UR33, -R72.reuse ;  /* 0x000000211e2c7c23 */ /* 0x100fe20008010848 */
[--C-:B------:R-:W-:Y:S01]  /*5630*/  FFMA.FTZ R30, R38, UR33, -R72.reuse ;  /* 0x00000021261e7c23 */ /* 0x100fe20008010848 */
[----:B------:R-:W-:Y:S01]  /*5640*/  FADD.FTZ R5, -R34, R5 ;  /* 0x0000000522057221 */ /* 0x000fe20000010100 */
[----:B------:R-:W-:Y:S01]  /*5650*/  FFMA.FTZ R38, R43, UR33, -R72 ;  /* 0x000000212b267c23 */ /* 0x000fe20008010848 */
[----:B------:R-:W-:Y:S01]  /*5660*/  FADD.FTZ R51, -R51, R6 ;  /* 0x0000000633337221 */ /* 0x000fe20000010100 */
[--C-:B------:R-:W-:Y:S01]  /*5670*/  FFMA.FTZ R69, R26, UR33, -R72.reuse ;  /* 0x000000211a457c23 */ /* 0x100fe20008010848 */
[----:B------:R-:W-:Y:S01]  /*5680*/  FMUL.FTZ R43, R5, UR33 ;  /* 0x00000021052b7c20 */ /* 0x000fe20008410000 */
[--C-:B------:R-:W-:Y:S01]  /*5690*/  FFMA.FTZ R77, R27, UR33, -R72.reuse ;  /* 0x000000211b4d7c23 */ /* 0x100fe20008010848 */
[----:B------:R-:W-:Y:S01]  /*56a0*/  FMUL.FTZ R5, R51, UR33 ;  /* 0x0000002133057c20 */ /* 0x000fe20008410000 */
        /* <DEDUP_REMOVED lines=18> */
[----:B------:R-:W-:-:S06]  /*57d0*/  FFMA.FTZ R58, R82, UR33, -R72 ;  /* 0x00000021523a7c23 */ /* 0x000fcc0008010848 */
[----:B------:R-:W1:Y:S01]  /*57e0*/  MUFU.EX2 R5, R5 ;  /* 0x0000000500057308 */ /* 0x000e620000000800 */
[----:B0-----:R-:W-:-:S04]  /*57f0*/  FFMA.FTZ R2, R6, R2, R8 ;  /* 0x0000000206027223 */ /* 0x001fc80000010008 */
[----:B------:R-:W-:-:S03]  /*5800*/  FADD.FTZ R51, R9, R2 ;  /* 0x0000000209337221 */ /* 0x000fc60000010000 */
[----:B------:R-:W0:Y:S08]  /*5810*/  MUFU.EX2 R77, R77 ;  /* 0x0000004d004d7308 */ /* 0x000e300000000800 */
[----:B------:R-:W2:Y:S01]  /*5820*/  MUFU.EX2 R76, R76 ;  /* 0x0000004c004c7308 */ /* 0x000ea20000000800 */
[----:B-1----:R-:W-:-:S07]  /*5830*/  FFMA.FTZ R0, R5, R0, R69 ;  /* 0x0000000005007223 */ /* 0x002fce0000010045 */
[----:B------:R-:W1:Y:S01]  /*5840*/  MUFU.EX2 R31, R31 ;  /* 0x0000001f001f7308 */ /* 0x000e620000000800 */
[----:B0-----:R-:W-:Y:S01]  /*5850*/  FADD.FTZ R55, R77, R0 ;  /* 0x000000004d377221 */ /* 0x001fe20000010000 */
[----:B------:R-:W-:-:S03]  /*5860*/  FADD.FTZ R0, R10, R51 ;  /* 0x000000330a007221 */ /* 0x000fc60000010000 */
[----:B------:R-:W-:Y:S01]  /*5870*/  FADD.FTZ R55, R44, R55 ;  /* 0x000000372c377221 */ /* 0x000fe20000010000 */
[----:B------:R-:W-:Y:S02]  /*5880*/  FADD.FTZ R51, R11, R0 ;  /* 0x000000000b337221 */ /* 0x000fe40000010000 */
[----:B------:R-:W0:Y:S01]  /*5890*/  MUFU.EX2 R73, R73 ;  /* 0x0000004900497308 */ /* 0x000e220000000800 */
[----:B--2---:R-:W-:Y:S01]  /*58a0*/  FADD.FTZ R0, R76, R55 ;  /* 0x000000374c007221 */ /* 0x004fe20000010000 */
[----:B------:R-:W-:-:S04]  /*58b0*/  FADD.FTZ R2, R12, R51 ;  /* 0x000000330c027221 */ /* 0x000fc80000010000 */
[----:B------:R-:W-:Y:S02]  /*58c0*/  FADD.FTZ R51, R13, R2 ;  /* 0x000000020d337221 */ /* 0x000fe40000010000 */
[----:B------:R-:W2:Y:S01]  /*58d0*/  MUFU.EX2 R30, R30 ;  /* 0x0000001e001e7308 */ /* 0x000ea20000000800 */
[----:B-1----:R-:W-:-:S07]  /*58e0*/  FADD.FTZ R0, R31, R0 ;  /* 0x000000001f007221 */ /* 0x002fce0000010000 */
[----:B------:R-:W1:Y:S01]  /*58f0*/  MUFU.EX2 R39, R39 ;  /* 0x0000002700277308 */ /* 0x000e620000000800 */
[----:B0-----:R-:W-:Y:S01]  /*5900*/  FADD.FTZ R55, R73, R0 ;  /* 0x0000000049377221 */ /* 0x001fe20000010000 */
[----:B------:R-:W-:Y:S01]  /*5910*/  FADD.FTZ R0, R14, R51 ;  /* 0x000000330e007221 */ /* 0x000fe20000010000 */
[--C-:B------:R-:W-:Y:S01]  /*5920*/  FFMA.FTZ R51, R70, UR33, -R72.reuse ;  /* 0x0000002146337c23 */ /* 0x100fe20008010848 */
[----:B------:R-:W-:-:S04]  /*5930*/  FFMA.FTZ R70, R86, UR33, -R72 ;  /* 0x0000002156467c23 */ /* 0x000fc80008010848 */
[----:B------:R-:W0:Y:S01]  /*5940*/  MUFU.EX2 R45, R45 ;  /* 0x0000002d002d7308 */ /* 0x000e220000000800 */
[----:B--2---:R-:W-:Y:S01]  /*5950*/  FADD.FTZ R2, R30, R55 ;  /* 0x000000371e027221 */ /* 0x004fe20000010000 */
[----:B------:R-:W-:-:S04]  /*5960*/  FADD.FTZ R55, R15, R0 ;  /* 0x000000000f377221 */ /* 0x000fc80000010000 */
[----:B------:R-:W-:Y:S02]  /*5970*/  FADD.FTZ R0, R20, R55 ;  /* 0x0000003714007221 */ /* 0x000fe40000010000 */
[----:B------:R-:W2:Y:S01]  /*5980*/  MUFU.EX2 R38, R38 ;  /* 0x0000002600267308 */ /* 0x000ea20000000800 */
[----:B-1----:R-:W-:Y:S01]  /*5990*/  FADD.FTZ R2, R39, R2 ;  /* 0x0000000227027221 */ /* 0x002fe20000010000 */
[----:B------:R-:W-:-:S06]  /*59a0*/  FADD.FTZ R59, R21, R0 ;  /* 0x00000000153b7221 */ /* 0x000fcc0000010000 */
[----:B------:R-:W1:Y:S01]  /*59b0*/  MUFU.EX2 R27, R27 ;  /* 0x0000001b001b7308 */ /* 0x000e620000000800 */
[----:B0-----:R-:W-:Y:S01]  /*59c0*/  FADD.FTZ R55, R45, R2 ;  /* 0x000000022d377221 */ /* 0x001fe20000010000 */
[----:B------:R-:W-:-:S06]  /*59d0*/  FADD.FTZ R2, R24, R59 ;  /* 0x0000003b18027221 */ /* 0x000fcc0000010000 */
[----:B------:R-:W0:Y:S01]  /*59e0*/  MUFU.EX2 R47, R47 ;  /* 0x0000002f002f7308 */ /* 0x000e220000000800 */
[----:B--2---:R-:W-:Y:S01]  /*59f0*/  FADD.FTZ R0, R38, R55 ;  /* 0x0000003726007221 */ /* 0x004fe20000010000 */
[----:B------:R-:W-:-:S06]  /*5a00*/  FADD.FTZ R55, R25, R2 ;  /* 0x0000000219377221 */ /* 0x000fcc0000010000 */
[----:B------:R-:W2:Y:S01]  /*5a10*/  MUFU.EX2 R26, R26 ;  /* 0x0000001a001a7308 */ /* 0x000ea20000000800 */
[----:B-1----:R-:W-:-:S07]  /*5a20*/  FADD.FTZ R0, R27, R0 ;  /* 0x000000001b007221 */ /* 0x002fce0000010000 */
[----:B------:R-:W1:Y:S01]  /*5a30*/  MUFU.EX2 R35, R35 ;  /* 0x0000002300237308 */ /* 0x000e620000000800 */
[----:B0-----:R-:W-:Y:S01]  /*5a40*/  FADD.FTZ R59, R47, R0 ;  /* 0x000000002f3b7221 */ /* 0x001fe20000010000 */
[----:B------:R-:W-:-:S04]  /*5a50*/  FADD.FTZ R0, R28, R55 ;  /* 0x000000371c007221 */ /* 0x000fc80000010000 */
[----:B------:R-:W-:Y:S02]  /*5a60*/  FADD.FTZ R55, R29, R0 ;  /* 0x000000001d377221 */ /* 0x000fe40000010000 */
[----:B------:R-:W0:Y:S01]  /*5a70*/  MUFU.EX2 R34, R34 ;  /* 0x0000002200227308 */ /* 0x000e220000000800 */
[----:B--2---:R-:W-:Y:S01]  /*5a80*/  FADD.FTZ R2, R26, R59 ;  /* 0x0000003b1a027221 */ /* 0x004fe20000010000 */
[----:B------:R-:W-:Y:S01]  /*5a90*/  FADD.FTZ R0, R32, R55 ;  /* 0x0000003720007221 */ /* 0x000fe20000010000 */
[----:B------:R-:W-:-:S03]  /*5aa0*/  FFMA.FTZ R55, R78, UR33, -R72 ;  /* 0x000000214e377c23 */ /* 0x000fc60008010848 */
[----:B------:R-:W-:Y:S02]  /*5ab0*/  FADD.FTZ R67, R33, R0 ;  /* 0x0000000021437221 */ /* 0x000fe40000010000 */
        /* <DEDUP_REMOVED lines=10> */
[----:B------:R-:W-:-:S04]  /*5b60*/  FADD.FTZ R0, R48, R71 ;  /* 0x0000004730007221 */ /* 0x000fc80000010000 */
[----:B------:R-:W-:Y:S02]  /*5b70*/  FADD.FTZ R71, R49, R0 ;  /* 0x0000000031477221 */ /* 0x000fe40000010000 */
[----:B------:R2:W3:Y:S01]  /*5b80*/  MUFU.EX2 R43, R62 ;  /* 0x0000003e002b7308 */ /* 0x0004e20000000800 */
[----:B-1----:R-:W-:Y:S01]  /*5b90*/  FADD.FTZ R2, R42, R59 ;  /* 0x0000003b2a027221 */ /* 0x002fe20000010000 */
[----:B------:R-:W-:-:S06]  /*5ba0*/  FFMA.FTZ R59, R79, UR33, -R72 ;  /* 0x000000214f3b7c23 */ /* 0x000fcc0008010848 */
[----:B------:R-:W1:Y:S01]  /*5bb0*/  MUFU.EX2 R80, R80 ;  /* 0x0000005000507308 */ /* 0x000e620000000800 */
[----:B0-----:R-:W-:Y:S01]  /*5bc0*/  FADD.FTZ R2, R81, R2 ;  /* 0x0000000251027221 */ /* 0x001fe20000010000 */
[----:B--2---:R-:W-:-:S06]  /*5bd0*/  FFMA.FTZ R62, R75, UR33, -R72 ;  /* 0x000000214b3e7c23 */ /* 0x004fcc0008010848 */
[----:B------:R-:W0:Y:S01]  /*5be0*/  MUFU.EX2 R50, R50 ;  /* 0x0000003200327308 */ /* 0x000e220000000800 */
[----:B---3--:R-:W-:Y:S01]  /*5bf0*/  FADD.FTZ R67, R43, R2 ;  /* 0x000000022b437221 */ /* 0x008fe20000010000 */
[----:B------:R-:W-:-:S06]  /*5c00*/  FADD.FTZ R2, R52, R71 ;  /* 0x0000004734027221 */ /* 0x000fcc0000010000 */
        /* <DEDUP_REMOVED lines=46> */
.L_x_1887:
[----:B------:R-:W-:Y:S01]  /*5ef0*/  ULEA UR6, UR52, UR40, 0x3 ;  /* 0x0000002834067291 */ /* 0x000fe2000f8e183f */
[----:B------:R-:W-:Y:S01]  /*5f00*/  F2FP.BF16.F32.PACK_AB R8, R9, R8 ;  /* 0x000000080908723e */ /* 0x000fe200000010ff */
[----:B------:R-:W-:Y:S01]  /*5f10*/  UISETP.GT.AND UP0, UPT, UR53, UR35, UPT ;  /* 0x000000233500728c */ /* 0x000fe2000bf04270 */
[----:B------:R-:W-:Y:S01]  /*5f20*/  F2FP.BF16.F32.PACK_AB R10, R11, R10 ;  /* 0x0000000a0b0a723e */ /* 0x000fe200000010ff */
[----:B------:R-:W-:Y:S01]  /*5f30*/  UIADD3 UR6, UR6, 0x2d860, URZ ;  /* 0x0002d86006067890 */ /* 0x000fe2000fffe03f */
[----:B------:R-:W-:Y:S01]  /*5f40*/  F2FP.BF16.F32.PACK_AB R9, R77, R69 ;  /* 0x000000454d09723e */ /* 0x000fe200000010ff */
[----:B------:R-:W-:Y:S01]  /*5f50*/  UMOV UR28, UR45 ;  /* 0x0000002d001c7c82 */ /* 0x000fe20008000000 */
[----:B------:R-:W-:Y:S01]  /*5f60*/  F2FP.BF16.F32.PACK_AB R11, R76, R44 ;  /* 0x0000002c4c0b723e */ /* 0x000fe200000010ff */
[----:B------:R-:W-:Y:S01]  /*5f70*/  UPRMT UR6, UR41, 0x654, UR6 ;  /* 0x0000065429067896 */ /* 0x000fe20008000006 */
[----:B------:R-:W-:Y:S01]  /*5f80*/  F2FP.BF16.F32.PACK_AB R12, R13, R12 ;  /* 0x0000000c0d0c723e */ /* 0x000fe200000010ff */
[----:B------:R-:W-:Y:S01]  /*5f90*/  UMOV UR52, UR44 ;  /* 0x0000002c00347c82 */ /* 0x000fe20008000000 */
[----:B------:R-:W-:Y:S01]  /*5fa0*/  F2FP.BF16.F32.PACK_AB R14, R15, R14 ;  /* 0x0000000e0f0e723e */ /* 0x000fe200000010ff */
[-C--:B------:R-:W-:Y:S01]  /*5fb0*/  FMUL.FTZ R88, R88, R6.reuse ;  /* 0x0000000658587220 */ /* 0x080fe20000410000 */
        /* <DEDUP_REMOVED lines=9> */
[----:B------:R-:W-:Y:S01]  /*6050*/  UIADD3 UR6, UR53, -0x1, URZ ;  /* 0xffffffff35067890 */ /* 0x000fe2000fffe03f */
[----:B------:R-:W-:Y:S01]  /*6060*/  F2FP.BF16.F32.PACK_AB R47, R47, R27 ;  /* 0x0000001b2f2f723e */ /* 0x000fe200000010ff */
[----:B------:R1:W-:Y:S01]  /*6070*/  STSM.16.M88.4 [R19], R12 ;  /* 0x0000000c13007844 */ /* 0x0003e20000000200 */
[----:B------:R-:W-:Y:S01]  /*6080*/  F2FP.BF16.F32.PACK_AB R28, R29, R28 ;  /* 0x0000001c1d1c723e */ /* 0x000fe200000010ff */
[----:B------:R-:W-:Y:S01]  /*6090*/  FMUL.FTZ R93, R93, R6 ;  /* 0x000000065d5d7220 */ /* 0x000fe20000410000 */
[----:B------:R-:W-:Y:S01]  /*60a0*/  F2FP.BF16.F32.PACK_AB R48, R49, R48 ;  /* 0x000000303130723e */ /* 0x000fe200000010ff */
[----:B------:R1:W-:Y:S01]  /*60b0*/  STSM.16.M88.4 [R18], R44 ;  /* 0x0000002c12007844 */ /* 0x0003e20000000200 */
[----:B------:R-:W-:Y:S01]  /*60c0*/  F2FP.BF16.F32.PACK_AB R29, R35, R26 ;  /* 0x0000001a231d723e */ /* 0x000fe200000010ff */
[----:B------:R-:W-:Y:S01]  /*60d0*/  UMOV UR53, UR6 ;  /* 0x0000000600357c82 */ /* 0x000fe20008000000 */
        /* <DEDUP_REMOVED lines=34> */
[----:B------:R-:W-:Y:S01]  /*6300*/  PLOP3.LUT P1, PT, PT, PT, UP0, 0x80, 0x0 ;  /* 0x000000000000781c */ /* 0x000fe20003f2f008 */
[-C--:B------:R-:W-:Y:S01]  /*6310*/  FMUL.FTZ R121, R121, R6.reuse ;  /* 0x0000000679797220 */ /* 0x080fe20000410000 */
[-C--:B------:R-:W-:Y:S01]  /*6320*/  FMUL.FTZ R124, R124, R6.reuse ;  /* 0x000000067c7c7220 */ /* 0x080fe20000410000 */
        /* <DEDUP_REMOVED lines=40> */
[----:B------:R-:W-:-:S05]  /*65b0*/  UMOV UR53, UR6 ;  /* 0x0000000600357c82 */ /* 0x000fca0008000000 */
.L_x_1877:
[----:B------:R-:W-:-:S13]  /*65c0*/  ISETP.LE.AND P1, PT, RZ, UR53, PT ;  /* 0x00000035ff007c0c */ /* 0x000fda000bf23270 */
[----:B------:R-:W-:Y:S05]  /*65d0*/  @!P1 BRA `(.L_x_1889) ;  /* 0x0000002000409947 */ /* 0x000fea0003800000 */
[----:B------:R-:W-:Y:S01]  /*65e0*/  IMAD.MOV.U32 R6, RZ, RZ, R3 ;  /* 0x000000ffff067224 */ /* 0x000fe200078e0003 */
[----:B------:R-:W-:Y:S01]  /*65f0*/  UMOV UR28, UR45 ;  /* 0x0000002d001c7c82 */ /* 0x000fe20008000000 */
[----:B------:R-:W-:Y:S01]  /*6600*/  IMAD.MOV.U32 R5, RZ, RZ, R4 ;  /* 0x000000ffff057224 */ /* 0x000fe200078e0004 */
[----:B------:R-:W-:Y:S01]  /*6610*/  UMOV UR34, UR44 ;  /* 0x0000002c00227c82 */ /* 0x000fe20008000000 */
[----:B------:R-:W-:-:S05]  /*6620*/  ULDC UR33, c[0x0][0x988] ;  /* 0x0002620000217ab9 */ /* 0x000fca0000000800 */
.L_x_1900:
[----:B------:R-:W-:Y:S01]  /*6630*/  ISETP.NE.AND P2, PT, RZ, UR37, PT ;  /* 0x00000025ff007c0c */ /* 0x000fe2000bf45270 */
[----:B------:R-:W-:-:S04]  /*6640*/  UISETP.NE.AND UP0, UPT, UR34, 0x1, UPT ;  /* 0x000000012200788c */ /* 0x000fc8000bf05270 */
[----:B------:R-:W-:-:S04]  /*6650*/  USEL UR45, URZ, 0x1, UP0 ;  /* 0x000000013f2d7887 */ /* 0x000fc80008000000 */
[----:B------:R-:W-:-:S04]  /*6660*/  ULOP3.LUT UR45, UR28, UR45, URZ, 0x3c, !UPT ;  /* 0x0000002d1c2d7292 */ /* 0x000fc8000f8e3c3f */
[----:B------:R-:W-:Y:S08]  /*6670*/  @P2 BRA `(.L_x_1890) ;  /* 0x0000000000382947 */ /* 0x000ff00003800000 */
[----:B------:R-:W-:Y:S05]  /*6680*/  @!P0 BRA `(.L_x_1891) ;  /* 0x0000000000048947 */ /* 0x000fea0003800000 */
[----:B------:R-:W-:Y:S01]  /*6690*/  BPT.TRAP 0x1 ;  /* 0x000000040000795c */ /* 0x000fe20000300000 */
.L_x_1891:
        /* <DEDUP_REMOVED lines=9> */
.L_x_1892:
[----:B--2---:R-:W-:Y:S05]  /*6730*/  @P1 BRA `(.L_x_1890) ;  /* 0x0000000000081947 */ /* 0x004fea0003800000 */
[----:B------:R-:W2:Y:S02]  /*6740*/  SYNCS.PHASECHK.TRANS64.TRYWAIT P1, [UR6+0x2d830], R3 ;  /* 0x02d83003ff0075a7 */ /* 0x000ea40008020146 */
[----:B--2---:R-:W-:Y:S05]  /*6750*/  @!P1 BRA `(.L_x_1893) ;  /* 0x00000084003c9947 */ /* 0x004fea0003800000 */
.L_x_1890:
        /* <DEDUP_REMOVED lines=40> */
.L_x_1895:
[----:B------:R-:W-:Y:S01]  /*69e0*/  ULEA UR6, UR34, UR40, 0x3 ;  /* 0x0000002822067291 */ /* 0x000fe2000f8e183f */
[----:B------:R-:W-:-:S05]  /*69f0*/  IMAD.U32 R3, RZ, RZ, UR28 ;  /* 0x0000001cff037e24 */ /* 0x000fca000f8e00ff */
[----:B------:R-:W-:-:S04]  /*6a00*/  SHF.L.U32 R3, R3, 0x1f, RZ ;  /* 0x0000001f03037819 */ /* 0x000fc800000006ff */
[----:B------:R0:W1:Y:S01]  /*6a10*/  SYNCS.PHASECHK.TRANS64.TRYWAIT P1, [UR6+0x2d850], R3 ;  /* 0x02d85003ff0075a7 */ /* 0x0000620008020146 */
[----:B------:R-:W-:Y:S05]  /*6a20*/  @!P0 BRA `(.L_x_1896) ;  /* 0x0000000000048947 */ /* 0x000fea0003800000 */
[----:B------:R-:W-:Y:S01]  /*6a30*/  BPT.TRAP 0x1 ;  /* 0x000000040000795c */ /* 0x000fe20000300000 */
.L_x_1896:
[----:B-1----:R-:W-:Y:S05]  /*6a40*/  @P1 BRA `(.L_x_1894) ;  /* 0x0000000000081947 */ /* 0x002fea0003800000 */
[----:B------:R-:W1:Y:S02]  /*6a50*/  SYNCS.PHASECHK.TRANS64.TRYWAIT P1, [UR6+0x2d850], R3 ;  /* 0x02d85003ff0075a7 */ /* 0x000e640008020146 */
[----:B-1----:R-:W-:Y:S05]  /*6a60*/  @!P1 BRA `(.L_x_1897) ;  /* 0x0000008000909947 */ /* 0x002fea0003800000 */
.L_x_1894:
        /* <DEDUP_REMOVED lines=70> */
.L_x_1898:
[----:B------:R-:W-:Y:S01]  /*6ed0*/  FMNMX.FTZ R4, R24, R5, !PT ;  /* 0x0000000518047209 */ /* 0x000fe20007810000 */
[----:B------:R-:W-:Y:S01]  /*6ee0*/  ULEA UR6, UR44, UR40, 0x3 ;  /* 0x000000282c067291 */ /* 0x000fe2000f8e183f */
[----:B------:R-:W-:Y:S02]  /*6ef0*/  FMNMX.FTZ R8, R26, R6, !PT ;  /* 0x000000061a087209 */ /* 0x000fe40007810000 */
[----:B0-----:R-:W-:Y:S01]  /*6f00*/  FMNMX.FTZ R3, R25, R4, !PT ;  /* 0x0000000419037209 */ /* 0x001fe20007810000 */
        /* <DEDUP_REMOVED lines=72> */
[C---:B------:R-:W-:Y:S01]  /*7390*/  FADD.FTZ R5, -R4.reuse, R5 ;  /* 0x0000000504057221 */ /* 0x040fe20000010100 */
[----:B------:R-:W-:-:S03]  /*73a0*/  FMUL.FTZ R7, R4, UR33 ;  /* 0x0000002104077c20 */ /* 0x000fc60008410000 */
[----:B------:R-:W-:Y:S01]  /*73b0*/  FMUL.FTZ R11, R5, UR33 ;  /* 0x00000021050b7c20 */ /* 0x000fe20008410000 */
[--C-:B------:R-:W-:Y:S01]  /*73c0*/  FFMA.FTZ R20, R40, UR33, -R7.reuse ;  /* 0x0000002128147c23 */ /* 0x100fe20008010807 */
[C---:B------:R-:W-:Y:S01]  /*73d0*/  FADD.FTZ R5, -R3.reuse, R6 ;  /* 0x0000000603057221 */ /* 0x040fe20000010100 */
[----:B------:R-:W-:Y:S01]  /*73e0*/  FMUL.FTZ R40, R3, UR33 ;  /* 0x0000002103287c20 */ /* 0x000fe20008410000 */
[--C-:B------:R-:W-:Y:S01]  /*73f0*/  FFMA.FTZ R8, R24, UR33, -R7.reuse ;  /* 0x0000002118087c23 */ /* 0x100fe20008010807 */
[--C-:B------:R-:W-:Y:S01]  /*7400*/  FFMA.FTZ R12, R32, UR33, -R7.reuse ;  /* 0x00000021200c7c23 */ /* 0x100fe20008010807 */
[----:B------:R-:W-:Y:S01]  /*7410*/  FMUL.FTZ R5, R5, UR33 ;  /* 0x0000002105057c20 */ /* 0x000fe20008410000 */
        /* <DEDUP_REMOVED lines=48> */
[--C-:B0-----:R-:W-:Y:S01]  /*7720*/  FFMA.FTZ R29, R49, UR33, -R7.reuse ;  /* 0x00000021311d7c23 */ /* 0x101fe20008010807 */
[--C-:B------:R-:W-:Y:S01]  /*7730*/  FFMA.FTZ R49, R65, UR33, -R7.reuse ;  /* 0x0000002141317c23 */ /* 0x100fe20008010807 */
[--C-:B------:R-:W-:Y:S01]  /*7740*/  FFMA.FTZ R65, R81, UR33, -R7.reuse ;  /* 0x0000002151417c23 */ /* 0x100fe20008010807 */
[----:B------:R-:W-:Y:S01]  /*7750*/  FFMA.FTZ R81, R31, UR33, -R40 ;  /* 0x000000211f517c23 */ /* 0x000fe20008010828 */
[----:B-1----:R-:W-:Y:S01]  /*7760*/  FFMA.FTZ R47, R5, R0, R26 ;  /* 0x00000000052f7223 */ /* 0x002fe2000001001a */
        /* <DEDUP_REMOVED lines=12> */
[----:B------:R-:W-:-:S06]  /*7830*/  FFMA.FTZ R7, R85, UR33, -R7 ;  /* 0x0000002155077c23 */ /* 0x000fcc0008010807 */
[----:B------:R-:W2:Y:S01]  /*7840*/  MUFU.EX2 R27, R27 ;  /* 0x0000001b001b7308 */ /* 0x000ea20000000800 */
[----:B0-----:R-:W-:-:S07]  /*7850*/  FADD.FTZ R0, R84, R47 ;  /* 0x0000002f54007221 */ /* 0x001fce0000010000 */
[----:B------:R-:W0:Y:S01]  /*7860*/  MUFU.EX2 R81, R81 ;  /* 0x0000005100517308 */ /* 0x000e220000000800 */
[----:B-1----:R-:W-:-:S04]  /*7870*/  FADD.FTZ R2, R10, R51 ;  /* 0x000000330a027221 */ /* 0x002fc80000010000 */
[----:B------:R-:W-:-:S03]  /*7880*/  FADD.FTZ R47, R11, R2 ;  /* 0x000000020b2f7221 */ /* 0x000fc60000010000 */
        /* <DEDUP_REMOVED lines=12> */
[--C-:B------:R-:W-:Y:S01]  /*7950*/  FFMA.FTZ R51, R70, UR33, -R40.reuse ;  /* 0x0000002146337c23 */ /* 0x100fe20008010828 */
[----:B------:R-:W-:-:S05]  /*7960*/  FFMA.FTZ R70, R87, UR33, -R40 ;  /* 0x0000002157467c23 */ /* 0x000fca0008010828 */
        /* <DEDUP_REMOVED lines=24> */
[----:B------:R-:W-:-:S06]  /*7af0*/  FFMA.FTZ R47, R74, UR33, -R40 ;  /* 0x000000214a2f7c23 */ /* 0x000fcc0008010828 */
        /* <DEDUP_REMOVED lines=83> */
.L_x_1899:
        /* <DEDUP_REMOVED lines=107> */
.L_x_1889:
[----:B------:R-:W-:Y:S06]  /*86e0*/  BAR.ARV 0x8, 0x200 ;  /* 0x0208000000007b1d */ /* 0x000fec0000002000 */
[----:B------:R-:W-:Y:S05]  /*86f0*/  @!P0 BRA `(.L_x_1901) ;  /* 0x0000000000048947 */ /* 0x000fea0003800000 */
[----:B------:R-:W-:Y:S01]  /*8700*/  BPT.TRAP 0x1 ;  /* 0x000000040000795c */ /* 0x000fe20000300000 */
.L_x_1901:
[----:B------:R-:W-:Y:S01]  /*8710*/  ULEA UR8, UR44, UR40, 0x3 ;  /* 0x000000282c087291 */ /* 0x000fe2000f8e183f */
[----:B------:R-:W-:-:S05]  /*8720*/  IMAD.U32 R5, RZ, RZ, UR45 ;  /* 0x0000002dff057e24 */ /* 0x000fca000f8e00ff */
[----:B------:R-:W-:-:S04]  /*8730*/  SHF.L.U32 R5, R5, 0x1f, RZ ;  /* 0x0000001f05057819 */ /* 0x000fc800000006ff */
[----:B------:R1:W2:Y:S01]  /*8740*/  SYNCS.PHASECHK.TRANS64.TRYWAIT P1, [UR8+0x2d850], R5 ;  /* 0x02d85005ff0075a7 */ /* 0x0002a20008020148 */
[----:B------:R-:W-:Y:S05]  /*8750*/  @!P0 BRA `(.L_x_1902) ;  /* 0x0000000000048947 */ /* 0x000fea0003800000 */
[----:B------:R-:W-:Y:S01]  /*8760*/  BPT.TRAP 0x1 ;  /* 0x000000040000795c */ /* 0x000fe20000300000 */
.L_x_1902:
[----:B--2---:R-:W-:Y:S05]  /*8770*/  @P1 BRA `(.L_x_1903) ;  /* 0x0000000000081947 */ /* 0x004fea0003800000 */
[----:B------:R-:W2:Y:S02]  /*8780*/  SYNCS.PHASECHK.TRANS64.TRYWAIT P1, [UR8+0x2d850], R5 ;  /* 0x02d85005ff0075a7 */ /* 0x000ea40008020148 */
[----:B--2---:R-:W-:Y:S05]  /*8790*/  @!P1 BRA `(.L_x_1904) ;  /* 0x00000064005c9947 */ /* 0x004fea0003800000 */
.L_x_1903:
[----:B------:R-:W-:Y:S01]  /*87a0*/  UIADD3 UR40, UR40, 0x400, URZ ;  /* 0x0000040028287890 */ /* 0x000fe2000fffe03f */
[----:B------:R-:W-:Y:S01]  /*87b0*/  WARPGROUP.ARRIVE ;  /* 0x00000000000079c5 */ /* 0x000fe20000000000 */
[----:B------:R-:W-:Y:S01]  /*87c0*/  ULOP3.LUT UR36, UR36, 0x10000, URZ, 0xfc, !UPT ;  /* 0x0001000024247892 */ /* 0x000fe2000f8efc3f */
[----:B-12---:R-:W1:Y:S01]  /*87d0*/  SHFL.BFLY PT, R5, R2, 0x2, 0x1f ;  /* 0x0c401f0002057f89 */ /* 0x006e6200000e0000 */
[----:B------:R-:W-:Y:S01]  /*87e0*/  USHF.R.U32.HI UR40, URZ, 0x4, UR40 ;  /* 0x000000043f287899 */ /* 0x000fe20008011628 */
[----:B------:R-:W-:Y:S01]  /*87f0*/  IMAD.MOV.U32 R46, RZ, RZ, RZ ;  /* 0x000000ffff2e7224 */ /* 0x000fe200078e00ff */
[----:B------:R-:W-:Y:S01]  /*8800*/  UMOV UR5, 0x40000040 ;  /* 0x4000004000057882 */ /* 0x000fe20000000000 */
[----:B------:R-:W-:Y:S01]  /*8810*/  UMOV UR7, 0x80000020 ;  /* 0x8000002000077882 */ /* 0x000fe20000000000 */
[----:B------:R-:W-:Y:S01]  /*8820*/  ULOP3.LUT UR40, UR40, 0x3fff, URZ, 0xc0, !UPT ;  /* 0x00003fff28287892 */ /* 0x000fe2000f8ec03f */
[----:B------:R-:W2:Y:S01]  /*8830*/  SHFL.BFLY PT, R7, R0, 0x2, 0x1f ;  /* 0x0c401f0000077f89 */ /* 0x000ea200000e0000 */
[----:B------:R-:W-:Y:S01]  /*8840*/  UMOV UR4, UR36 ;  /* 0x0000002400047c82 */ /* 0x000fe20008000000 */
[----:B0-----:R-:W-:Y:S01]  /*8850*/  IMAD.MOV.U32 R38, RZ, RZ, -0x800000 ;  /* 0xff800000ff267424 */ /* 0x001fe200078e00ff */
[----:B------:R-:W-:-:S04]  /*8860*/  ULOP3.LUT UR9, UR40, 0x2000000, URZ, 0xfc, !UPT ;  /* 0x0200000028097892 */ /* 0x000fc8000f8efc3f */
[----:B------:R-:W-:-:S07]  /*8870*/  UIMAD UR9, UR44, 0x600, UR9 ;  /* 0x000006002c0978a4 */ /* 0x000fce000f8e0209 */
[----:B------:R-:W-:Y:S02]  /*8880*/  UMOV UR6, UR9 ;  /* 0x0000000900067c82 */ /* 0x000fe40008000000 */
[----:B------:R-:W-:Y:S01]  /*8890*/  HGMMA.64x96x16.F32.BF16 R88, gdesc[UR4].tnspB, R88, gsb0 ;  /* 0x41600000045879f0 */ /* 0x000fe20008001858 */
[----:B------:R-:W-:Y:S01]  /*88a0*/  UIADD3 UR4, UR36, 0x2, URZ ;  /* 0x0000000224047890 */ /* 0x000fe2000fffe03f */
[----:B-1----:R-:W-:Y:S01]  /*88b0*/  FADD.FTZ R5, R5, R2 ;  /* 0x0000000205057221 */ /* 0x002fe20000010000 */
[----:B------:R-:W-:Y:S01]  /*88c0*/  UIADD3 UR6, UR9, 0x40, URZ ;  /* 0x0000004009067890 */ /* 0x000fe2000fffe03f */
[----:B------:R-:W-:Y:S01]  /*88d0*/  IMAD.MOV.U32 R2, RZ, RZ, RZ ;  /* 0x000000ffff027224 */ /* 0x000fe200078e00ff */
[----:B------:R-:W-:Y:S01]  /*88e0*/  UMOV UR5, 0x40000040 ;  /* 0x4000004000057882 */ /* 0x000fe20000000000 */
[----:B------:R-:W-:Y:S01]  /*88f0*/  UMOV UR7, 0x80000020 ;  /* 0x8000002000077882 */ /* 0x000fe20000000000 */
[----:B------:R-:W0:Y:S01]  /*8900*/  SHFL.BFLY PT, R6, R5, 0x1, 0x1f ;  /* 0x0c201f0005067f89 */ /* 0x000e2200000e0000 */
[----:B--2---:R-:W-:Y:S01]  /*8910*/  FADD.FTZ R7, R7, R0 ;  /* 0x0000000007077221 */ /* 0x004fe20000010000 */
[----:B------:R-:W-:-:S04]  /*8920*/  IMAD.MOV.U32 R0, RZ, RZ, -0x800000 ;  /* 0xff800000ff007424 */ /* 0x000fc800078e00ff */
[----:B------:R-:W1:Y:S01]  /*8930*/  SHFL.BFLY PT, R8, R7, 0x1, 0x1f ;  /* 0x0c201f0007087f89 */ /* 0x000e6200000e0000 */
[----:B0-----:R-:W-:Y:S01]  /*8940*/  FADD.FTZ R9, R5, R6 ;  /* 0x0000000605097221 */ /* 0x001fe20000010000 */
[----:B------:R-:W-:-:S04]  /*8950*/  IMAD.U32 R5, RZ, RZ, UR33 ;  /* 0x00000021ff057e24 */ /* 0x000fc8000f8e00ff */
[----:B------:R-:W-:Y:S01]  /*8960*/  FSETP.NE.FTZ.AND P1, PT, R9, RZ, PT ;  /* 0x000000ff0900720b */ /* 0x000fe20003f35000 */
[----:B-1----:R-:W-:Y:S01]  /*8970*/  FADD.FTZ R10, R7, R8 ;  /* 0x00000008070a7221 */ /* 0x002fe20000010000 */
[----:B------:R-:W-:-:S04]  /*8980*/  IMAD.U32 R7, RZ, RZ, UR33 ;  /* 0x00000021ff077e24 */ /* 0x000fc8000f8e00ff */
[----:B------:R-:W-:-:S07]  /*8990*/  FSETP.NE.FTZ.AND P2, PT, R10, RZ, PT ;  /* 0x000000ff0a00720b */ /* 0x000fce0003f55000 */
[----:B------:R-:W0:Y:S01]  /*89a0*/  @P1 MUFU.LG2 R6, R9 ;  /* 0x0000000900061308 */ /* 0x000e220000000c00 */
[----:B------:R-:W-:-:S05]  /*89b0*/  @P1 FMUL.FTZ R5, R5, 0.69314718246459960938 ;  /* 0x3f31721805051820 */ /* 0x000fca0000410000 */
[----:B------:R-:W-:Y:S02]  /*89c0*/  @P2 FMUL.FTZ R7, R7, 0.69314718246459960938 ;  /* 0x3f31721807072820 */ /* 0x000fe40000410000 */
        /* <DEDUP_REMOVED lines=55> */
.L_x_1905:
        /* <DEDUP_REMOVED lines=58> */
.L_x_1869:
        /* <DEDUP_REMOVED lines=23> */
[----:B------:R-:W-:Y:S02]  /*9250*/  F2FP.BF16.F32.PACK_AB R34, R133, R34 ;  /* 0x000000228522723e */ /* 0x000fe400000010ff */
        /* <DEDUP_REMOVED lines=16> */
[C---:B------:R-:W-:Y:S01]  /*9360*/  IADD3 R8, P3, R4.reuse, 0x3000, RZ ;  /* 0x0000300004087810 */ /* 0x040fe20007f7e0ff */
        /* <DEDUP_REMOVED lines=36> */
[----:B------:R-:W-:Y:S01]  /*95b0*/  LOP3.LUT R10, R29, 0x180, RZ, 0xc0, !PT ;  /* 0x000001801d0a7812 */ /* 0x000fe200078ec0ff */
[----:B------:R-:W-:Y:S01]  /*95c0*/  IMAD.MOV R48, RZ, RZ, -R43 ;  /* 0x000000ffff307224 */ /* 0x000fe200078e0a2b */
[----:B------:R-:W-:Y:S02]  /*95d0*/  MOV R47, R4 ;  /* 0x00000004002f7202 */ /* 0x000fe40000000f00 */
[----:B------:R-:W-:-:S02]  /*95e0*/  SHF.R.U64 R36, R36, 0x3, RZ ;  /* 0x0000000324247819 */ /* 0x000fc400000012ff */
[----:B------:R-:W-:Y:S02]  /*95f0*/  F2FP.BF16.F32.PACK_AB R4, R89, R88 ;  /* 0x000000585904723e */ /* 0x000fe400000010ff */
[----:B------:R-:W-:Y:S02]  /*9600*/  F2FP.BF16.F32.PACK_AB R5, R91, R90 ;  /* 0x0000005a5b05723e */ /* 0x000fe400000010ff */
[----:B------:R-:W-:Y:S01]  /*9610*/  MOV R57, R14 ;  /* 0x0000000e00397202 */ /* 0x000fe20000000f00 */
[C---:B------:R-:W-:Y:S01]  /*9620*/  IMAD R15, R39.reuse, R48, R52 ;  /* 0x00000030270f7224 */ /* 0x040fe200078e0234 */
        /* <DEDUP_REMOVED lines=60> */
[C---:B------:R-:W-:Y:S02]  /*99f0*/  IADD3 R21, P4, R40.reuse, 0x6000, RZ ;  /* 0x0000600028157810 */ /* 0x040fe40007f9e0ff */
[----:B------:R-:W-:Y:S01]  /*9a00*/  LOP3.LUT R3, R40, 0x180, RZ, 0xc0, !PT ;  /* 0x0000018028037812 */ /* 0x000fe200078ec0ff */
[----:B------:R3:W-:Y:S01]  /*9a10*/  STSM.16.M88.4 [R62], R24 ;  /* 0x000000183e007844 */ /* 0x0007e20000000200 */
[----:B------:R-:W-:Y:S01]  /*9a20*/  UIMAD UR5, UR10, UR8, URZ ;  /* 0x000000080a0572a4 */ /* 0x000fe2000f8e023f */
[----:B------:R-:W-:-:S02]  /*9a30*/  LOP3.LUT R20, R21, 0x180, RZ, 0xc0, !PT ;  /* 0x0000018015147812 */ /* 0x000fc400078ec0ff */
[----:B------:R-:W-:Y:S01]  /*9a40*/  STSM.16.M88.4 [R57], R32 ;  /* 0x0000002039007844 */ /* 0x000fe20000000200 */
[----:B------:R-:W-:Y:S01]  /*9a50*/  UIMAD.WIDE.U32 UR6, UR38, UR8, URZ ;  /* 0x00000008260672a5 */ /* 0x000fe2000f8e003f */
[----:B------:R-:W-:Y:S01]  /*9a60*/  SHF.R.U64 R3, R3, 0x3, RZ ;  /* 0x0000000303037819 */ /* 0x000fe200000012ff */
[----:B------:R-:W-:Y:S01]  /*9a70*/  ULDC.64 UR10, c[0x0][0xaf0] ;  /* 0x0002bc00000a7ab9 */ /* 0x000fe20000000a00 */
[----:B------:R-:W-:Y:S08]  /*9a80*/  BAR.SYNC.DEFER_BLOCKING 0x1, 0x180 ;  /* 0x0046000000007b1d */ /* 0x000ff00000010000 */
[----:B--2---:R-:W2:Y:S08]  /*9a90*/  @P1 LDC R15, c[0x0][0xbec] ;  /* 0x0002fb00ff0f1b82 */ /* 0x004eb00000000800 */
[----:B---3--:R-:W3:Y:S01]  /*9aa0*/  @P1 LDC R25, c[0x0][0xbf0] ;  /* 0x0002fc00ff191b82 */ /* 0x008ee20000000800 */
[----:B------:R-:W-:Y:S01]  /*9ab0*/  UIMAD UR5, UR38, UR9, UR5 ;  /* 0x00000009260572a4 */ /* 0x000fe2000f8e0205 */
[----:B------:R-:W-:-:S02]  /*9ac0*/  SHF.R.U64 R20, R20, 0x3, RZ ;  /* 0x0000000314147819 */ /* 0x000fc400000012ff */
[----:B------:R-:W-:Y:S01]  /*9ad0*/  LOP3.LUT R40, R3, R40, RZ, 0x3c, !PT ;  /* 0x0000002803287212 */ /* 0x000fe200078e3cff */
[----:B0-----:R0:W-:Y:S01]  /*9ae0*/  @!P2 ST.E desc[UR50][R58.64], R0 ;  /* 0x000000003a00a985 */ /* 0x0011e2000c101932 */
[----:B------:R-:W-:Y:S01]  /*9af0*/  UIMAD UR8, UR12, UR10, URZ ;  /* 0x0000000a0c0872a4 */ /* 0x000fe2000f8e023f */
[----:B------:R-:W-:Y:S01]  /*9b00*/  IMAD.X R3, RZ, RZ, R41, P5 ;  /* 0x000000ffff037224 */ /* 0x000fe200028e0629 */
[----:B------:R-:W-:Y:S01]  /*9b10*/  UIADD3 UR7, UR7, UR5, URZ ;  /* 0x0000000507077290 */ /* 0x000fe2000fffe03f */
[----:B------:R-:W-:Y:S01]  /*9b20*/  LOP3.LUT R20, R20, R21, RZ, 0x3c, !PT ;  /* 0x0000001514147212 */ /* 0x000fe200078e3cff */
[----:B0-----:R-:W-:Y:S01]  /*9b30*/  IMAD R0, R140, 0x60, R141 ;  /* 0x000000608c007824 */ /* 0x001fe200078e028d */
[----:B------:R-:W-:Y:S01]  /*9b40*/  UIMAD UR5, UR43, UR11, UR8 ;  /* 0x0000000b2b0572a4 */ /* 0x000fe2000f8e0208 */
[----:B------:R-:W-:Y:S01]  /*9b50*/  IMAD.X R21, RZ, RZ, R41, P4 ;  /* 0x000000ffff157224 */ /* 0x000fe200020e0629 */
[----:B-1----:R0:W-:Y:S01]  /*9b60*/  @!P0 ST.E desc[UR50][R60.64], R38 ;  /* 0x000000263c008985 */ /* 0x0021e2000c101932 */
[----:B------:R-:W-:Y:S01]  /*9b70*/  VIADD R14, R0, UR39 ;  /* 0x00000027000e7c36 */ /* 0x000fe20008000000 */
[----:B------:R-:W-:Y:S01]  /*9b80*/  UIMAD.WIDE.U32 UR6, UR43, UR10, UR6 ;  /* 0x0000000a2b0672a5 */ /* 0x000fe2000f8e0006 */
[----:B------:R-:W-:-:S02]  /*9b90*/  ULDC.64 UR8, c[0x0][0xae0] ;  /* 0x0002b80000087ab9 */ /* 0x000fc40000000a00 */
[----:B--2---:R-:W-:Y:S01]  /*9ba0*/  @P1 IMAD.HI.U32 R0, R14, R15, RZ ;  /* 0x0000000f0e001227 */ /* 0x004fe200078e00ff */
[----:B------:R1:W5:Y:S03]  /*9bb0*/  LD.E.128 R8, desc[UR50][R2.64] ;  /* 0x0000003202087980 */ /* 0x000366000c101d00 */
[----:B------:R-:W-:Y:S01]  /*9bc0*/  IMAD.MOV.U32 R13, RZ, RZ, R14 ;  /* 0x000000ffff0d7224 */ /* 0x000fe200078e000e */
[----:B---3--:R-:W-:Y:S01]  /*9bd0*/  @P1 SHF.R.U32.HI R13, RZ, R25, R0 ;  /* 0x00000019ff0d1219 */ /* 0x008fe20000011600 */
[----:B------:R-:W-:Y:S01]  /*9be0*/  UIADD3 UR5, UR7, UR5, URZ ;  /* 0x0000000507057290 */ /* 0x000fe2000fffe03f */
[----:B------:R-:W5:Y:S02]  /*9bf0*/  LD.E.128 R40, desc[UR50][R40.64] ;  /* 0x0000003228287980 */ /* 0x000f64000c101d00 */
[--C-:B------:R-:W-:Y:S01]  /*9c00*/  SHF.R.S32.HI R0, RZ, 0x1f, R13.reuse ;  /* 0x0000001fff007819 */ /* 0x100fe2000001140d */
[----:B------:R-:W-:Y:S01]  /*9c10*/  IMAD.MOV R12, RZ, RZ, -R13 ;  /* 0x000000ffff0c7224 */ /* 0x000fe200078e0a0d */
[----:B------:R0:W5:Y:S01]  /*9c20*/  LD.E.128 R44, desc[UR50][R36.64] ;  /* 0x00000032242c7980 */ /* 0x000162000c101d00 */
[----:B-1----:R-:W-:-:S02]  /*9c30*/  IMAD.U32 R3, RZ, RZ, UR7 ;  /* 0x00000007ff037e24 */ /* 0x002fc4000f8e00ff */
[----:B------:R-:W-:Y:S01]  /*9c40*/  IMAD R0, R0, UR8, RZ ;  /* 0x0000000800007c24 */ /* 0x000fe2000f8e02ff */
[----:B------:R0:W5:Y:S01]  /*9c50*/  LD.E.128 R48, desc[UR50][R30.64] ;  /* 0x000000321e307980 */ /* 0x000162000c101d00 */
[----:B------:R-:W-:Y:S02]  /*9c60*/  IMAD R39, R39, R12, R14 ;  /* 0x0000000c27277224 */ /* 0x000fe400078e020e */
[----:B------:R-:W-:Y:S01]  /*9c70*/  IMAD.U32 R2, RZ, RZ, UR6 ;  /* 0x00000006ff027e24 */ /* 0x000fe2000f8e00ff */
[----:B------:R0:W5:Y:S01]  /*9c80*/  LD.E.128 R4, desc[UR50][R28.64] ;  /* 0x000000321c047980 */ /* 0x000162000c101d00 */
[----:B------:R-:W-:Y:S01]  /*9c90*/  IMAD.U32 R3, RZ, RZ, UR5 ;  /* 0x00000005ff037e24 */ /* 0x000fe2000f8e00ff */
[----:B------:R-:W-:Y:S01]  /*9ca0*/  ULDC.64 UR6, c[0x0][0xad8] ;  /* 0x0002b60000067ab9 */ /* 0x000fe20000000a00 */
[C---:B------:R-:W-:Y:S01]  /*9cb0*/  IMAD R15, R13.reuse, UR9, R0 ;  /* 0x000000090d0f7c24 */ /* 0x040fe2000f8e0200 */
[----:B------:R0:W5:Y:S01]  /*9cc0*/  LD.E.128 R52, desc[UR50][R20.64] ;  /* 0x0000003214347980 */ /* 0x000162000c101d00 */
[----:B------:R-:W-:Y:S01]  /*9cd0*/  SHF.R.S32.HI R0, RZ, 0x1f, R39 ;  /* 0x0000001fff007819 */ /* 0x000fe20000011427 */
[----:B------:R-:W-:Y:S01]  /*9ce0*/  IMAD.WIDE.U32 R2, R13, UR8, R2 ;  /* 0x000000080d027c25 */ /* 0x000fe2000f8e0002 */
[----:B------:R-:W-:Y:S01]  /*9cf0*/  @!PT LDS RZ, [RZ] ;  /* 0x00000000fffff984 */ /* 0x000fe20000000800 */
[----:B------:R-:W-:Y:S01]  /*9d00*/  @!PT LDS RZ, [RZ] ;  /* 0x00000000fffff984 */ /* 0x000fe20000000800 */
[----:B------:R-:W-:Y:S01]  /*9d10*/  @!PT LDS RZ, [RZ] ;  /* 0x00000000fffff984 */ /* 0x000fe20000000800 */
[----:B------:R-:W-:Y:S01]  /*9d20*/  @!PT LDS RZ, [RZ] ;  /* 0x00000000fffff984 */ /* 0x000fe20000000800 */
[----:B------:R1:W-:Y:S06]  /*9d30*/  MEMBAR.ALL.CTA ;  /* 0x0000000000007992 */ /* 0x0003ec0000008000 */
[----:B-1----:R-:W1:Y:S01]  /*9d40*/  FENCE.VIEW.ASYNC.S ;  /* 0x00000000000073c6 */ /* 0x002e620000000000 */
[----:B------:R-:W-:-:S02]  /*9d50*/  IMAD.IADD R3, R3, 0x1, R15 ;  /* 0x0000000103037824 */ /* 0x000fc400078e020f */
[----:B------:R-:W-:Y:S02]  /*9d60*/  IMAD R0, R0, UR6, RZ ;  /* 0x0000000600007c24 */ /* 0x000fe4000f8e02ff */
        /* <DEDUP_REMOVED lines=10> */
[----:B-1----:R0:W1:Y:S01]  /*9e10*/  SHFL.IDX PT, R12, R0, RZ, 0x1c1f ;  /* 0x001c1fff000c7589 */ /* 0x00206200000e0000 */
        /* <DEDUP_REMOVED lines=8> */
[CC--:B-1----:R-:W-:Y:S02]  /*9ea0*/  @!P1 LEA R14, P3, R138.reuse, R12.reuse, 0x1 ;  /* 0x0000000c8a0e9211 */ /* 0x0c2fe400078608ff */
[----:B0-----:R-:W-:Y:S02]  /*9eb0*/  @!P2 LEA R20, P4, R139, R12, 0x1 ;  /* 0x0000000c8b14a211 */ /* 0x001fe400078808ff */
[----:B--2---:R-:W-:Y:S01]  /*9ec0*/  @!P0 IMAD.WIDE R2, R137, 0x2, R12 ;  /* 0x0000000289028825 */ /* 0x004fe200078e020c */
[-C--:B------:R-:W-:Y:S02]  /*9ed0*/  @!P1 LEA.HI.X R15, R138, R13.reuse, R147, 0x1, P3 ;  /* 0x0000000d8a0f9211 */ /* 0x080fe400018f0c93 */
[----:B------:R-:W-:Y:S02]  /*9ee0*/  @!P2 LEA.HI.X R21, R139, R13, R146, 0x1, P4 ;  /* 0x0000000d8b15a211 */ /* 0x000fe400020f0c92 */
[----:B-----5:R3:W-:Y:S04]  /*9ef0*/  @!P0 ST.E.128 desc[UR50][R2.64], R40 ;  /* 0x0000002802008985 */ /* 0x0207e8000c101d32 */
[----:B------:R3:W-:Y:S04]  /*9f00*/  @!P1 ST.E.128 desc[UR50][R14.64], R48 ;  /* 0x000000300e009985 */ /* 0x0007e8000c101d32 */
[----:B------:R3:W-:Y:S02]  /*9f10*/  @!P2 ST.E.128 desc[UR50][R20.64], R52 ;  /* 0x000000341400a985 */ /* 0x0007e4000c101d32 */
.L_x_1909:
[----:B------:R-:W-:Y:S05]  /*9f20*/  BSYNC B1 ;  /* 0x0000000000017941 */ /* 0x000fea0003800000 */
.L_x_1908:
[----:B---3--:R-:W-:Y:S01]  /*9f30*/  VIADD R3, R25, 0x60 ;  /* 0x0000006019037836 */ /* 0x008fe20000000000 */
[----:B--2---:R2:W3:Y:S04]  /*9f40*/  SHFL.IDX PT, R13, R24, 0x1, 0x1c1f ;  /* 0x003c1f00180d7f89 */ /* 0x0044e800000e0000 */
[----:B------:R-:W-:Y:S01]  /*9f50*/  ISETP.GE.AND P0, PT, R3, R56, PT ;  /* 0x000000380300720c */ /* 0x000fe20003f06270 */
[----:B-1----:R2:W1:-:S12]  /*9f60*/  SHFL.IDX PT, R12, R0, 0x1, 0x1c1f ;  /* 0x003c1f00000c7f89 */ /* 0x00245800000e0000 */
[----:B--2---:R-:W-:Y:S05]  /*9f70*/  @P0 BRA `(.L_x_1910) ;  /* 0x0000000800240947 */ /* 0x004fea0003800000 */
[----:B------:R-:W-:Y:S02]  /*9f80*/  ULDC UR5, c[0x0][0xac8] ;  /* 0x0002b20000057ab9 */ /* 0x000fe40000000800 */
[----:B------:R-:W-:Y:S02]  /*9f90*/  ISETP.GE.AND P2, PT, R138, UR5, PT ;  /* 0x000000058a007c0c */ /* 0x000fe4000bf46270 */
[----:B------:R-:W-:-:S11]  /*9fa0*/  ISETP.GE.AND P1, PT, R137, UR5, PT ;  /* 0x0000000589007c0c */ /* 0x000fd6000bf26270 */
[C---:B-1----:R-:W-:Y:S02]  /*9fb0*/  @!P2 LEA R14, P0, R138.reuse, R12, 0x1 ;  /* 0x0000000c8a0ea211 */ /* 0x042fe400078008ff */
[----:B---3--:R-:W-:Y:S02]  /*9fc0*/  @!P1 IMAD.WIDE R2, R137, 0x2, R12 ;  /* 0x0000000289029825 */ /* 0x008fe400078e020c */
        /* <DEDUP_REMOVED lines=9> */
.L_x_1907:
        /* <DEDUP_REMOVED lines=50> */
.L_x_1912:
[----:B------:R-:W-:Y:S05]  /*a380*/  BSYNC B1 ;  /* 0x0000000000017941 */ /* 0x000fea0003800000 */
.L_x_1911:
        /* <DEDUP_REMOVED lines=54> */
.L_x_1914:
[----:B------:R-:W-:Y:S05]  /*a6f0*/  BSYNC B1 ;  /* 0x0000000000017941 */ /* 0x000fea0003800000 */
.L_x_1913:
        /* <DEDUP_REMOVED lines=17> */
.L_x_1910:
[----:B------:R-:W-:Y:S05]  /*a810*/  BSYNC B0 ;  /* 0x0000000000007941 */ /* 0x000fea0003800000 */
.L_x_1906:
[----:B------:R-:W-:Y:S02]  /*a820*/  ULDC UR5, c[0x0][0xc38] ;  /* 0x00030e0000057ab9 */ /* 0x000fe40000000800 */
[----:B------:R-:W-:-:S06]  /*a830*/  UISETP.GE.AND UP0, UPT, UR4, UR5, UPT ;  /* 0x000000050400728c */ /* 0x000fcc000bf06270 */
[----:B------:R-:W-:-:S13]  /*a840*/  PLOP3.LUT P0, PT, PT, PT, UP0, 0x80, 0x0 ;  /* 0x000000000000781c */ /* 0x000fda0003f0f008 */
[----:B------:R-:W-:Y:S05]  /*a850*/  @!P0 BRA `(.L_x_1915) ;  /* 0xffffff64007c8947 */ /* 0x000fea000383ffff */
[----:B------:R-:W-:Y:S05]  /*a860*/  EXIT ;  /* 0x000000000000794d */ /* 0x000fea0003800000 */
.L_x_1865:
[----:B------:R-:W-:-:S08]  /*a870*/  NOP ;  /* 0x0000000000007918 */ /* 0x000fd00000000000 */
[----:B------:R-:W0:-:S00]  /*a880*/  USETMAXREG.DEALLOC.CTAPOOL 0x20 ;  /* 0x00000020000079c8 */ /* 0x000e0000080e0500 */
[----:B0-----:R-:W-:-:S06]  /*a890*/  LOP3.LUT R0, R0, 0x3, RZ, 0xc0, !PT ;  /* 0x0000000300007812 */ /* 0x001fcc00078ec0ff */
[----:B------:R-:W0:Y:S01]  /*a8a0*/  S2UR UR10, SR_CTAID.X ;  /* 0x00000000000a79c3 */ /* 0x000e220000002500 */
[----:B------:R-:W-:Y:S01]  /*a8b0*/  LOP3.LUT R16, R16, 0xfffff7ff, RZ, 0xc0, !PT ;  /* 0xfffff7ff10107812 */ /* 0x000fe200078ec0ff */
[----:B------:R-:W-:Y:S01]  /*a8c0*/  STL [R1+0x14], RZ ;  /* 0x000014ff01007387 */ /* 0x000fe20000100800 */
[----:B------:R-:W-:Y:S02]  /*a8d0*/  IMAD.MOV.U32 R26, RZ, RZ, 0x1 ;  /* 0x00000001ff1a7424 */ /* 0x000fe400078e00ff */
[----:B------:R-:W-:Y:S01]  /*a8e0*/  IMAD.MOV.U32 R23, RZ, RZ, RZ ;  /* 0x000000ffff177224 */ /* 0x000fe200078e00ff */
        /* <DEDUP_REMOVED lines=31> */
[----:B------:R-:W-:Y:S02]  /*aae0*/  LOP3.LUT R6, R7, 0x7f, RZ, 0xc0, !PT ;  /* 0x0000007f07067812 */ /* 0x000fe400078ec0ff */
        /* <DEDUP_REMOVED lines=21> */
[----:B------:R-:W-:Y:S02]  /*ac40*/  ISETP.GE.AND P1, PT, R0, UR9, PT ;  /* 0x0000000900007c0c */ /* 0x000fe4000bf26270 */
        /* <DEDUP_REMOVED lines=12> */
[----:B------:R-:W-:Y:S02]  /*ad10*/  ISETP.GE.AND P1, PT, R4, UR7, PT ;  /* 0x0000000704007c0c */ /* 0x000fe4000bf26270 */
        /* <DEDUP_REMOVED lines=9> */
.L_x_1965:
        /* <DEDUP_REMOVED lines=23> */
.L_x_1917:
[----:B------:R-:W-:Y:S01]  /*af20*/  ULDC UR8, c[0x0][0xc54] ;  /* 0x0003150000087ab9 */ /* 0x000fe20000000800 */
[----:B------:R-:W-:Y:S01]  /*af30*/  UMOV UR6, UR7 ;  /* 0x0000000700067c82 */ /* 0x000fe20008000000 */
[----:B------:R-:W-:-:S11]  /*af40*/  UISETP.NE.AND UP0, UPT, UR8, 0x1, UPT ;  /* 0x000000010800788c */ /* 0x000fd6000bf05270 */
[----:B------:R-:W-:Y:S02]  /*af50*/  @UP0 ULDC.64 UR10, c[0x0][0xc58] ;  /* 0x00031600000a0ab9 */ /* 0x000fe40000000a00 */
[----:B------:R-:W-:-:S04]  /*af60*/  UIMAD.WIDE.U32 UR4, UR7, UR10, URZ ;  /* 0x0000000a070472a5 */ /* 0x000fc8000f8e003f */
[----:B------:R-:W-:-:S04]  /*af70*/  @UP0 USHF.R.U32.HI UR6, URZ, UR11, UR5 ;  /* 0x0000000b3f060299 */ /* 0x000fc80008011605 */
[----:B------:R-:W-:-:S12]  /*af80*/  UIMAD UR4, UR6, UR8, URZ ;  /* 0x00000008060472a4 */ /* 0x000fd8000f8e023f */
.L_x_1918:
        /* <DEDUP_REMOVED lines=23> */
[----:B------:R-:W-:Y:S01]  /*b100*/  UISETP.NE.AND UP2, UPT, UR5, 0x1, UPT ;  /* 0x000000010500788c */ /* 0x000fe2000bf45270 */
[----:B------:R-:W-:Y:S01]  /*b110*/  BSSY B7, `(.L_x_1919) ;  /* 0x0000346000077945 */ /* 0x000fe20003800000 */
[----:B------:R-:W-:Y:S02]  /*b120*/  UIADD3 UR43, UR43, UR4, URZ ;  /* 0x000000042b2b7290 */ /* 0x000fe4000fffe03f */
[----:B------:R-:W-:Y:S02]  /*b130*/  UP2UR UR47, UPR, URZ, 0x4 ;  /* 0x000000043f2f7883 */ /* 0x000fe40008000000 */
[----:B------:R-:W-:-:S04]  /*b140*/  UIMAD UR6, UR43, 0xc0, URZ ;  /* 0x000000c02b0678a4 */ /* 0x000fc8000f8e023f */
[----:B------:R-:W-:Y:S01]  /*b150*/  UIADD3 UR6, UR6, 0xbf, URZ ;  /* 0x000000bf06067890 */ /* 0x000fe2000fffe03f */
[----:B------:R-:W-:Y:S01]  /*b160*/  @UP2 ULDC UR4, c[0x0][0x44c] ;  /* 0x0001130000042ab9 */ /* 0x000fe20000000800 */
[----:B------:R-:W-:Y:S02]  /*b170*/  @UP2 ULDC UR7, c[0x0][0x450] ;  /* 0x0001140000072ab9 */ /* 0x000fe40000000800 */
[----:B------:R-:W-:-:S04]  /*b180*/  UIMAD.WIDE.U32 UR4, UR6, UR4, URZ ;  /* 0x00000004060472a5 */ /* 0x000fc8000f8e003f */
[----:B------:R-:W-:-:S04]  /*b190*/  @UP2 USHF.R.U32.HI UR6, URZ, UR7, UR5 ;  /* 0x000000073f062299 */ /* 0x000fc80008011605 */
[----:B------:R-:W-:-:S04]  /*b1a0*/  UIADD3 UR6, UR38, UR6, URZ ;  /* 0x0000000626067290 */ /* 0x000fc8000fffe03f */
[----:B------:R-:W-:-:S04]  /*b1b0*/  USHF.R.S32.HI UR4, URZ, 0x1f, UR6 ;  /* 0x0000001f3f047899 */ /* 0x000fc80008011406 */
[----:B------:R-:W-:-:S04]  /*b1c0*/  ULEA.HI UR4, UR4, UR6, URZ, 0x7 ;  /* 0x0000000604047291 */ /* 0x000fc8000f8f383f */
[----:B------:R-:W-:-:S04]  /*b1d0*/  USHF.R.S32.HI UR4, URZ, 0x7, UR4 ;  /* 0x000000073f047899 */ /* 0x000fc80008011404 */
[----:B------:R-:W-:-:S04]  /*b1e0*/  UISETP.LT.AND UP0, UPT, UR39, UR4, UPT ;  /* 0x000000042700728c */ /* 0x000fc8000bf01270 */
[----:B------:R-:W-:-:S06]  /*b1f0*/  USEL UR44, UR39, UR4, UP0 ;  /* 0x00000004272c7287 */ /* 0x000fcc0008000000 */
[----:B------:R-:W-:Y:S01]  /*b200*/  ISETP.LT.AND P0, PT, RZ, UR44, PT ;  /* 0x0000002cff007c0c */ /* 0x000fe2000bf01270 */
[----:B--2---:R0:W-:-:S12]  /*b210*/  STL [R1+0x8], R19 ;  /* 0x0000081301007387 */ /* 0x0041d80000100800 */
        /* <DEDUP_REMOVED lines=19> */
.L_x_1920:
        /* <DEDUP_REMOVED lines=20> */
.L_x_1923:
[----:B------:R-:W-:Y:S05]  /*b490*/  BSYNC B6 ;  /* 0x0000000000067941 */ /* 0x000fea0003800000 */
.L_x_1922:
        /* <DEDUP_REMOVED lines=20> */
.L_x_1926:
        /* <DEDUP_REMOVED lines=15> */
.L_x_1925:
[----:B------:R-:W-:Y:S05]  /*b6d0*/  BSYNC B6 ;  /* 0x0000000000067941 */ /* 0x000fea0003800000 */
.L_x_1924:
        /* <DEDUP_REMOVED lines=16> */
.L_x_1981:
        /* <DEDUP_REMOVED lines=46> */
.L_x_1928:
        /* <DEDUP_REMOVED lines=25> */
.L_x_1982:
[----:B------:R-:W-:Y:S05]  /*bc50*/  BSYNC B0 ;  /* 0x0000000000007941 */ /* 0x000fea0003800000 */
.L_x_1929:
[----:B------:R-:W1:Y:S01]  /*bc60*/  S2R R9, SR_TID.X ;  /* 0x0000000000097919 */ /* 0x000e620000002100 */
[----:B------:R-:W-:Y:S01]  /*bc70*/  ULDC.64 UR4, c[0x0][0x300] ;  /* 0x0000c00000047ab9 */ /* 0x000fe20000000a00 */
[----:B------:R-:W-:Y:S01]  /*bc80*/  LOP3.LUT P4, RZ, R16, 0x4, RZ, 0xc0, !PT ;  /* 0x0000000410ff7812 */ /* 0x000fe2000788c0ff */
[----:B------:R-:W-:Y:S01]  /*bc90*/  IMAD R4, R4, UR4, RZ ;  /* 0x0000000404047c24 */ /* 0x000fe2000f8e02ff */
[C---:B------:R-:W-:Y:S01]  /*bca0*/  LOP3.LUT P3, RZ, R16.reuse, 0x2, RZ, 0xc0, !PT ;  /* 0x0000000210ff7812 */ /* 0x040fe2000786c0ff */
        /* <DEDUP_REMOVED lines=69> */
.L_x_1992:
        /* <DEDUP_REMOVED lines=12> */
.L_x_1932:
        /* <DEDUP_REMOVED lines=11> */
.L_x_1933:
        /* <DEDUP_REMOVED lines=23> */
.L_x_1935:
[----:B------:R-:W-:Y:S05]  /*c3e0*/  BSYNC B6 ;  /* 0x0000000000067941 */ /* 0x000fea0003800000 */
.L_x_1934:
[----:B------:R2:W5:Y:S01]  /*c3f0*/  LDL R10, [R1+0xc] ;  /* 0x00000c00010a7983 */ /* 0x0005620000100800 */
[----:B------:R-:W-:Y:S01]  /*c400*/  UISETP.NE.AND UP0, UPT, UR47, URZ, UPT ;  /* 0x0000003f2f00728c */ /* 0x000fe2000bf05270 */
[----:B-1----:R-:W-:Y:S01]  /*c410*/  IMAD.U32 R6, RZ, RZ, UR43 ;  /* 0x0000002bff067e24 */ /* 0x002fe2000f8e00ff */
[----:B------:R-:W1:Y:S01]  /*c420*/  S2R R20, SR_TID.X ;  /* 0x0000000000147919 */ /* 0x000e620000002100 */
[----:B0-----:R-:W0:Y:S03]  /*c430*/  S2R R2, SR_TID.X ;  /* 0x0000000000027919 */ /* 0x001e260000002100 */
[----:B------:R-:W-:Y:S01]  /*c440*/  PLOP3.LUT P0, PT, PT, PT, UP0, 0x80, 0x0 ;  /* 0x000000000000781c */ /* 0x000fe20003f0f008 */
[----:B------:R-:W-:Y:S01]  /*c450*/  ULDC.64 UR8, c[0x0][0x2d8] ;  /* 0x0000b60000087ab9 */ /* 0x000fe20000000a00 */
[----:B------:R-:W-:-:S03]  /*c460*/  R2UR UR6, R29 ;  /* 0x000000001d0672ca */ /* 0x000fc600000e0000 */
[----:B------:R-:W-:Y:S01]  /*c470*/  @UP0 ULDC UR4, c[0x0][0x44c] ;  /* 0x0001130000040ab9 */ /* 0x000fe20000000800 */
[----:B------:R-:W-:Y:S01]  /*c480*/  R2UR UR7, R22 ;  /* 0x00000000160772ca */ /* 0x000fe200000e0000 */
[----:B------:R-:W-:Y:S01]  /*c490*/  ULDC UR12, c[0x0][0x448] ;  /* 0x00011200000c7ab9 */ /* 0x000fe20000000800 */
[----:B------:R-:W-:Y:S01]  /*c4a0*/  ULDC.64 UR10, c[0x0][0x280] ;  /* 0x0000a000000a7ab9 */ /* 0x000fe20000000a00 */
[----:B------:R-:W-:Y:S01]  /*c4b0*/  @UP0 ULDC UR13, c[0x0][0x44c] ;  /* 0x00011300000d0ab9 */ /* 0x000fe20000000800 */
[C---:B------:R-:W-:Y:S02]  /*c4c0*/  LOP3.LUT P3, RZ, R16.reuse, 0x400, RZ, 0xc0, !PT ;  /* 0x0000040010ff7812 */ /* 0x040fe4000786c0ff */
[C---:B------:R-:W-:Y:S02]  /*c4d0*/  LOP3.LUT P4, RZ, R16.reuse, 0x200, RZ, 0xc0, !PT ;  /* 0x0000020010ff7812 */ /* 0x040fe4000788c0ff */
[----:B------:R-:W-:Y:S01]  /*c4e0*/  LOP3.LUT P5, RZ, R16, 0x100, RZ, 0xc0, !PT ;  /* 0x0000010010ff7812 */ /* 0x000fe200078ac0ff */
[----:B-1----:R-:W-:Y:S01]  /*c4f0*/  IMAD.SHL.U32 R20, R20, 0x20, RZ ;  /* 0x0000002014147824 */ /* 0x002fe200078e00ff */
[----:B0-----:R-:W-:-:S04]  /*c500*/  LOP3.LUT R2, R2, 0x7f, RZ, 0xc0, !PT ;  /* 0x0000007f02027812 */ /* 0x001fc800078ec0ff */
[----:B------:R-:W-:Y:S02]  /*c510*/  LOP3.LUT R20, R20, 0x60, RZ, 0xc0, !PT ;  /* 0x0000006014147812 */ /* 0x000fe400078ec0ff */
[----:B------:R-:W-:-:S04]  /*c520*/  SHF.R.U32.HI R2, RZ, 0x2, R2 ;  /* 0x00000002ff027819 */ /* 0x000fc80000011602 */
[----:B------:R-:W-:-:S05]  /*c530*/  LOP3.LUT R2, R2, R20, RZ, 0xfc, !PT ;  /* 0x0000001402027212 */ /* 0x000fca00078efcff */
[----:B------:R-:W-:-:S04]  /*c540*/  IMAD R6, R6, 0xc0, R2 ;  /* 0x000000c006067824 */ /* 0x000fc800078e0202 */
        /* <DEDUP_REMOVED lines=62> */
[----:B------:R-:W-:-:S03]  /*c930*/  IMAD.U32 R4, RZ, RZ, UR43 ;  /* 0x0000002bff047e24 */ /* 0x000fc6000f8e00ff */
[----:B------:R-:W1:Y:S01]  /*c940*/  SHFL.IDX PT, R2, R5, RZ, 0x1c1f ;  /* 0x001c1fff05027589 */ /* 0x000e6200000e0000 */
[----:B------:R-:W-:-:S03]  /*c950*/  IMAD R4, R4, 0xc0, R21 ;  /* 0x000000c004047824 */ /* 0x000fc600078e0215 */
[----:B------:R-:W-:Y:S01]  /*c960*/  SHFL.IDX PT, R14, R7, 0x1, 0x1c1f ;  /* 0x003c1f00070e7f89 */ /* 0x000fe200000e0000 */
[C---:B------:R-:W-:Y:S01]  /*c970*/  VIADD R8, R4.reuse, 0x20 ;  /* 0x0000002004087836 */ /* 0x040fe20000000000 */
[----:B------:R-:W-:-:S13]  /*c980*/  ISETP.GE.AND P0, PT, R4, UR37, PT ;  /* 0x0000002504007c0c */ /* 0x000fda000bf06270 */
        /* <DEDUP_REMOVED lines=54> */
.L_x_2005:
        /* <DEDUP_REMOVED lines=12> */
.L_x_1937:
        /* <DEDUP_REMOVED lines=18> */
.L_x_2006:
[----:B------:R-:W-:Y:S05]  /*ced0*/  BSYNC B0 ;  /* 0x0000000000007941 */ /* 0x000fea0003800000 */
.L_x_1938:
[----:B------:R-:W-:-:S06]  /*cee0*/  UISETP.GE.AND UP0, UPT, UR44, 0x2, UPT ;  /* 0x000000022c00788c */ /* 0x000fcc000bf06270 */
[----:B------:R-:W-:-:S13]  /*cef0*/  PLOP3.LUT P0, PT, PT, PT, UP0, 0x40, 0x0 ;  /* 0x000000000000781c */ /* 0x000fda0003f0e808 */
[----:B------:R-:W-:Y:S05]  /*cf00*/  @P0 BRA `(.L_x_1940) ;  /* 0x0000000c00d40947 */ /* 0x000fea0003800000 */
[----:B------:R-:W-:Y:S01]  /*cf10*/  UIADD3 UR4, UR44, -0x2, URZ ;  /* 0xfffffffe2c047890 */ /* 0x000fe2000fffe03f */
[----:B------:R-:W-:Y:S01]  /*cf20*/  BSSY B0, `(.L_x_1940) ;  /* 0x00000f3000007945 */ /* 0x000fe20003800000 */
[----:B------:R-:W-:Y:S02]  /*cf30*/  IMAD.MOV.U32 R20, RZ, RZ, R26 ;  /* 0x000000ffff147224 */ /* 0x000fe400078e001a */
[----:B------:R-:W-:Y:S02]  /*cf40*/  IMAD.MOV.U32 R9, RZ, RZ, R23 ;  /* 0x000000ffff097224 */ /* 0x000fe400078e0017 */
[----:B------:R-:W-:Y:S02]  /*cf50*/  IMAD.MOV.U32 R28, RZ, RZ, R24 ;  /* 0x000000ffff1c7224 */ /* 0x000fe400078e0018 */
[----:B0-----:R-:W-:-:S07]  /*cf60*/  IMAD.U32 R0, RZ, RZ, UR4 ;  /* 0x00000004ff007e24 */ /* 0x001fce000f8e00ff */
.L_x_1953:
[----:B------:R-:W2:Y:S01]  /*cf70*/  LDL R8, [R1+0x8] ;  /* 0x0000080001087983 */ /* 0x000ea20000100800 */
[----:B------:R-:W0:Y:S03]  /*cf80*/  LDC R4, c[0x0][0x430] ;  /* 0x00010c00ff047b82 */ /* 0x000e260000000800 */
[----:B------:R-:W3:Y:S04]  /*cf90*/  LDL R6, [R1+0x4] ;  /* 0x0000040001067983 */ /* 0x000ee80000100800 */
[----:B------:R-:W4:Y:S01]  /*cfa0*/  LDL R7, [R1] ;  /* 0x0000000001077983 */ /* 0x000f220000100800 */
        /* <DEDUP_REMOVED lines=10> */
[----:B------:R-:W-:Y:S01]  /*d050*/  ULDC.64 UR4, c[0x0][0x428] ;  /* 0x00010a0000047ab9 */ /* 0x000fe20000000a00 */
        /* <DEDUP_REMOVED lines=28> */
.L_x_1941:
[----:B------:R-:W-:Y:S01]  /*d220*/  IMAD R6, R23, 0x8, R17 ;  /* 0x0000000817067824 */ /* 0x000fe200078e0211 */
[----:B------:R-:W-:Y:S01]  /*d230*/  SHF.L.U32 R0, R26, 0x1f, RZ ;  /* 0x0000001f1a007819 */ /* 0x000fe200000006ff */
[----:B------:R-:W-:Y:S03]  /*d240*/  BSSY B1, `(.L_x_1942) ;  /* 0x0000003000017945 */ /* 0x000fe60003800000 */
[----:B------:R-:W0:Y:S02]  /*d250*/  SYNCS.PHASECHK.TRANS64.TRYWAIT P0, [R6+URZ+0x2d840], R0 ;  /* 0x02d84000060075a7 */ /* 0x000e24000800017f */
[----:B0-----:R-:W-:Y:S05]  /*d260*/  @!P0 BRA `(.L_x_1943) ;  /* 0x0000002800888947 */ /* 0x001fea0003800000 */
.L_x_2007:
[----:B------:R-:W-:Y:S05]  /*d270*/  BSYNC B1 ;  /* 0x0000000000017941 */ /* 0x000fea0003800000 */
.L_x_1942:
[----:B------:R-:W1:Y:S01]  /*d280*/  S2R R12, SR_TID.X ;  /* 0x00000000000c7919 */ /* 0x000e620000002100 */
[----:B------:R-:W-:Y:S01]  /*d290*/  SHF.R.S32.HI R21, RZ, 0x1f, R5 ;  /* 0x0000001fff157819 */ /* 0x000fe20000011405 */
[----:B------:R-:W-:Y:S01]  /*d2a0*/  ULDC.64 UR4, c[0x0][0x300] ;  /* 0x0000c00000047ab9 */ /* 0x000fe20000000a00 */
[C---:B------:R-:W-:Y:S01]  /*d2b0*/  LOP3.LUT P3, RZ, R16.reuse, 0x4, RZ, 0xc0, !PT ;  /* 0x0000000410ff7812 */ /* 0x040fe2000786c0ff */
        /* <DEDUP_REMOVED lines=55> */
.L_x_2017:
        /* <DEDUP_REMOVED lines=10> */
.L_x_1945:
        /* <DEDUP_REMOVED lines=11> */
.L_x_1946:
[----:B------:R1:W-:Y:S01]  /*d780*/  SYNCS.ARRIVE.TRANS64.A1T0 RZ, [R6+URZ+0x2d830], RZ ;  /* 0x02d830ff06ff79a7 */ /* 0x0003e2000810003f */
[----:B------:R-:W-:Y:S05]  /*d790*/  @!P2 BRA `(.L_x_1947) ;  /* 0x000000000004a947 */ /* 0x000fea0003800000 */
[----:B------:R-:W-:Y:S01]  /*d7a0*/  BPT.TRAP 0x1 ;  /* 0x000000040000795c */ /* 0x000fe20000300000 */
.L_x_1947:
[----:B------:R-:W-:Y:S01]  /*d7b0*/  SHF.L.U32 R2, R20, 0x1f, RZ ;  /* 0x0000001f14027819 */ /* 0x000fe200000006ff */
[----:B-1----:R-:W-:Y:S01]  /*d7c0*/  IMAD R6, R9, 0x8, R17 ;  /* 0x0000000809067824 */ /* 0x002fe200078e0211 */
[----:B------:R-:W-:Y:S03]  /*d7d0*/  BSSY B1, `(.L_x_1948) ;  /* 0x0000003000017945 */ /* 0x000fe60003800000 */
[----:B------:R-:W1:Y:S02]  /*d7e0*/  SYNCS.PHASECHK.TRANS64.TRYWAIT P0, [R6+URZ+0x2d860], R2 ;  /* 0x02d86002060075a7 */ /* 0x000e64000800017f */
[----:B-1----:R-:W-:Y:S05]  /*d7f0*/  @!P0 BRA `(.L_x_1949) ;  /* 0x00000028007c8947 */ /* 0x002fea0003800000 */
.L_x_2018:
[----:B------:R-:W-:Y:S05]  /*d800*/  BSYNC B1 ;  /* 0x0000000000017941 */ /* 0x000fea0003800000 */
.L_x_1948:
[----:B------:R-:W0:Y:S01]  /*d810*/  S2R R3, SR_TID.X ;  /* 0x0000000000037919 */ /* 0x000e220000002100 */
[----:B-1----:R-:W-:Y:S01]  /*d820*/  IMAD.MOV.U32 R2, RZ, RZ, -0x80 ;  /* 0xffffff80ff027424 */ /* 0x002fe200078e00ff */
[----:B------:R-:W-:Y:S01]  /*d830*/  UMOV UR4, 0xffffffff ;  /* 0xffffffff00047882 */ /* 0x000fe20000000000 */
[----:B------:R-:W-:Y:S02]  /*d840*/  LOP3.LUT P3, RZ, R16, 0x20, RZ, 0xc0, !PT ;  /* 0x0000002010ff7812 */ /* 0x000fe4000786c0ff */
        /* <DEDUP_REMOVED lines=47> */
.L_x_2028:
        /* <DEDUP_REMOVED lines=31> */
.L_x_1951:
        /* <DEDUP_REMOVED lines=11> */
.L_x_1952:
        /* <DEDUP_REMOVED lines=8> */
.L_x_1940:
[----:B0-----:R-:W0:Y:S01]  /*de60*/  S2R R0, SR_TID.X ;  /* 0x0000000000007919 */ /* 0x001e220000002100 */
[----:B------:R-:W-:Y:S01]  /*de70*/  BSSY B0, `(.L_x_1954) ;  /* 0x0000011000007945 */ /* 0x000fe20003800000 */
[----:B0-----:R-:W-:-:S04]  /*de80*/  LOP3.LUT R0, R0, 0x7f, RZ, 0xc0, !PT ;  /* 0x0000007f00007812 */ /* 0x001fc800078ec0ff */
[----:B------:R-:W-:-:S13]  /*de90*/  ISETP.NE.AND P2, PT, R0, RZ, PT ;  /* 0x000000ff0000720c */ /* 0x000fda0003f45270 */
[----:B------:R-:W-:Y:S05]  /*dea0*/  @P2 BRA `(.L_x_1955) ;  /* 0x0000000000342947 */ /* 0x000fea0003800000 */
[----:B------:R-:W0:Y:S01]  /*deb0*/  S2R R7, SR_LANEID ;  /* 0x0000000000077919 */ /* 0x000e220000000000 */
[----:B------:R-:W-:Y:S01]  /*dec0*/  VOTEU.ANY UR4, UPT, PT ;  /* 0x0000000000047886 */ /* 0x000fe200038e0100 */
[----:B------:R-:W1:Y:S01]  /*ded0*/  LDC.64 R2, c[0x0][0xc80] ;  /* 0x00032000ff027b82 */ /* 0x000e620000000a00 */
[----:B------:R-:W0:Y:S08]  /*dee0*/  FLO.U32 R0, UR4 ;  /* 0x0000000400007d00 */ /* 0x000e3000080e0000 */
[----:B------:R-:W1:Y:S01]  /*def0*/  POPC R5, UR4 ;  /* 0x0000000400057d09 */ /* 0x000e620008000000 */
[----:B0-----:R-:W-:-:S13]  /*df00*/  ISETP.EQ.U32.AND P0, PT, R0, R7, PT ;  /* 0x000000070000720c */ /* 0x001fda0003f02070 */
[----:B-1----:R-:W2:Y:S01]  /*df10*/  @P0 ATOMG.E.ADD.STRONG.GPU PT, R3, desc[UR50][R2.64], R5 ;  /* 0x00000005020309a8 */ /* 0x002ea200081ee1f2 */
[----:B------:R-:W0:Y:S02]  /*df20*/  S2R R4, SR_LTMASK ;  /* 0x0000000000047919 */ /* 0x000e240000003900 */
[----:B0-----:R-:W-:-:S04]  /*df30*/  LOP3.LUT R4, R4, UR4, RZ, 0xc0, !PT ;  /* 0x0000000404047c12 */ /* 0x001fc8000f8ec0ff */
[----:B------:R-:W0:Y:S01]  /*df40*/  POPC R7, R4 ;  /* 0x0000000400077309 */ /* 0x000e220000000000 */
[----:B--2---:R-:W0:Y:S02]  /*df50*/  SHFL.IDX PT, R0, R3, R0, 0x1f ;  /* 0x00001f0003007589 */ /* 0x004e2400000e0000 */
[----:B0-----:R-:W-:-:S05]  /*df60*/  IADD3 R0, R0, UR45, R7 ;  /* 0x0000002d00007c10 */ /* 0x001fca000fffe007 */
[----:B------:R0:W-:Y:S02]  /*df70*/  STL [R1+0x10], R0 ;  /* 0x0000100001007387 */ /* 0x0001e40000100800 */
.L_x_1955:
[----:B------:R-:W-:Y:S05]  /*df80*/  BSYNC B0 ;  /* 0x0000000000007941 */ /* 0x000fea0003800000 */
.L_x_1954:
[----:B0-----:R-:W-:-:S05]  /*df90*/  IMAD.U32 R0, RZ, RZ, UR46 ;  /* 0x0000002eff007e24 */ /* 0x001fca000f8e00ff */
[----:B------:R-:W-:-:S13]  /*dfa0*/  ISETP.NE.AND P0, PT, R0, 0x3, PT ;  /* 0x000000030000780c */ /* 0x000fda0003f05270 */
[----:B------:R-:W-:Y:S05]  /*dfb0*/  @!P0 BRA `(.L_x_1956) ;  /* 0x0000000000048947 */ /* 0x000fea0003800000 */
[----:B------:R-:W-:Y:S01]  /*dfc0*/  BPT.TRAP 0x1 ;  /* 0x000000040000795c */ /* 0x000fe20000300000 */
.L_x_1956:
[----:B------:R-:W-:Y:S01]  /*dfd0*/  IMAD R4, R23, 0x8, R17 ;  /* 0x0000000817047824 */ /* 0x000fe200078e0211 */
[----:B------:R-:W-:Y:S01]  /*dfe0*/  SHF.L.U32 R3, R26, 0x1f, RZ ;  /* 0x0000001f1a037819 */ /* 0x000fe200000006ff */
[----:B------:R-:W-:Y:S03]  /*dff0*/  BSSY B0, `(.L_x_1957) ;  /* 0x0000003000007945 */ /* 0x000fe60003800000 */
[----:B------:R-:W0:Y:S02]  /*e000*/  SYNCS.PHASECHK.TRANS64.TRYWAIT P0, [R4+URZ+0x2d860], R3 ;  /* 0x02d86003040075a7 */ /* 0x000e24000800017f */
[----:B0-----:R-:W-:Y:S05]  /*e010*/  @!P0 BRA `(.L_x_1958) ;  /* 0x0000002400ec8947 */ /* 0x001fea0003800000 */
.L_x_2029:
[----:B------:R-:W-:Y:S05]  /*e020*/  BSYNC B0 ;  /* 0x0000000000007941 */ /* 0x000fea0003800000 */
.L_x_1957:
[----:B------:R-:W1:Y:S01]  /*e030*/  S2R R7, SR_TID.X ;  /* 0x0000000000077919 */ /* 0x000e620000002100 */
[----:B------:R-:W-:Y:S01]  /*e040*/  IMAD.MOV.U32 R5, RZ, RZ, -0x80 ;  /* 0xffffff80ff057424 */ /* 0x000fe200078e00ff */
[----:B------:R-:W-:Y:S01]  /*e050*/  UMOV UR4, 0xffffffff ;  /* 0xffffffff00047882 */ /* 0x000fe20000000000 */
[----:B------:R-:W-:Y:S02]  /*e060*/  LOP3.LUT P4, RZ, R16, 0x20, RZ, 0xc0, !PT ;  /* 0x0000002010ff7812 */ /* 0x000fe4000788c0ff */
        /* <DEDUP_REMOVED lines=50> */
.L_x_2039:
        /* <DEDUP_REMOVED lines=13> */
.L_x_1960:
        /* <DEDUP_REMOVED lines=11> */
.L_x_1961:
[----:B------:R0:W-:Y:S01]  /*e510*/  SYNCS.ARRIVE.TRANS64.A1T0 RZ, [R4+URZ+0x2d850], RZ ;  /* 0x02d850ff04ff79a7 */ /* 0x0001e2000810003f */
[----:B------:R-:W-:-:S05]  /*e520*/  VIADD R23, R23, 0x1 ;  /* 0x0000000117177836 */ /* 0x000fca0000000000 */
[----:B------:R-:W-:-:S04]  /*e530*/  ISETP.NE.AND P0, PT, R23, 0x2, PT ;  /* 0x000000021700780c */ /* 0x000fc80003f05270 */
[----:B------:R-:W-:Y:S02]  /*e540*/  SEL R3, RZ, 0x1, P0 ;  /* 0x00000001ff037807 */ /* 0x000fe40000000000 */
[----:B------:R-:W-:Y:S02]  /*e550*/  SEL R23, R23, RZ, P0 ;  /* 0x000000ff17177207 */ /* 0x000fe40000000000 */
[----:B0-----:R-:W-:-:S07]  /*e560*/  LOP3.LUT R26, R26, R3, RZ, 0x3c, !PT ;  /* 0x000000031a1a7212 */ /* 0x001fce00078e3cff */
.L_x_1921:
[----:B------:R-:W-:Y:S05]  /*e570*/  BSYNC B7 ;  /* 0x0000000000077941 */ /* 0x000fea0003800000 */
.L_x_1919:
        /* <DEDUP_REMOVED lines=13> */
.L_x_1962:
[----:B------:R-:W-:-:S03]  /*e650*/  UMOV UR4, 0xffffffff ;  /* 0xffffffff00047882 */ /* 0x000fc60000000000 */
[----:B------:R-:W-:Y:S05]  /*e660*/  BRA.DIV UR4, `(.L_x_1964) ;  /* 0x0000002604d07947 */ /* 0x000fea000b800000 */
[----:B-----5:R2:W3:Y:S02]  /*e670*/  SHFL.IDX PT, R14, R2, RZ, 0x1f ;  /* 0x00001fff020e7589 */ /* 0x0204e400000e0000 */
.L_x_2042:
        /* <DEDUP_REMOVED lines=8> */
.L_x_1963:
[----:B-1----:R-:W4:Y:S01]  /*e700*/  LDL R0, [R1+0x10] ;  /* 0x0000100001007983 */ /* 0x002f220000100800 */
[----:B------:R-:W-:Y:S02]  /*e710*/  ULDC UR4, c[0x0][0xc38] ;  /* 0x00030e0000047ab9 */ /* 0x000fe40000000800 */
[----:B----4-:R-:W-:-:S13]  /*e720*/  ISETP.GE.AND P0, PT, R0, UR4, PT ;  /* 0x0000000400007c0c */ /* 0x010fda000bf06270 */
[----:B------:R-:W-:Y:S05]  /*e730*/  @!P0 BRA `(.L_x_1965) ;  /* 0xffffffc4009c8947 */ /* 0x000fea000383ffff */
.L_x_1916:
        /* <DEDUP_REMOVED lines=12> */
.L_x_2043:
[----:B------:R-:W-:Y:S05]  /*e800*/  BSYNC B0 ;  /* 0x0000000000007941 */ /* 0x000fea0003800000 */
.L_x_1966:
[----:B------:R-:W-:-:S03]  /*e810*/  UMOV UR4, 0xffffffff ;  /* 0xffffffff00047882 */ /* 0x000fc60000000000 */
[----:B------:R-:W-:Y:S05]  /*e820*/  BRA.DIV UR4, `(.L_x_1968) ;  /* 0x00000026049c7947 */ /* 0x000fea000b800000 */
[----:B-1----:R-:W1:Y:S02]  /*e830*/  S2R R0, SR_TID.X ;  /* 0x0000000000007919 */ /* 0x002e640000002100 */
[----:B-1----:R-:W-:-:S04]  /*e840*/  SHF.R.U32.HI R0, RZ, 0x5, R0 ;  /* 0x00000005ff007819 */ /* 0x002fc80000011600 */
[----:B------:R-:W-:-:S05]  /*e850*/  LOP3.LUT R0, R0, 0x3, RZ, 0xc0, !PT ;  /* 0x0000000300007812 */ /* 0x000fca00078ec0ff */
[----:B------:R1:W2:Y:S02]  /*e860*/  SHFL.IDX PT, R14, R0, RZ, 0x1f ;  /* 0x00001fff000e7589 */ /* 0x0002a400000e0000 */
.L_x_2046:
[----:B--2---:R-:W-:Y:S01]  /*e870*/  ISETP.NE.AND P0, PT, R14, RZ, PT ;  /* 0x000000ff0e00720c */ /* 0x004fe20003f05270 */
[----:B------:R-:W-:-:S12]  /*e880*/  BSSY B0, `(.L_x_1969) ;  /* 0x0000024000007945 */ /* 0x000fd80003800000 */
[----:B------:R-:W-:Y:S05]  /*e890*/  @P0 BRA `(.L_x_1970) ;  /* 0x0000000000880947 */ /* 0x000fea0003800000 */
[----:B------:R-:W-:-:S03]  /*e8a0*/  UMOV UR4, 0xffffffff ;  /* 0xffffffff00047882 */ /* 0x000fc60000000000 */
[----:B------:R-:W-:Y:S05]  /*e8b0*/  BRA.DIV UR4, `(.L_x_1971) ;  /* 0x0000002604ac7947 */ /* 0x000fea000b800000 */
[----:B------:R-:W-:-:S13]  /*e8c0*/  ELECT P6, URZ, PT ;  /* 0x00000000003f782f */ /* 0x000fda00038c0000 */
.L_x_2049:
[----:B------:R-:W-:Y:S05]  /*e8d0*/  @!P6 BRA `(.L_x_1970) ;  /* 0x000000000078e947 */ /* 0x000fea0003800000 */
[----:B------:R-:W-:-:S06]  /*e8e0*/  ULOP3.LUT UR4, UR42, 0x2, URZ, 0xfc, !UPT ;  /* 0x000000022a047892 */ /* 0x000fcc000f8efc3f */
[----:B-1----:R-:W-:-:S05]  /*e8f0*/  IMAD.U32 R0, RZ, RZ, UR4 ;  /* 0x00000004ff007e24 */ /* 0x002fca000f8e00ff */
[----:B------:R-:W-:-:S13]  /*e900*/  ISETP.NE.AND P0, PT, R0, 0x3, PT ;  /* 0x000000030000780c */ /* 0x000fda0003f05270 */
[----:B------:R-:W-:Y:S05]  /*e910*/  @!P0 BRA `(.L_x_1972) ;  /* 0x0000000000048947 */ /* 0x000fea0003800000 */
[----:B------:R-:W-:Y:S01]  /*e920*/  BPT.TRAP 0x1 ;  /* 0x000000040000795c */ /* 0x000fe20000300000 */
.L_x_1972:
[C---:B------:R-:W-:Y:S01]  /*e930*/  IMAD R5, R23.reuse, 0x8, R4 ;  /* 0x0000000817057824 */ /* 0x040fe200078e0204 */
[----:B------:R-:W-:Y:S01]  /*e940*/  SHF.L.U32 R0, R26, 0x1f, RZ ;  /* 0x0000001f1a007819 */ /* 0x000fe200000006ff */
[----:B------:R-:W-:-:S03]  /*e950*/  VIADD R23, R23, 0x1 ;  /* 0x0000000117177836 */ /* 0x000fc60000000000 */
[----:B------:R-:W1:Y:S02]  /*e960*/  SYNCS.PHASECHK.TRANS64.TRYWAIT P1, [R5+URZ+0x2d840], R0 ;  /* 0x02d84000050075a7 */ /* 0x000e64000802017f */
[----:B------:R-:W-:-:S04]  /*e970*/  ISETP.NE.AND P2, PT, R23, 0x2, PT ;  /* 0x000000021700780c */ /* 0x000fc80003f45270 */
[----:B------:R-:W-:Y:S01]  /*e980*/  SEL R3, RZ, 0x1, P2 ;  /* 0x00000001ff037807 */ /* 0x000fe20001000000 */
[----:B-1----:R-:W-:Y:S08]  /*e990*/  @!P1 BRA `(.L_x_1973) ;  /* 0x0000002400949947 */ /* 0x002ff00003800000 */
.L_x_2050:
[----:B------:R-:W-:Y:S02]  /*e9a0*/  SEL R23, R23, RZ, P2 ;  /* 0x000000ff17177207 */ /* 0x000fe40001000000 */
[----:B------:R-:W-:Y:S01]  /*e9b0*/  LOP3.LUT R2, R26, R3, RZ, 0x3c, !PT ;  /* 0x000000031a027212 */ /* 0x000fe200078e3cff */
[----:B------:R-:W-:Y:S06]  /*e9c0*/  @!P0 BRA `(.L_x_1974) ;  /* 0x0000000000048947 */ /* 0x000fec0003800000 */
[----:B------:R-:W-:Y:S01]  /*e9d0*/  BPT.TRAP 0x1 ;  /* 0x000000040000795c */ /* 0x000fe20000300000 */
.L_x_1974:
[----:B------:R-:W-:Y:S01]  /*e9e0*/  IMAD R23, R23, 0x8, R4 ;  /* 0x0000000817177824 */ /* 0x000fe200078e0204 */
[----:B------:R-:W-:-:S04]  /*e9f0*/  SHF.L.U32 R2, R2, 0x1f, RZ ;  /* 0x0000001f02027819 */ /* 0x000fc800000006ff */
[----:B------:R-:W2:Y:S02]  /*ea00*/  SYNCS.PHASECHK.TRANS64.TRYWAIT P1, [R23+URZ+0x2d840], R2 ;  /* 0x02d84002170075a7 */ /* 0x000ea4000802017f */
[----:B--2---:R-:W-:Y:S05]  /*ea10*/  @!P1 BRA `(.L_x_1975) ;  /* 0x0000002400889947 */ /* 0x004fea0003800000 */
.L_x_2051:
[----:B------:R-:W-:Y:S05]  /*ea20*/  @!P0 BRA `(.L_x_1976) ;  /* 0x0000000000048947 */ /* 0x000fea0003800000 */
[----:B------:R-:W-:Y:S01]  /*ea30*/  BPT.TRAP 0x1 ;  /* 0x000000040000795c */ /* 0x000fe20000300000 */
.L_x_1976:
[----:B------:R-:W3:Y:S02]  /*ea40*/  SYNCS.PHASECHK.TRANS64.TRYWAIT P1, [R5+URZ+0x2d860], R0 ;  /* 0x02d86000050075a7 */ /* 0x000ee4000802017f */
[----:B---3--:R-:W-:Y:S05]  /*ea50*/  @!P1 BRA `(.L_x_1977) ;  /* 0x00000024008c9947 */ /* 0x008fea0003800000 */
.L_x_2052:
[----:B------:R-:W-:Y:S05]  /*ea60*/  @!P0 BRA `(.L_x_1978) ;  /* 0x0000000000048947 */ /* 0x000fea0003800000 */
[----:B------:R-:W-:Y:S01]  /*ea70*/  BPT.TRAP 0x1 ;  /* 0x000000040000795c */ /* 0x000fe20000300000 */
.L_x_1978:
[----:B----4-:R4:W0:Y:S02]  /*ea80*/  SYNCS.PHASECHK.TRANS64.TRYWAIT P0, [R23+URZ+0x2d860], R2 ;  /* 0x02d86002170075a7 */ /* 0x010824000800017f */
[----:B0-----:R-:W-:Y:S05]  /*ea90*/  @!P0 NANOSLEEP.SYNCS 0x989680 ;  /* 0x009896800000895d */ /* 0x001fea0003900000 */
[----:B------:R-:W0:Y:S02]  /*eaa0*/  @!P0 SYNCS.PHASECHK.TRANS64 P0, [R23+URZ+0x2d860], R2 ;  /* 0x02d86002170085a7 */ /* 0x000e24000800007f */
[----:B0-----:R-:W-:Y:S05]  /*eab0*/  @!P0 BRA `(.L_x_1978) ;  /* 0xfffffffc00f08947 */ /* 0x001fea000383ffff */
.L_x_1970:
[----:B------:R-:W-:Y:S05]  /*eac0*/  BSYNC B0 ;  /* 0x0000000000007941 */ /* 0x000fea0003800000 */
.L_x_1969:
[----:B------:R-:W-:Y:S05]  /*ead0*/  EXIT ;  /* 0x000000000000794d */ /* 0x000fea0003800000 */
.L_x_1871:
[----:B0-----:R-:W-:-:S04]  /*eae0*/  IMAD.U32 R3, RZ, RZ, UR40 ;  /* 0x00000028ff037e24 */ /* 0x001fc8000f8e00ff */
[----:B------:R0:W1:Y:S03]  /*eaf0*/  SYNCS.PHASECHK.TRANS64.TRYWAIT P1, [R3+URZ+0x2d800], R0 ;  /* 0x02d80000030075a7 */ /* 0x000066000802017f */
[----:B-1----:R-:W-:Y:S05]  /*eb00*/  @!P1 NANOSLEEP.SYNCS 0x989680 ;  /* 0x009896800000995d */ /* 0x002fea0003900000 */
[----:B------:R-:W1:Y:S02]  /*eb10*/  @!P1 SYNCS.PHASECHK.TRANS64 P1, [R3+URZ+0x2d800], R0 ;  /* 0x02d80000030095a7 */ /* 0x000e64000802007f */
[----:B-1----:R-:W-:Y:S05]  /*eb20*/  @!P1 BRA `(.L_x_1871) ;  /* 0xfffffffc00ec9947 */ /* 0x002fea000383ffff */
[----:B------:R-:W-:Y:S05]  /*eb30*/  BRA `(.L_x_1979) ;  /* 0xffffff2c000c7947 */ /* 0x000fea000383ffff */
.L_x_1875:
[----:B-1----:R1:W2:Y:S02]  /*eb40*/  SYNCS.PHASECHK.TRANS64.TRYWAIT P1, [R0+URZ+0x2d830], R3 ;  /* 0x02d83003000075a7 */ /* 0x0022a4000802017f */
[----:B--2---:R-:W-:Y:S05]  /*eb50*/  @!P1 NANOSLEEP.SYNCS 0x989680 ;  /* 0x009896800000995d */ /* 0x004fea0003900000 */
[----:B------:R-:W2:Y:S02]  /*eb60*/  @!P1 SYNCS.PHASECHK.TRANS64 P1, [R0+URZ+0x2d830], R3 ;  /* 0x02d83003000095a7 */ /* 0x000ea4000802007f */
[----:B--2---:R-:W-:Y:S05]  /*eb70*/  @!P1 BRA `(.L_x_1875) ;  /* 0xfffffffc00f09947 */ /* 0x004fea000383ffff */
[----:B------:R-:W-:Y:S05]  /*eb80*/  BRA `(.L_x_1874) ;  /* 0xffffff2c00287947 */ /* 0x000fea000383ffff */
.L_x_1881:
[----:B--2---:R-:W-:-:S04]  /*eb90*/  IMAD.U32 R4, RZ, RZ, UR6 ;  /* 0x00000006ff047e24 */ /* 0x004fc8000f8e00ff */
[----:B------:R2:W3:Y:S03]  /*eba0*/  SYNCS.PHASECHK.TRANS64.TRYWAIT P1, [R4+URZ+0x2d830], R3 ;  /* 0x02d83003040075a7 */ /* 0x0004e6000802017f */
[----:B---3--:R-:W-:Y:S05]  /*ebb0*/  @!P1 NANOSLEEP.SYNCS 0x989680 ;  /* 0x009896800000995d */ /* 0x008fea0003900000 */
[----:B------:R-:W3:Y:S02]  /*ebc0*/  @!P1 SYNCS.PHASECHK.TRANS64 P1, [R4+URZ+0x2d830], R3 ;  /* 0x02d83003040095a7 */ /* 0x000ee4000802007f */
[----:B---3--:R-:W-:Y:S05]  /*ebd0*/  @!P1 BRA `(.L_x_1881) ;  /* 0xfffffffc00ec9947 */ /* 0x008fea000383ffff */
[----:B------:R-:W-:Y:S05]  /*ebe0*/  BRA `(.L_x_1878) ;  /* 0xffffff50002c7947 */ /* 0x000fea000383ffff */
.L_x_1885:
[----:B-1----:R-:W-:-:S04]  /*ebf0*/  IMAD.U32 R4, RZ, RZ, UR6 ;  /* 0x00000006ff047e24 */ /* 0x002fc8000f8e00ff */
[----:B------:R1:W2:Y:S03]  /*ec00*/  SYNCS.PHASECHK.TRANS64.TRYWAIT P1, [R4+URZ+0x2d850], R3 ;  /* 0x02d85003040075a7 */ /* 0x0002a6000802017f */
[----:B--2---:R-:W-:Y:S05]  /*ec10*/  @!P1 NANOSLEEP.SYNCS 0x989680 ;  /* 0x009896800000995d */ /* 0x004fea0003900000 */
[----:B------:R-:W2:Y:S02]  /*ec20*/  @!P1 SYNCS.PHASECHK.TRANS64 P1, [R4+URZ+0x2d850], R3 ;  /* 0x02d85003040095a7 */ /* 0x000ea4000802007f */
[----:B--2---:R-:W-:Y:S05]  /*ec30*/  @!P1 BRA `(.L_x_1885) ;  /* 0xfffffffc00ec9947 */ /* 0x004fea000383ffff */
[----:B------:R-:W-:Y:S05]  /*ec40*/  BRA `(.L_x_1882) ;  /* 0xffffff5000d87947 */ /* 0x000fea000383ffff */
.L_x_1893:
[----:B--2---:R-:W-:-:S04]  /*ec50*/  IMAD.U32 R4, RZ, RZ, UR6 ;  /* 0x00000006ff047e24 */ /* 0x004fc8000f8e00ff */
[----:B------:R2:W3:Y:S03]  /*ec60*/  SYNCS.PHASECHK.TRANS64.TRYWAIT P1, [R4+URZ+0x2d830], R3 ;  /* 0x02d83003040075a7 */ /* 0x0004e6000802017f */
[----:B---3--:R-:W-:Y:S05]  /*ec70*/  @!P1 NANOSLEEP.SYNCS 0x989680 ;  /* 0x009896800000995d */ /* 0x008fea0003900000 */
[----:B------:R-:W3:Y:S02]  /*ec80*/  @!P1 SYNCS.PHASECHK.TRANS64 P1, [R4+URZ+0x2d830], R3 ;  /* 0x02d83003040095a7 */ /* 0x000ee4000802007f */
[----:B---3--:R-:W-:Y:S05]  /*ec90*/  @!P1 BRA `(.L_x_1893) ;  /* 0xfffffffc00ec9947 */ /* 0x008fea000383ffff */
[----:B------:R-:W-:Y:S05]  /*eca0*/  BRA `(.L_x_1890) ;  /* 0xffffff7800ac7947 */ /* 0x000fea000383ffff */
.L_x_1897:
[----:B-1----:R-:W-:-:S04]  /*ecb0*/  IMAD.U32 R4, RZ, RZ, UR6 ;  /* 0x00000006ff047e24 */ /* 0x002fc8000f8e00ff */
[----:B------:R1:W2:Y:S03]  /*ecc0*/  SYNCS.PHASECHK.TRANS64.TRYWAIT P1, [R4+URZ+0x2d850], R3 ;  /* 0x02d85003040075a7 */ /* 0x0002a6000802017f */
[----:B--2---:R-:W-:Y:S05]  /*ecd0*/  @!P1 NANOSLEEP.SYNCS 0x989680 ;  /* 0x009896800000995d */ /* 0x004fea0003900000 */
[----:B------:R-:W2:Y:S02]  /*ece0*/  @!P1 SYNCS.PHASECHK.TRANS64 P1, [R4+URZ+0x2d850], R3 ;  /* 0x02d85003040095a7 */ /* 0x000ea4000802007f */
[----:B--2---:R-:W-:Y:S05]  /*ecf0*/  @!P1 BRA `(.L_x_1897) ;  /* 0xfffffffc00ec9947 */ /* 0x004fea000383ffff */
[----:B------:R-:W-:Y:S05]  /*ed00*/  BRA `(.L_x_1894) ;  /* 0xffffff7c00587947 */ /* 0x000fea000383ffff */
.L_x_1904:
[----:B--2---:R-:W-:-:S04]  /*ed10*/  IMAD.U32 R6, RZ, RZ, UR8 ;  /* 0x00000008ff067e24 */ /* 0x004fc8000f8e00ff */
[----:B------:R2:W3:Y:S03]  /*ed20*/  SYNCS.PHASECHK.TRANS64.TRYWAIT P1, [R6+URZ+0x2d850], R5 ;  /* 0x02d85005060075a7 */ /* 0x0004e6000802017f */
[----:B---3--:R-:W-:Y:S05]  /*ed30*/  @!P1 NANOSLEEP.SYNCS 0x989680 ;  /* 0x009896800000995d */ /* 0x008fea0003900000 */
[----:B------:R-:W3:Y:S02]  /*ed40*/  @!P1 SYNCS.PHASECHK.TRANS64 P1, [R6+URZ+0x2d850], R5 ;  /* 0x02d85005060095a7 */ /* 0x000ee4000802007f */
[----:B---3--:R-:W-:Y:S05]  /*ed50*/  @!P1 BRA `(.L_x_1904) ;  /* 0xfffffffc00ec9947 */ /* 0x008fea000383ffff */
[----:B------:R-:W-:Y:S05]  /*ed60*/  BRA `(.L_x_1903) ;  /* 0xffffff98008c7947 */ /* 0x000fea000383ffff */
.L_x_1927:
        /* <DEDUP_REMOVED lines=10> */
.L_x_1980:
[----:B------:R-:W-:Y:S05]  /*ee10*/  BRA `(.L_x_1981) ;  /* 0xffffffc800707947 */ /* 0x000fea000383ffff */
.L_x_1930:
[----:B0-----:R0:W1:Y:S02]  /*ee20*/  SYNCS.PHASECHK.TRANS64.TRYWAIT P0, [R6+URZ+0x2d840], R2 ;  /* 0x02d84002060075a7 */ /* 0x001064000800017f */
[----:B-1----:R-:W-:Y:S05]  /*ee30*/  @!P0 NANOSLEEP.SYNCS 0x989680 ;  /* 0x009896800000895d */ /* 0x002fea0003900000 */
[----:B------:R-:W1:Y:S02]  /*ee40*/  @!P0 SYNCS.PHASECHK.TRANS64 P0, [R6+URZ+0x2d840], R2 ;  /* 0x02d84002060085a7 */ /* 0x000e64000800007f */
[----:B-1----:R-:W-:Y:S05]  /*ee50*/  @!P0 BRA `(.L_x_1930) ;  /* 0xfffffffc00f08947 */ /* 0x002fea000383ffff */
[----:B------:R-:W-:Y:S05]  /*ee60*/  BRA `(.L_x_1982) ;  /* 0xffffffcc00787947 */ /* 0x000fea000383ffff */
.L_x_1931:
        /* <DEDUP_REMOVED lines=8> */
.L_x_1984:
[----:B------:R-:W-:Y:S05]  /*eef0*/  BSYNC B0 ;  /* 0x0000000000007941 */ /* 0x000fea0003800000 */
.L_x_1983:
        /* <DEDUP_REMOVED lines=9> */
.L_x_1985:
[----:B------:R-:W-:Y:S02]  /*ef90*/  IMAD.MOV.U32 R13, RZ, RZ, R0 ;  /* 0x000000ffff0d7224 */ /* 0x000fe400078e0000 */
[----:B------:R-:W-:Y:S02]  /*efa0*/  IMAD.MOV.U32 R12, RZ, RZ, 0x1 ;  /* 0x00000001ff0c7424 */ /* 0x000fe400078e00ff */
[----:B------:R-:W-:-:S07]  /*efb0*/  IMAD.MOV.U32 R3, RZ, RZ, R14 ;  /* 0x000000ffff037224 */ /* 0x000fce00078e000e */
[----:B------:R-:W-:Y:S05]  /*efc0*/  WARPSYNC.COLLECTIVE R15, `(.L_x_1986) ;  /* 0x000000000f087348 */ /* 0x000fea0003c00000 */
[----:B------:R0:W1:Y:S02]  /*efd0*/  SHFL.IDX P6, R14, R13, R12, R11 ;  /* 0x0000000c0d0e7389 */ /* 0x00006400000c000b */
[----:B01----:R-:W-:Y:S01]  /*efe0*/  ENDCOLLECTIVE ;  /* 0x000000000000791b */ /* 0x003fe20003800000 */
.L_x_1986:
        /* <DEDUP_REMOVED lines=17> */
.L_x_1987:
[----:B------:R-:W-:Y:S02]  /*f100*/  @P0 IMAD R8, R7, 0x2, R17 ;  /* 0x0000000207080824 */ /* 0x000fe400078e0211 */
[----:B------:R-:W-:Y:S02]  /*f110*/  IMAD.MOV.U32 R13, RZ, RZ, R0 ;  /* 0x000000ffff0d7224 */ /* 0x000fe400078e0000 */
[----:B------:R-:W-:Y:S02]  /*f120*/  IMAD.MOV.U32 R12, RZ, RZ, 0x2 ;  /* 0x00000002ff0c7424 */ /* 0x000fe400078e00ff */
[----:B------:R-:W-:-:S07]  /*f130*/  IMAD.MOV.U32 R3, RZ, RZ, R14 ;  /* 0x000000ffff037224 */ /* 0x000fce00078e000e */
[----:B------:R-:W-:Y:S05]  /*f140*/  WARPSYNC.COLLECTIVE R15, `(.L_x_1988) ;  /* 0x000000000f087348 */ /* 0x000fea0003c00000 */
[----:B------:R0:W1:Y:S02]  /*f150*/  SHFL.IDX P6, R14, R13, R12, R11 ;  /* 0x0000000c0d0e7389 */ /* 0x00006400000c000b */
[----:B01----:R-:W-:Y:S01]  /*f160*/  ENDCOLLECTIVE ;  /* 0x000000000000791b */ /* 0x003fe20003800000 */
.L_x_1988:
        /* <DEDUP_REMOVED lines=17> */
.L_x_1989:
[----:B------:R-:W-:Y:S02]  /*f280*/  @P0 IMAD R8, R7, 0x2, R17 ;  /* 0x0000000207080824 */ /* 0x000fe400078e0211 */
[----:B------:R-:W-:Y:S02]  /*f290*/  IMAD.MOV.U32 R13, RZ, RZ, R0 ;  /* 0x000000ffff0d7224 */ /* 0x000fe400078e0000 */
[----:B------:R-:W-:Y:S02]  /*f2a0*/  IMAD.MOV.U32 R12, RZ, RZ, 0x3 ;  /* 0x00000003ff0c7424 */ /* 0x000fe400078e00ff */
[----:B------:R-:W-:-:S07]  /*f2b0*/  IMAD.MOV.U32 R3, RZ, RZ, R14 ;  /* 0x000000ffff037224 */ /* 0x000fce00078e000e */
[----:B------:R-:W-:Y:S05]  /*f2c0*/  WARPSYNC.COLLECTIVE R15, `(.L_x_1990) ;  /* 0x000000000f087348 */ /* 0x000fea0003c00000 */
[----:B------:R0:W1:Y:S02]  /*f2d0*/  SHFL.IDX P6, R14, R13, R12, R11 ;  /* 0x0000000c0d0e7389 */ /* 0x00006400000c000b */
[----:B01----:R-:W-:Y:S01]  /*f2e0*/  ENDCOLLECTIVE ;  /* 0x000000000000791b */ /* 0x003fe20003800000 */
.L_x_1990:
        /* <DEDUP_REMOVED lines=16> */
.L_x_1991:
[----:B------:R-:W-:Y:S05]  /*f3f0*/  BRA `(.L_x_1992) ;  /* 0xffffffcc00407947 */ /* 0x000fea000383ffff */
.L_x_1936:
[----:B------:R-:W-:Y:S02]  /*f400*/  IMAD.MOV.U32 R13, RZ, RZ, R5 ;  /* 0x000000ffff0d7224 */ /* 0x000fe400078e0005 */
[----:B------:R-:W-:Y:S02]  /*f410*/  IMAD.MOV.U32 R12, RZ, RZ, RZ ;  /* 0x000000ffff0c7224 */ /* 0x000fe400078e00ff */
[----:B------:R-:W-:Y:S02]  /*f420*/  IMAD.MOV.U32 R11, RZ, RZ, 0x1c1f ;  /* 0x00001c1fff0b7424 */ /* 0x000fe400078e00ff */
[----:B------:R-:W-:Y:S02]  /*f430*/  IMAD.MOV.U32 R15, RZ, RZ, -0x1 ;  /* 0xffffffffff0f7424 */ /* 0x000fe400078e00ff */
[----:B------:R-:W-:-:S07]  /*f440*/  IMAD.U32 R4, RZ, RZ, UR43 ;  /* 0x0000002bff047e24 */ /* 0x000fce000f8e00ff */
[----:B-----5:R-:W-:Y:S05]  /*f450*/  WARPSYNC.COLLECTIVE R15, `(.L_x_1993) ;  /* 0x000000000f087348 */ /* 0x020fea0003c00000 */
[----:B------:R0:W1:Y:S02]  /*f460*/  SHFL.IDX P6, R14, R13, R12, R11 ;  /* 0x0000000c0d0e7389 */ /* 0x00006400000c000b */
[----:B01---5:R-:W-:Y:S01]  /*f470*/  ENDCOLLECTIVE ;  /* 0x000000000000791b */ /* 0x023fe20003800000 */
.L_x_1993:
[----:B------:R-:W-:-:S05]  /*f480*/  IMAD R4, R4, 0xc0, R21 ;  /* 0x000000c004047824 */ /* 0x000fca00078e0215 */
[----:B------:R-:W-:Y:S01]  /*f490*/  ISETP.GE.AND P0, PT, R4, UR37, PT ;  /* 0x0000002504007c0c */ /* 0x000fe2000bf06270 */
[----:B------:R-:W-:Y:S02]  /*f4a0*/  IMAD.MOV.U32 R13, RZ, RZ, R0 ;  /* 0x000000ffff0d7224 */ /* 0x000fe400078e0000 */
[----:B------:R-:W-:-:S10]  /*f4b0*/  IMAD.MOV.U32 R2, RZ, RZ, R14 ;  /* 0x000000ffff027224 */ /* 0x000fd400078e000e */
[----:B------:R-:W-:Y:S05]  /*f4c0*/  WARPSYNC.COLLECTIVE R15, `(.L_x_1994) ;  /* 0x000000000f087348 */ /* 0x000fea0003c00000 */
[----:B------:R0:W1:Y:S02]  /*f4d0*/  SHFL.IDX P6, R14, R13, R12, R11 ;  /* 0x0000000c0d0e7389 */ /* 0x00006400000c000b */
[----:B01----:R-:W-:Y:S01]  /*f4e0*/  ENDCOLLECTIVE ;  /* 0x000000000000791b */ /* 0x003fe20003800000 */
.L_x_1994:
[----:B------:R-:W-:Y:S02]  /*f4f0*/  IMAD.MOV.U32 R13, RZ, RZ, R5 ;  /* 0x000000ffff0d7224 */ /* 0x000fe400078e0005 */
[----:B------:R-:W-:Y:S02]  /*f500*/  IMAD.MOV.U32 R12, RZ, RZ, 0x1 ;  /* 0x00000001ff0c7424 */ /* 0x000fe400078e00ff */
[----:B------:R-:W-:-:S07]  /*f510*/  IMAD.MOV.U32 R3, RZ, RZ, R14 ;  /* 0x000000ffff037224 */ /* 0x000fce00078e000e */
[----:B------:R-:W-:Y:S05]  /*f520*/  WARPSYNC.COLLECTIVE R15, `(.L_x_1995) ;  /* 0x000000000f087348 */ /* 0x000fea0003c00000 */
[----:B------:R0:W1:Y:S02]  /*f530*/  SHFL.IDX P6, R14, R13, R12, R11 ;  /* 0x0000000c0d0e7389 */ /* 0x00006400000c000b */
[----:B01----:R-:W-:Y:S01]  /*f540*/  ENDCOLLECTIVE ;  /* 0x000000000000791b */ /* 0x003fe20003800000 */
.L_x_1995:
        /* <DEDUP_REMOVED lines=18> */
.L_x_1996:
[----:B------:R-:W-:Y:S02]  /*f670*/  IMAD.MOV.U32 R13, RZ, RZ, R5 ;  /* 0x000000ffff0d7224 */ /* 0x000fe400078e0005 */
[----:B------:R-:W-:Y:S02]  /*f680*/  IMAD.MOV.U32 R12, RZ, RZ, 0x2 ;  /* 0x00000002ff0c7424 */ /* 0x000fe400078e00ff */
[----:B------:R-:W-:-:S07]  /*f690*/  IMAD.MOV.U32 R3, RZ, RZ, R14 ;  /* 0x000000ffff037224 */ /* 0x000fce00078e000e */
[----:B------:R-:W-:Y:S05]  /*f6a0*/  WARPSYNC.COLLECTIVE R15, `(.L_x_1997) ;  /* 0x000000000f087348 */ /* 0x000fea0003c00000 */
[----:B------:R0:W1:Y:S02]  /*f6b0*/  SHFL.IDX P6, R14, R13, R12, R11 ;  /* 0x0000000c0d0e7389 */ /* 0x00006400000c000b */
[----:B01----:R-:W-:Y:S01]  /*f6c0*/  ENDCOLLECTIVE ;  /* 0x000000000000791b */ /* 0x003fe20003800000 */
.L_x_1997:
        /* <DEDUP_REMOVED lines=18> */
.L_x_1998:
[----:B------:R-:W-:Y:S02]  /*f7f0*/  IMAD.MOV.U32 R13, RZ, RZ, R5 ;  /* 0x000000ffff0d7224 */ /* 0x000fe400078e0005 */
[----:B------:R-:W-:Y:S02]  /*f800*/  IMAD.MOV.U32 R12, RZ, RZ, 0x3 ;  /* 0x00000003ff0c7424 */ /* 0x000fe400078e00ff */
[----:B------:R-:W-:-:S07]  /*f810*/  IMAD.MOV.U32 R3, RZ, RZ, R14 ;  /* 0x000000ffff037224 */ /* 0x000fce00078e000e */
[----:B------:R-:W-:Y:S05]  /*f820*/  WARPSYNC.COLLECTIVE R15, `(.L_x_1999) ;  /* 0x000000000f087348 */ /* 0x000fea0003c00000 */
[----:B------:R0:W1:Y:S02]  /*f830*/  SHFL.IDX P6, R14, R13, R12, R11 ;  /* 0x0000000c0d0e7389 */ /* 0x00006400000c000b */
[----:B01----:R-:W-:Y:S01]  /*f840*/  ENDCOLLECTIVE ;  /* 0x000000000000791b */ /* 0x003fe20003800000 */
.L_x_1999:
        /* <DEDUP_REMOVED lines=10> */
.L_x_2000:
        /* <DEDUP_REMOVED lines=13> */
.L_x_2001:
        /* <DEDUP_REMOVED lines=18> */
.L_x_2002:
[----:B------:R-:W-:Y:S02]  /*fae0*/  IMAD.MOV.U32 R13, RZ, RZ, R6 ;  /* 0x000000ffff0d7224 */ /* 0x000fe400078e0006 */
[----:B------:R-:W-:Y:S02]  /*faf0*/  IMAD.MOV.U32 R12, RZ, RZ, 0x1 ;  /* 0x00000001ff0c7424 */ /* 0x000fe400078e00ff */
[----:B------:R-:W-:-:S07]  /*fb00*/  IMAD.MOV.U32 R2, RZ, RZ, R14 ;  /* 0x000000ffff027224 */ /* 0x000fce00078e000e */
[----:B------:R-:W-:Y:S05]  /*fb10*/  WARPSYNC.COLLECTIVE R15, `(.L_x_2003) ;  /* 0x000000000f087348 */ /* 0x000fea0003c00000 */
[----:B------:R0:W1:Y:S02]  /*fb20*/  SHFL.IDX P6, R14, R13, R12, R11 ;  /* 0x0000000c0d0e7389 */ /* 0x00006400000c000b */
[----:B01----:R-:W-:Y:S01]  /*fb30*/  ENDCOLLECTIVE ;  /* 0x000000000000791b */ /* 0x003fe20003800000 */
.L_x_2003:
        /* <DEDUP_REMOVED lines=15> */
.L_x_2004:
[----:B------:R-:W-:Y:S05]  /*fc30*/  BRA `(.L_x_2005) ;  /* 0xffffffd0002c7947 */ /* 0x000fea000383ffff */
.L_x_1939:
[----:B0-----:R0:W1:Y:S02]  /*fc40*/  SYNCS.PHASECHK.TRANS64.TRYWAIT P0, [R17+URZ+0x2d820], R0 ;  /* 0x02d82000110075a7 */ /* 0x001064000800017f */
[----:B-1----:R-:W-:Y:S05]  /*fc50*/  @!P0 NANOSLEEP.SYNCS 0x989680 ;  /* 0x009896800000895d */ /* 0x002fea0003900000 */
[----:B------:R-:W1:Y:S02]  /*fc60*/  @!P0 SYNCS.PHASECHK.TRANS64 P0, [R17+URZ+0x2d820], R0 ;  /* 0x02d82000110085a7 */ /* 0x000e64000800007f */
[----:B-1----:R-:W-:Y:S05]  /*fc70*/  @!P0 BRA `(.L_x_1939) ;  /* 0xfffffffc00f08947 */ /* 0x002fea000383ffff */
[----:B------:R-:W-:Y:S05]  /*fc80*/  BRA `(.L_x_2006) ;  /* 0xffffffd000907947 */ /* 0x000fea000383ffff */
.L_x_1943:
[----:B0-----:R0:W1:Y:S02]  /*fc90*/  SYNCS.PHASECHK.TRANS64.TRYWAIT P0, [R6+URZ+0x2d840], R0 ;  /* 0x02d84000060075a7 */ /* 0x001064000800017f */
[----:B-1----:R-:W-:Y:S05]  /*fca0*/  @!P0 NANOSLEEP.SYNCS 0x989680 ;  /* 0x009896800000895d */ /* 0x002fea0003900000 */
[----:B------:R-:W1:Y:S02]  /*fcb0*/  @!P0 SYNCS.PHASECHK.TRANS64 P0, [R6+URZ+0x2d840], R0 ;  /* 0x02d84000060085a7 */ /* 0x000e64000800007f */
[----:B-1----:R-:W-:Y:S05]  /*fcc0*/  @!P0 BRA `(.L_x_1943) ;  /* 0xfffffffc00f08947 */ /* 0x002fea000383ffff */
[----:B------:R-:W-:Y:S05]  /*fcd0*/  BRA `(.L_x_2007) ;  /* 0xffffffd400647947 */ /* 0x000fea000383ffff */
.L_x_1944:
        /* <DEDUP_REMOVED lines=8> */
.L_x_2009:
[----:B------:R-:W-:Y:S05]  /*fd60*/  BSYNC B1 ;  /* 0x0000000000017941 */ /* 0x000fea0003800000 */
.L_x_2008:
        /* <DEDUP_REMOVED lines=10> */
.L_x_2010:
        /* <DEDUP_REMOVED lines=8> */
.L_x_2011:
        /* <DEDUP_REMOVED lines=14> */
.L_x_2012:
[----:B------:R-:W-:Y:S02]  /*ff70*/  IMAD.MOV.U32 R13, RZ, RZ, R10 ;  /* 0x000000ffff0d7224 */ /* 0x000fe400078e000a */
[----:B------:R-:W-:Y:S02]  /*ff80*/  IMAD.MOV.U32 R12, RZ, RZ, 0x2 ;  /* 0x00000002ff0c7424 */ /* 0x000fe400078e00ff */
[----:B------:R-:W-:-:S07]  /*ff90*/  IMAD.MOV.U32 R2, RZ, RZ, R14 ;  /* 0x000000ffff027224 */ /* 0x000fce00078e000e */
[----:B------:R-:W-:Y:S05]  /*ffa0*/  WARPSYNC.COLLECTIVE R15, `(.L_x_2013) ;  /* 0x000000000f087348 */ /* 0x000fea0003c00000 */
[----:B------:R0:W1:Y:S02]  /*ffb0*/  SHFL.IDX P6, R14, R13, R12, R11 ;  /* 0x0000000c0d0e7389 */ /* 0x00006400000c000b */
[----:B01----:R-:W-:Y:S01]  /*ffc0*/  ENDCOLLECTIVE ;  /* 0x000000000000791b */ /* 0x003fe20003800000 */
.L_x_2013:
        /* <DEDUP_REMOVED lines=13> */
.L_x_2014:
[----:B------:R-:W-:Y:S02]  /*100a0*/  IMAD.MOV.U32 R13, RZ, RZ, R10 ;  /* 0x000000ffff0d7224 */ /* 0x000fe400078e000a */
[----:B------:R-:W-:Y:S02]  /*100b0*/  IMAD.MOV.U32 R12, RZ, RZ, 0x3 ;  /* 0x00000003ff0c7424 */ /* 0x000fe400078e00ff */
[----:B------:R-:W-:-:S07]  /*100c0*/  IMAD.MOV.U32 R2, RZ, RZ, R14 ;  /* 0x000000ffff027224 */ /* 0x000fce00078e000e */
[----:B------:R-:W-:Y:S05]  /*100d0*/  WARPSYNC.COLLECTIVE R15, `(.L_x_2015) ;  /* 0x000000000f087348 */ /* 0x000fea0003c00000 */
[----:B------:R0:W1:Y:S02]  /*100e0*/  SHFL.IDX P6, R14, R13, R12, R11 ;  /* 0x0000000c0d0e7389 */ /* 0x00006400000c000b */
[----:B01----:R-:W-:Y:S01]  /*100f0*/  ENDCOLLECTIVE ;  /* 0x000000000000791b */ /* 0x003fe20003800000 */
.L_x_2015:
        /* <DEDUP_REMOVED lines=13> */
.L_x_2016:
[----:B------:R-:W-:Y:S01]  /*101d0*/  IMAD.MOV.U32 R2, RZ, RZ, R14 ;  /* 0x000000ffff027224 */ /* 0x000fe200078e000e */
[----:B------:R-:W-:Y:S06]  /*101e0*/  BRA `(.L_x_2017) ;  /* 0xffffffd400107947 */ /* 0x000fec000383ffff */
.L_x_1949:
[----:B-1----:R1:W2:Y:S02]  /*101f0*/  SYNCS.PHASECHK.TRANS64.TRYWAIT P0, [R6+URZ+0x2d860], R2 ;  /* 0x02d86002060075a7 */ /* 0x0022a4000800017f */
[----:B--2---:R-:W-:Y:S05]  /*10200*/  @!P0 NANOSLEEP.SYNCS 0x989680 ;  /* 0x009896800000895d */ /* 0x004fea0003900000 */
[----:B------:R-:W2:Y:S02]  /*10210*/  @!P0 SYNCS.PHASECHK.TRANS64 P0, [R6+URZ+0x2d860], R2 ;  /* 0x02d86002060085a7 */ /* 0x000ea4000800007f */
[----:B--2---:R-:W-:Y:S05]  /*10220*/  @!P0 BRA `(.L_x_1949) ;  /* 0xfffffffc00f08947 */ /* 0x004fea000383ffff */
[----:B------:R-:W-:Y:S05]  /*10230*/  BRA `(.L_x_2018) ;  /* 0xffffffd400707947 */ /* 0x000fea000383ffff */
.L_x_1950:
        /* <DEDUP_REMOVED lines=8> */
.L_x_2020:
[----:B------:R-:W-:Y:S05]  /*102c0*/  BSYNC B1 ;  /* 0x0000000000017941 */ /* 0x000fea0003800000 */
.L_x_2019:
        /* <DEDUP_REMOVED lines=9> */
.L_x_2021:
[----:B------:R-:W-:Y:S02]  /*10360*/  IMAD.MOV.U32 R13, RZ, RZ, R19 ;  /* 0x000000ffff0d7224 */ /* 0x000fe400078e0013 */
[----:B------:R-:W-:Y:S02]  /*10370*/  IMAD.MOV.U32 R12, RZ, RZ, 0x1 ;  /* 0x00000001ff0c7424 */ /* 0x000fe400078e00ff */
[----:B------:R-:W-:-:S07]  /*10380*/  IMAD.MOV.U32 R2, RZ, RZ, R14 ;  /* 0x000000ffff027224 */ /* 0x000fce00078e000e */
[----:B------:R-:W-:Y:S05]  /*10390*/  WARPSYNC.COLLECTIVE R15, `(.L_x_2022) ;  /* 0x000000000f087348 */ /* 0x000fea0003c00000 */
[----:B------:R0:W1:Y:S02]  /*103a0*/  SHFL.IDX P6, R14, R13, R12, R11 ;  /* 0x0000000c0d0e7389 */ /* 0x00006400000c000b */
[----:B01----:R-:W-:Y:S01]  /*103b0*/  ENDCOLLECTIVE ;  /* 0x000000000000791b */ /* 0x003fe20003800000 */
.L_x_2022:
        /* <DEDUP_REMOVED lines=16> */
.L_x_2023:
[----:B------:R-:W-:Y:S02]  /*104c0*/  IMAD.MOV.U32 R13, RZ, RZ, R19 ;  /* 0x000000ffff0d7224 */ /* 0x000fe400078e0013 */
[----:B------:R-:W-:Y:S02]  /*104d0*/  IMAD.MOV.U32 R12, RZ, RZ, 0x2 ;  /* 0x00000002ff0c7424 */ /* 0x000fe400078e00ff */
[----:B------:R-:W-:-:S07]  /*104e0*/  IMAD.MOV.U32 R2, RZ, RZ, R14 ;  /* 0x000000ffff027224 */ /* 0x000fce00078e000e */
[----:B------:R-:W-:Y:S05]  /*104f0*/  WARPSYNC.COLLECTIVE R15, `(.L_x_2024) ;  /* 0x000000000f087348 */ /* 0x000fea0003c00000 */
[----:B------:R0:W1:Y:S02]  /*10500*/  SHFL.IDX P6, R14, R13, R12, R11 ;  /* 0x0000000c0d0e7389 */ /* 0x00006400000c000b */
[----:B01----:R-:W-:Y:S01]  /*10510*/  ENDCOLLECTIVE ;  /* 0x000000000000791b */ /* 0x003fe20003800000 */
.L_x_2024:
        /* <DEDUP_REMOVED lines=16> */
.L_x_2025:
[----:B------:R-:W-:Y:S02]  /*10620*/  IMAD.MOV.U32 R13, RZ, RZ, R19 ;  /* 0x000000ffff0d7224 */ /* 0x000fe400078e0013 */
[----:B------:R-:W-:Y:S02]  /*10630*/  IMAD.MOV.U32 R12, RZ, RZ, 0x3 ;  /* 0x00000003ff0c7424 */ /* 0x000fe400078e00ff */
[----:B------:R-:W-:-:S07]  /*10640*/  IMAD.MOV.U32 R2, RZ, RZ, R14 ;  /* 0x000000ffff027224 */ /* 0x000fce00078e000e */
[----:B------:R-:W-:Y:S05]  /*10650*/  WARPSYNC.COLLECTIVE R15, `(.L_x_2026) ;  /* 0x000000000f087348 */ /* 0x000fea0003c00000 */
[----:B------:R0:W1:Y:S02]  /*10660*/  SHFL.IDX P6, R14, R13, R12, R11 ;  /* 0x0000000c0d0e7389 */ /* 0x00006400000c000b */
[----:B01----:R-:W-:Y:S01]  /*10670*/  ENDCOLLECTIVE ;  /* 0x000000000000791b */ /* 0x003fe20003800000 */
.L_x_2026:
        /* <DEDUP_REMOVED lines=13> */
.L_x_2027:
        /* <DEDUP_REMOVED lines=8> */
.L_x_1958:
[----:B0-----:R0:W1:Y:S02]  /*107d0*/  SYNCS.PHASECHK.TRANS64.TRYWAIT P0, [R4+URZ+0x2d860], R3 ;  /* 0x02d86003040075a7 */ /* 0x001064000800017f */
[----:B-1----:R-:W-:Y:S05]  /*107e0*/  @!P0 NANOSLEEP.SYNCS 0x989680 ;  /* 0x009896800000895d */ /* 0x002fea0003900000 */
[----:B------:R-:W1:Y:S02]  /*107f0*/  @!P0 SYNCS.PHASECHK.TRANS64 P0, [R4+URZ+0x2d860], R3 ;  /* 0x02d86003040085a7 */ /* 0x000e64000800007f */
[----:B-1----:R-:W-:Y:S05]  /*10800*/  @!P0 BRA `(.L_x_1958) ;  /* 0xfffffffc00f08947 */ /* 0x002fea000383ffff */
[----:B------:R-:W-:Y:S05]  /*10810*/  BRA `(.L_x_2029) ;  /* 0xffffffd800007947 */ /* 0x000fea000383ffff */
.L_x_1959:
        /* <DEDUP_REMOVED lines=8> */
.L_x_2031:
[----:B------:R-:W-:Y:S05]  /*108a0*/  BSYNC B0 ;  /* 0x0000000000007941 */ /* 0x000fea0003800000 */
.L_x_2030:
        /* <DEDUP_REMOVED lines=9> */
.L_x_2032:
        /* <DEDUP_REMOVED lines=9> */
.L_x_2033:
        /* <DEDUP_REMOVED lines=16> */
.L_x_2034:
[----:B------:R-:W-:Y:S02]  /*10ad0*/  IMAD.MOV.U32 R13, RZ, RZ, R19 ;  /* 0x000000ffff0d7224 */ /* 0x000fe400078e0013 */
[----:B------:R-:W-:Y:S01]  /*10ae0*/  IMAD.MOV.U32 R12, RZ, RZ, 0x2 ;  /* 0x00000002ff0c7424 */ /* 0x000fe200078e00ff */
[----:B------:R-:W-:-:S13]  /*10af0*/  IADD3 R2, P0, R14, R6, RZ ;  /* 0x000000060e027210 */ /* 0x000fda0007f1e0ff */
[----:B------:R-:W-:Y:S05]  /*10b00*/  WARPSYNC.COLLECTIVE R15, `(.L_x_2035) ;  /* 0x000000000f087348 */ /* 0x000fea0003c00000 */
[----:B------:R0:W1:Y:S02]  /*10b10*/  SHFL.IDX P6, R14, R13, R12, R11 ;  /* 0x0000000c0d0e7389 */ /* 0x00006400000c000b */
[----:B01----:R-:W-:Y:S01]  /*10b20*/  ENDCOLLECTIVE ;  /* 0x000000000000791b */ /* 0x003fe20003800000 */
.L_x_2035:
        /* <DEDUP_REMOVED lines=15> */
.L_x_2036:
[----:B------:R-:W-:Y:S02]  /*10c20*/  IMAD.MOV.U32 R13, RZ, RZ, R19 ;  /* 0x000000ffff0d7224 */ /* 0x000fe400078e0013 */
[----:B------:R-:W-:Y:S01]  /*10c30*/  IMAD.MOV.U32 R12, RZ, RZ, 0x3 ;  /* 0x00000003ff0c7424 */ /* 0x000fe200078e00ff */
[----:B------:R-:W-:-:S13]  /*10c40*/  IADD3 R2, P0, R14, R6, RZ ;  /* 0x000000060e027210 */ /* 0x000fda0007f1e0ff */
[----:B------:R-:W-:Y:S05]  /*10c50*/  WARPSYNC.COLLECTIVE R15, `(.L_x_2037) ;  /* 0x000000000f087348 */ /* 0x000fea0003c00000 */
[----:B------:R0:W1:Y:S02]  /*10c60*/  SHFL.IDX P6, R14, R13, R12, R11 ;  /* 0x0000000c0d0e7389 */ /* 0x00006400000c000b */
[----:B01----:R-:W-:Y:S01]  /*10c70*/  ENDCOLLECTIVE ;  /* 0x000000000000791b */ /* 0x003fe20003800000 */
.L_x_2037:
        /* <DEDUP_REMOVED lines=12> */
.L_x_2038:
[----:B------:R-:W-:Y:S01]  /*10d40*/  @!PT LDS RZ, [RZ] ;  /* 0x00000000fffff984 */ /* 0x000fe20000000800 */
[----:B------:R-:W-:Y:S01]  /*10d50*/  @!PT LDS RZ, [RZ] ;  /* 0x00000000fffff984 */ /* 0x000fe20000000800 */
[----:B------:R-:W-:Y:S01]  /*10d60*/  @!PT LDS RZ, [RZ] ;  /* 0x00000000fffff984 */ /* 0x000fe20000000800 */
[----:B------:R0:W-:Y:S01]  /*10d70*/  LDGSTS.E.BYPASS.LTC128B.128 [R0+0x3400], desc[UR50][R2.64+0x40], !P0 ;  /* 0x0340004002007fae */ /* 0x0001e2000c101d72 */
[----:B------:R-:W-:-:S13]  /*10d80*/  ISETP.LT.OR P0, PT, R5, 0x41, P1 ;  /* 0x000000410500780c */ /* 0x000fda0000f01670 */
[----:B------:R0:W-:Y:S01]  /*10d90*/  LDGSTS.E.BYPASS.LTC128B.128 [R0+0x5400], desc[UR50][R2.64+0x80], !P0 ;  /* 0x0540008002007fae */ /* 0x0001e2000c101d72 */
[----:B------:R-:W-:Y:S05]  /*10da0*/  BRA `(.L_x_2039) ;  /* 0xffffffd400787947 */ /* 0x000fea000383ffff */
.L_x_1964:
        /* <DEDUP_REMOVED lines=8> */
.L_x_2041:
[----:B------:R-:W-:Y:S05]  /*10e30*/  BSYNC B0 ;  /* 0x0000000000007941 */ /* 0x000fea0003800000 */
.L_x_2040:
[----:B------:R-:W-:Y:S05]  /*10e40*/  BRA `(.L_x_2042) ;  /* 0xffffffd8000c7947 */ /* 0x000fea000383ffff */
.L_x_1967:
[----:B-1----:R1:W2:Y:S02]  /*10e50*/  SYNCS.PHASECHK.TRANS64.TRYWAIT P0, [R4+URZ+0x2d820], R0 ;  /* 0x02d82000040075a7 */ /* 0x0022a4000800017f */
[----:B--2---:R-:W-:Y:S05]  /*10e60*/  @!P0 NANOSLEEP.SYNCS 0x989680 ;  /* 0x009896800000895d */ /* 0x004fea0003900000 */
[----:B------:R-:W2:Y:S02]  /*10e70*/  @!P0 SYNCS.PHASECHK.TRANS64 P0, [R4+URZ+0x2d820], R0 ;  /* 0x02d82000040085a7 */ /* 0x000ea4000800007f */
[----:B--2---:R-:W-:Y:S05]  /*10e80*/  @!P0 BRA `(.L_x_1967) ;  /* 0xfffffffc00f08947 */ /* 0x004fea000383ffff */
[----:B------:R-:W-:Y:S05]  /*10e90*/  BRA `(.L_x_2043) ;  /* 0xffffffd800587947 */ /* 0x000fea000383ffff */
.L_x_1968:
        /* <DEDUP_REMOVED lines=11> */
.L_x_2045:
[----:B------:R-:W-:Y:S05]  /*10f50*/  BSYNC B0 ;  /* 0x0000000000007941 */ /* 0x000fea0003800000 */
.L_x_2044:
[----:B------:R-:W-:Y:S05]  /*10f60*/  BRA `(.L_x_2046) ;  /* 0xffffffd800407947 */ /* 0x000fea000383ffff */
.L_x_1971:
[----:B------:R-:W-:Y:S01]  /*10f70*/  BSSY B1, `(.L_x_2047) ;  /* 0x0000006000017945 */ /* 0x000fe20003800000 */
[----:B------:R-:W-:-:S07]  /*10f80*/  IMAD.MOV.U32 R15, RZ, RZ, -0x1 ;  /* 0xffffffffff0f7424 */ /* 0x000fce00078e00ff */
[----:B01----:R-:W-:Y:S05]  /*10f90*/  WARPSYNC.COLLECTIVE R15, `(.L_x_2048) ;  /* 0x000000000f0c7348 */ /* 0x003fea0003c00000 */
[----:B------:R-:W-:Y:S02]  /*10fa0*/  ELECT P6, UR62, PT ;  /* 0x00000000003e782f */ /* 0x000fe400038c0000 */
[----:B------:R-:W-:Y:S01]  /*10fb0*/  MOV R14, UR62 ;  /* 0x0000003e000e7c02 */ /* 0x000fe20008000f00 */
[----:B01----:R-:W-:Y:S10]  /*10fc0*/  ENDCOLLECTIVE ;  /* 0x000000000000791b */ /* 0x003ff40003800000 */
.L_x_2048:
[----:B------:R-:W-:Y:S05]  /*10fd0*/  BSYNC B1 ;  /* 0x0000000000017941 */ /* 0x000fea0003800000 */
.L_x_2047:
[----:B------:R-:W-:Y:S05]  /*10fe0*/  BRA `(.L_x_2049) ;  /* 0xffffffd800387947 */ /* 0x000fea000383ffff */
.L_x_1973:
[----:B-1----:R1:W2:Y:S02]  /*10ff0*/  SYNCS.PHASECHK.TRANS64.TRYWAIT P1, [R5+URZ+0x2d840], R0 ;  /* 0x02d84000050075a7 */ /* 0x0022a4000802017f */
[----:B--2---:R-:W-:Y:S05]  /*11000*/  @!P1 NANOSLEEP.SYNCS 0x989680 ;  /* 0x009896800000995d */ /* 0x004fea0003900000 */
[----:B------:R-:W2:Y:S02]  /*11010*/  @!P1 SYNCS.PHASECHK.TRANS64 P1, [R5+URZ+0x2d840], R0 ;  /* 0x02d84000050095a7 */ /* 0x000ea4000802007f */
[----:B--2---:R-:W-:Y:S05]  /*11020*/  @!P1 BRA `(.L_x_1973) ;  /* 0xfffffffc00f09947 */ /* 0x004fea000383ffff */
[----:B------:R-:W-:Y:S05]  /*11030*/  BRA `(.L_x_2050) ;  /* 0xffffffd800587947 */ /* 0x000fea000383ffff */
.L_x_1975:
[----:B--2---:R2:W3:Y:S02]  /*11040*/  SYNCS.PHASECHK.TRANS64.TRYWAIT P1, [R23+URZ+0x2d840], R2 ;  /* 0x02d84002170075a7 */ /* 0x0044e4000802017f */
[----:B---3--:R-:W-:Y:S05]  /*11050*/  @!P1 NANOSLEEP.SYNCS 0x989680 ;  /* 0x009896800000995d */ /* 0x008fea0003900000 */
[----:B------:R-:W3:Y:S02]  /*11060*/  @!P1 SYNCS.PHASECHK.TRANS64 P1, [R23+URZ+0x2d840], R2 ;  /* 0x02d84002170095a7 */ /* 0x000ee4000802007f */
[----:B---3--:R-:W-:Y:S05]  /*11070*/  @!P1 BRA `(.L_x_1975) ;  /* 0xfffffffc00f09947 */ /* 0x008fea000383ffff */
[----:B------:R-:W-:Y:S05]  /*11080*/  BRA `(.L_x_2051) ;  /* 0xffffffd800647947 */ /* 0x000fea000383ffff */
.L_x_1977:
[----:B---3--:R3:W4:Y:S02]  /*11090*/  SYNCS.PHASECHK.TRANS64.TRYWAIT P1, [R5+URZ+0x2d860], R0 ;  /* 0x02d86000050075a7 */ /* 0x008724000802017f */
[----:B----4-:R-:W-:Y:S05]  /*110a0*/  @!P1 NANOSLEEP.SYNCS 0x989680 ;  /* 0x009896800000995d */ /* 0x010fea0003900000 */
[----:B------:R-:W4:Y:S02]  /*110b0*/  @!P1 SYNCS.PHASECHK.TRANS64 P1, [R5+URZ+0x2d860], R0 ;  /* 0x02d86000050095a7 */ /* 0x000f24000802007f */
[----:B----4-:R-:W-:Y:S05]  /*110c0*/  @!P1 BRA `(.L_x_1977) ;  /* 0xfffffffc00f09947 */ /* 0x010fea000383ffff */
[----:B------:R-:W-:Y:S05]  /*110d0*/  BRA `(.L_x_2052) ;  /* 0xffffffd800607947 */ /* 0x000fea000383ffff */
.L_x_2053:
        /* <DEDUP_REMOVED lines=10> */
.L_x_2734:


//--------------------- .text._ZN7cutlass13device_kernelIN5flash11enable_sm90INS1_16FlashAttnFwdSm90INS1_25CollectiveMainloopFwdSm90ILi2EN4cute5tupleIJNS5_1CILi1EEES8_S8_EEENS6_IJNS7_ILi192EEENS7_ILi128EEENS7_ILi96EEEEEELi96ENS_10bfloat16_tEfNS_4arch4Sm90ELb1ELb0ELb0ELb1ELb1ELb0ELb0ELb0ELb1ELb1ELb0ELb0EEENS1_21CollectiveEpilogueFwdINS6_IJSA_SC_SB_EEES9_SE_SG_Li384ELb1ELb1ELb0ELb0EEENS1_36VarlenDynamicPersistentTileSchedulerILi192ELi128ELi384ELi128ELb0ELb1ELb1ELb1ELb1ELb1EEEEEEEEEvNT_6ParamsE --------------------------
	.section	.text._ZN7cutlass13device_kernelIN5flash11enable_sm90INS1_16FlashAttnFwdSm90INS1_25CollectiveMainloopFwdSm90ILi2EN4cute5tupleIJNS5_1CILi1EEES8_S8_EEENS6_IJNS7_ILi192EEENS7_ILi128EEENS7_ILi96EEEEEELi96ENS_10bfloat16_tEfNS_4arch4Sm90ELb1ELb0ELb0ELb1ELb1ELb0ELb0ELb0ELb1ELb1ELb0ELb0EEENS1_21CollectiveEpilogueFwdINS6_IJSA_SC_SB_EEES9_SE_SG_Li384ELb1ELb1ELb0ELb0EEENS1_36VarlenDynamicPersistentTileSchedulerILi192ELi128ELi384ELi128ELb0ELb1ELb1ELb1ELb1ELb1EEEEEEEEEvNT_6ParamsE,"ax",@progbits
	.align	128
.text._ZN7cutlass13device_kernelIN5flash11enable_sm90INS1_16FlashAttnFwdSm90INS1_25CollectiveMainloopFwdSm90ILi2EN4cute5tupleIJNS5_1CILi1EEES8_S8_EEENS6_IJNS7_ILi192EEENS7_ILi128EEENS7_ILi96EEEEEELi96ENS_10bfloat16_tEfNS_4arch4Sm90ELb1ELb0ELb0ELb1ELb1ELb0ELb0ELb0ELb1ELb1ELb0ELb0EEENS1_21CollectiveEpilogueFwdINS6_IJSA_SC_SB_EEES9_SE_SG_Li384ELb1ELb1ELb0ELb0EEENS1_36VarlenDynamicPersistentTileSchedulerILi192ELi128ELi384ELi128ELb0ELb1ELb1ELb1ELb1ELb1EEEEEEEEEvNT_6ParamsE:
        .type           _ZN7cutlass13device_kernelIN5flash11enable_sm90INS1_16FlashAttnFwdSm90INS1_25CollectiveMainloopFwdSm90ILi2EN4cute5tupleIJNS5_1CILi1EEES8_S8_EEENS6_IJNS7_ILi192EEENS7_ILi128EEENS7_ILi96EEEEEELi96ENS_10bfloat16_tEfNS_4arch4Sm90ELb1ELb0ELb0ELb1ELb1ELb0ELb0ELb0ELb1ELb1ELb0ELb0EEENS1_21CollectiveEpilogueFwdINS6_IJSA_SC_SB_EEES9_SE_SG_Li384ELb1ELb1ELb0ELb0EEENS1_36VarlenDynamicPersistentTileSchedulerILi192ELi128ELi384ELi128ELb0ELb1ELb1ELb1ELb1ELb1EEEEEEEEEvNT_6ParamsE,@function
        .size           _ZN7cutlass13device_kernelIN5flash11enable_sm90INS1_16FlashAttnFwdSm90INS1_25CollectiveMainloopFwdSm90ILi2EN4cute5tupleIJNS5_1CILi1EEES8_S8_EEENS6_IJNS7_ILi192EEENS7_ILi128EEENS7_ILi96EEEEEELi96ENS_10bfloat16_tEfNS_4arch4Sm90ELb1ELb0ELb0ELb1ELb1ELb0ELb0ELb0ELb1ELb1ELb0ELb0EEENS1_21CollectiveEpilogueFwdINS6_IJSA_SC_SB_EEES9_SE_SG_Li384ELb1ELb1ELb0ELb0EEENS1_36VarlenDynamicPersistentTileSchedulerILi192ELi128ELi384ELi128ELb0ELb1ELb1ELb1ELb1ELb1EEEEEEEEEvNT_6ParamsE,(.L_x_2735 - _ZN7cutlass13device_kernelIN5flash11enable_sm90INS1_16FlashAttnFwdSm90INS1_25CollectiveMainloopFwdSm90ILi2EN4cute5tupleIJNS5_1CILi1EEES8_S8_EEENS6_IJNS7_ILi192EEENS7_ILi128EEENS7_ILi96EEEEEELi96ENS_10bfloat16_tEfNS_4arch4Sm90ELb1ELb0ELb0ELb1ELb1ELb0ELb0ELb0ELb1ELb1ELb0ELb0EEENS1_21CollectiveEpilogueFwdINS6_IJSA_SC_SB_EEES9_SE_SG_Li384ELb1ELb1ELb0ELb0EEENS1_36VarlenDynamicPersistentTileSchedulerILi192ELi128ELi384ELi128ELb0ELb1ELb1ELb1ELb1ELb1EEEEEEEEEvNT_6ParamsE)
        .other          _ZN7cutlass13device_kernelIN5flash11enable_sm90INS1_16FlashAttnFwdSm90INS1_25CollectiveMainloopFwdSm90ILi2EN4cute5tupleIJNS5_1CILi1EEES8_S8_EEENS6_IJNS7_ILi192EEENS7_ILi128EEENS7_ILi96EEEEEELi96ENS_10bfloat16_tEfNS_4arch4Sm90ELb1ELb0ELb0ELb1ELb1ELb0ELb0ELb0ELb1ELb1ELb0ELb0EEENS1_21CollectiveEpilogueFwdINS6_IJSA_SC_SB_EEES9_SE_SG_Li384ELb1ELb1ELb0ELb0EEENS1_36VarlenDynamicPersistentTileSchedulerILi192ELi128ELi384ELi128ELb0ELb1ELb1ELb1ELb1ELb1EEEEEEEEEvNT_6ParamsE,@"STO_CUDA_ENTRY STV_DEFAULT"
_ZN7cutlass13device_kernelIN5flash11enable_sm90INS1_16FlashAttnFwdSm90INS1_25CollectiveMainloopFwdSm90ILi2EN4cute5tupleIJNS5_1CILi1EEES8_S8_EEENS6_IJNS7_ILi192EEENS7_ILi128EEENS7_ILi96EEEEEELi96ENS_10bfloat16_tEfNS_4arch4Sm90ELb1ELb0ELb0ELb1ELb1ELb0ELb0ELb0ELb1ELb1ELb0ELb0EEENS1_21CollectiveEpilogueFwdINS6_IJSA_SC_SB_EEES9_SE_SG_Li384ELb1ELb1ELb0ELb0EEENS1_36VarlenDynamicPersistentTileSchedulerILi192ELi128ELi384ELi128ELb0ELb1ELb1ELb1ELb1ELb1EEEEEEEEEvNT_6ParamsE:
        /* <DEDUP_REMOVED lines=45> */
.L_x_2054:
        /* <DEDUP_REMOVED lines=22> */
.L_x_2055:
        /* <DEDUP_REMOVED lines=18> */
.L_x_2056:
        /* <DEDUP_REMOVED lines=22> */
.L_x_2057:
        /* <DEDUP_REMOVED lines=22> */
.L_x_2058:
        /* <DEDUP_REMOVED lines=8> */
.L_x_2060:
        /* <DEDUP_REMOVED lines=24> */
[----:B------:R-:W-:-:S03]  /*0a10*/  LOP3.LUT R4, R2, 0xfffffff0, RZ, 0xc0, !PT ;  /* 0xfffffff002047812 */ /* 0x000fc600078ec0ff */
[C---:B------:R-:W-:Y:S02]  /*0a20*/  IMAD.IADD R150, R157.reuse, 0x1, -R150 ;  /* 0x000000019d967824 */ /* 0x040fe400078e0a96 */
[----:B------:R-:W-:-:S03]  /*0a30*/  IMAD.IADD R4, R157, 0x1, -R4 ;  /* 0x000000019d047824 */ /* 0x000fc600078e0a04 */
[----:B------:R-:W-:Y:S02]  /*0a40*/  SHF.R.S32.HI R11, RZ, 0x1f, R150 ;  /* 0x0000001fff0b7819 */ /* 0x000fe40000011496 */
[----:B------:R-:W-:Y:S02]  /*0a50*/  SHF.R.S32.HI R3, RZ, 0x1f, R4 ;  /* 0x0000001fff037819 */ /* 0x000fe40000011404 */
[----:B------:R-:W-:Y:S02]  /*0a60*/  LEA.HI R10, R11, R150, RZ, 0x2 ;  /* 0x000000960b0a7211 */ /* 0x000fe400078f10ff */
[----:B------:R-:W-:Y:S02]  /*0a70*/  LEA.HI R5, R0, R157, RZ, 0x5 ;  /* 0x0000009d00057211 */ /* 0x000fe400078f28ff */
[--C-:B------:R-:W-:Y:S02]  /*0a80*/  SHF.R.S32.HI R8, RZ, 0x2, R10.reuse ;  /* 0x00000002ff087819 */ /* 0x100fe4000001140a */
[----:B------:R-:W-:-:S02]  /*0a90*/  SHF.R.S32.HI R9, RZ, 0x1f, R10 ;  /* 0x0000001fff097819 */ /* 0x000fc4000001140a */
[----:B------:R-:W-:Y:S02]  /*0aa0*/  SHF.R.S32.HI R7, RZ, 0x4, R2 ;  /* 0x00000004ff077819 */ /* 0x000fe40000011402 */
[----:B------:R-:W-:Y:S02]  /*0ab0*/  LEA.HI R3, R3, R4, RZ, 0x3 ;  /* 0x0000000403037211 */ /* 0x000fe400078f18ff */
[----:B------:R-:W-:Y:S02]  /*0ac0*/  LEA.HI R6, R9, R8, RZ, 0x3 ;  /* 0x0000000809067211 */ /* 0x000fe400078f18ff */
[----:B------:R-:W-:Y:S02]  /*0ad0*/  SHF.R.S32.HI R9, RZ, 0x5, R5 ;  /* 0x00000005ff097819 */ /* 0x000fe40000011405 */
[----:B------:R-:W-:Y:S02]  /*0ae0*/  LEA.HI R2, R2, R7, RZ, 0x1 ;  /* 0x0000000702027211 */ /* 0x000fe400078f08ff */
[----:B------:R-:W-:-:S02]  /*0af0*/  LOP3.LUT R5, R3, 0xfffffff8, RZ, 0xc0, !PT ;  /* 0xfffffff803057812 */ /* 0x000fc400078ec0ff */
[----:B------:R-:W-:Y:S02]  /*0b00*/  SHF.R.S32.HI R151, RZ, 0x7, R151 ;  /* 0x00000007ff977819 */ /* 0x000fe40000011497 */
[----:B------:R-:W-:Y:S01]  /*0b10*/  LOP3.LUT R2, R2, 0x1ffffffe, RZ, 0xc0, !PT ;  /* 0x1ffffffe02027812 */ /* 0x000fe200078ec0ff */
[----:B------:R-:W-:Y:S01]  /*0b20*/  IMAD.IADD R5, R4, 0x1, -R5 ;  /* 0x0000000104057824 */ /* 0x000fe200078e0a05 */
[----:B------:R-:W-:Y:S01]  /*0b30*/  LOP3.LUT R13, R6, 0xfffffff8, RZ, 0xc0, !PT ;  /* 0xfffffff8060d7812 */ /* 0x000fe200078ec0ff */
[----:B------:R-:W-:-:S04]  /*0b40*/  IMAD.HI R6, R151, 0x55555556, RZ ;  /* 0x5555555697067827 */ /* 0x000fc800078e02ff */
[----:B------:R-:W-:Y:S02]  /*0b50*/  IMAD R14, R9, 0x10, R4 ;  /* 0x00000010090e7824 */ /* 0x000fe400078e0204 */
[----:B------:R-:W-:Y:S02]  /*0b60*/  IMAD.IADD R2, R7, 0x1, -R2 ;  /* 0x0000000107027824 */ /* 0x000fe400078e0a02 */
[----:B------:R-:W-:Y:S02]  /*0b70*/  IMAD.SHL.U32 R4, R5, 0x40, RZ ;  /* 0x0000004005047824 */ /* 0x000fe400078e00ff */
[----:B------:R-:W-:Y:S01]  /*0b80*/  IMAD.IADD R12, R8, 0x1, -R13 ;  /* 0x00000001080c7824 */ /* 0x000fe200078e0a0d */
[----:B------:R-:W-:Y:S01]  /*0b90*/  LEA.HI R8, R6, R6, RZ, 0x1 ;  /* 0x0000000606087211 */ /* 0x000fe200078f08ff */
[----:B------:R-:W-:Y:S01]  /*0ba0*/  IMAD.SHL.U32 R6, R3, 0x40, RZ ;  /* 0x0000004003067824 */ /* 0x000fe200078e00ff */
[----:B------:R-:W-:Y:S01]  /*0bb0*/  LOP3.LUT R4, R4, 0x1c0, RZ, 0xc0, !PT ;  /* 0x000001c004047812 */ /* 0x000fe200078ec0ff */
[----:B------:R-:W-:Y:S01]  /*0bc0*/  IMAD.SHL.U32 R3, R2, 0x8, RZ ;  /* 0x0000000802037824 */ /* 0x000fe200078e00ff */
[----:B------:R-:W-:-:S03]  /*0bd0*/  LEA.HI R0, R0, R157, RZ, 0x2 ;  /* 0x0000009d00007211 */ /* 0x000fc600078f10ff */
[--C-:B------:R-:W-:Y:S01]  /*0be0*/  IMAD.U32 R153, R14, 0x20, R3.reuse ;  /* 0x000000200e997824 */ /* 0x100fe200078e0003 */
[----:B------:R-:W-:Y:S02]  /*0bf0*/  LOP3.LUT R3, R4, 0x8, R3, 0xf8, !PT ;  /* 0x0000000804037812 */ /* 0x000fe400078ef803 */
[----:B------:R-:W-:Y:S02]  /*0c00*/  LOP3.LUT R6, R6, 0x7ffffe00, RZ, 0xc0, !PT ;  /* 0x7ffffe0006067812 */ /* 0x000fe400078ec0ff */
[----:B------:R-:W-:Y:S02]  /*0c10*/  SHF.R.U32.HI R4, RZ, 0x3, R4 ;  /* 0x00000003ff047819 */ /* 0x000fe40000011604 */
[----:B------:R-:W-:Y:S01]  /*0c20*/  LOP3.LUT R2, R0, 0xfffffffc, RZ, 0xc0, !PT ;  /* 0xfffffffc00027812 */ /* 0x000fe200078ec0ff */
[----:B------:R-:W-:Y:S01]  /*0c30*/  IMAD R6, R9, 0x400, R6 ;  /* 0x0000040009067824 */ /* 0x000fe200078e0206 */
[----:B------:R-:W-:Y:S02]  /*0c40*/  LOP3.LUT R3, R3, R4, RZ, 0x3c, !PT ;  /* 0x0000000403037212 */ /* 0x000fe400078e3cff */
[----:B------:R-:W-:Y:S01]  /*0c50*/  LEA.HI R11, R11, R150, RZ, 0x5 ;  /* 0x000000960b0b7211 */ /* 0x000fe200078f28ff */
[----:B------:R-:W-:Y:S01]  /*0c60*/  IMAD.IADD R147, R157, 0x1, -R2 ;  /* 0x000000019d937824 */ /* 0x000fe200078e0a02 */
[----:B------:R-:W-:Y:S01]  /*0c70*/  R2P PR, R5, 0x6 ;  /* 0x0000000605007804 */ /* 0x000fe20000000000 */
[----:B------:R-:W-:Y:S01]  /*0c80*/  IMAD.IADD R3, R6, 0x1, R3 ;  /* 0x0000000106037824 */ /* 0x000fe200078e0203 */
[----:B------:R-:W-:-:S02]  /*0c90*/  SHF.R.S32.HI R11, RZ, 0x5, R11 ;  /* 0x00000005ff0b7819 */ /* 0x000fc4000001140b */
[----:B------:R-:W-:Y:S02]  /*0ca0*/  LEA.HI R4, R147, R147, RZ, 0x1 ;  /* 0x0000009393047211 */ /* 0x000fe400078f08ff */
[----:B------:R-:W-:Y:S01]  /*0cb0*/  LEA R16, R3, UR40, 0x1 ;  /* 0x0000002803107c11 */ /* 0x000fe2000f8e08ff */
[----:B------:R-:W-:Y:S01]  /*0cc0*/  IMAD.MOV.U32 R17, RZ, RZ, 0x40 ;  /* 0x00000040ff117424 */ /* 0x000fe200078e00ff */
[----:B------:R-:W-:Y:S01]  /*0cd0*/  LOP3.LUT R4, R4, 0x1ffffffe, RZ, 0xc0, !PT ;  /* 0x1ffffffe04047812 */ /* 0x000fe200078ec0ff */
[----:B------:R-:W-:Y:S02]  /*0ce0*/  IMAD.SHL.U32 R142, R147, 0x8, RZ ;  /* 0x00000008938e7824 */ /* 0x000fe400078e00ff */
[----:B------:R-:W-:Y:S02]  /*0cf0*/  IMAD R8, R8, -0x3, R151 ;  /* 0xfffffffd08087824 */ /* 0x000fe400078e0297 */
[----:B------:R-:W-:Y:S02]  /*0d00*/  IMAD R11, R11, 0x10, R12 ;  /* 0x000000100b0b7824 */ /* 0x000fe400078e020c */
[----:B------:R-:W-:Y:S01]  /*0d10*/  VIADD R18, R16, 0x21800 ;  /* 0x0002180010127836 */ /* 0x000fe20000000000 */
[----:B------:R-:W-:Y:S01]  /*0d20*/  SEL R17, R17, 0xffffffc0, !P2 ;  /* 0xffffffc011117807 */ /* 0x000fe20005000000 */
[----:B------:R-:W-:Y:S01]  /*0d30*/  VIADD R144, R142, 0x20 ;  /* 0x000000208e907836 */ /* 0x000fe20000000000 */
[----:B------:R-:W-:Y:S01]  /*0d40*/  LOP3.LUT R139, R10, 0x7ffffffc, RZ, 0xc0, !PT ;  /* 0x7ffffffc0a8b7812 */ /* 0x000fe200078ec0ff */
[----:B------:R-:W-:-:S02]  /*0d50*/  VIADD R146, R142, 0x40 ;  /* 0x000000408e927836 */ /* 0x000fc40000000000 */
[----:B------:R-:W-:Y:S02]  /*0d60*/  VIADD R22, R16, 0x21820 ;  /* 0x0002182010167836 */ /* 0x000fe40000000000 */
[----:B------:R-:W-:Y:S02]  /*0d70*/  IMAD R152, R8, 0x40, R11 ;  /* 0x0000004008987824 */ /* 0x000fe400078e020b */
[----:B------:R-:W-:Y:S02]  /*0d80*/  IMAD.IADD R3, R147, 0x1, -R4 ;  /* 0x0000000193037824 */ /* 0x000fe400078e0a04 */
[C---:B------:R-:W-:Y:S01]  /*0d90*/  @P1 VIADD R22, R18.reuse, 0xffffffe0 ;  /* 0xffffffe012161836 */ /* 0x040fe20000000000 */
[----:B------:R-:W-:Y:S01]  /*0da0*/  SHF.R.S32.HI R148, RZ, 0x2, R0 ;  /* 0x00000002ff947819 */ /* 0x000fe20000011400 */
[----:B------:R-:W-:Y:S01]  /*0db0*/  IMAD.IADD R18, R18, 0x1, R17 ;  /* 0x0000000112127824 */ /* 0x000fe200078e0211 */
[----:B------:R-:W-:Y:S01]  /*0dc0*/  SHF.R.S32.HI R156, RZ, 0x1f, R144 ;  /* 0x0000001fff9c7819 */ /* 0x000fe20000011490 */
[----:B------:R-:W-:Y:S01]  /*0dd0*/  IMAD.MOV.U32 R149, RZ, RZ, RZ ;  /* 0x000000ffff957224 */ /* 0x000fe200078e00ff */
[----:B------:R-:W-:Y:S01]  /*0de0*/  SHF.R.S32.HI R155, RZ, 0x1f, R146 ;  /* 0x0000001fff9b7819 */ /* 0x000fe20000011492 */
[----:B------:R-:W-:-:S02]  /*0df0*/  IMAD.MOV.U32 R2, RZ, RZ, RZ ;  /* 0x000000ffff027224 */ /* 0x000fc400078e00ff */
[----:B------:R-:W-:Y:S02]  /*0e00*/  IMAD.IADD R139, R150, 0x1, -R139 ;  /* 0x00000001968b7824 */ /* 0x000fe400078e0a8b */
[----:B------:R-:W-:Y:S02]  /*0e10*/  IMAD R140, R3, 0x8, R152 ;  /* 0x00000008038c7824 */ /* 0x000fe400078e0298 */
[----:B------:R-:W-:Y:S02]  /*0e20*/  IMAD.IADD R17, R17, 0x1, R22 ;  /* 0x0000000111117824 */ /* 0x000fe400078e0216 */
[----:B------:R-:W-:Y:S01]  /*0e30*/  VIADD R23, R22, 0x6000 ;  /* 0x0000600016177836 */ /* 0x000fe20000000000 */
[----:B------:R-:W-:Y:S01]  /*0e40*/  UMOV UR38, URZ ;  /* 0x0000003f00267c82 */ /* 0x000fe20008000000 */
[----:B--2---:R-:W-:-:S07]  /*0e50*/  LOP3.LUT R19, R15, 0x1, RZ, 0xfc, !PT ;  /* 0x000000010f137812 */ /* 0x004fce00078efcff */
.L_x_2112:
[----:B--2---:R-:W0:Y:S01]  /*0e60*/  LDC.64 R4, c[0x0][0xc88] ;  /* 0x00032200ff047b82 */ /* 0x004e220000000a00 */
[----:B------:R-:W-:Y:S01]  /*0e70*/  ULDC.64 UR4, c[0x0][0xa28] ;  /* 0x00028a0000047ab9 */ /* 0x000fe20000000a00 */
[----:B------:R-:W-:Y:S01]  /*0e80*/  ULDC.64 UR6, c[0x0][0xa18] ;  /* 0x0002860000067ab9 */ /* 0x000fe20000000a00 */
[----:B------:R-:W-:Y:S01]  /*0e90*/  IMAD.MOV.U32 R0, RZ, RZ, RZ ;  /* 0x000000ffff007224 */ /* 0x000fe200078e00ff */
[----:B------:R-:W-:Y:S01]  /*0ea0*/  ULDC.64 UR8, c[0x0][0xa20] ;  /* 0x0002880000087ab9 */ /* 0x000fe20000000a00 */
[----:B0-----:R-:W-:-:S05]  /*0eb0*/  IMAD.WIDE R4, R31, 0x4, R4 ;  /* 0x000000041f047825 */ /* 0x001fca00078e0204 */
[----:B------:R-:W2:Y:S01]  /*0ec0*/  LDG.E R141, desc[UR36][R4.64] ;  /* 0x00000024048d7981 */ /* 0x000ea2000c1e1900 */
[----:B------:R-:W-:Y:S02]  /*0ed0*/  ISETP.NE.U32.AND P0, PT, RZ, UR4, PT ;  /* 0x00000004ff007c0c */ /* 0x000fe4000bf05070 */
[----:B------:R-:W-:Y:S02]  /*0ee0*/  ISETP.NE.U32.AND P1, PT, RZ, UR6, PT ;  /* 0x00000006ff007c0c */ /* 0x000fe4000bf25070 */
[----:B------:R-:W-:Y:S02]  /*0ef0*/  ISETP.NE.AND.EX P0, PT, RZ, UR5, PT, P0 ;  /* 0x00000005ff007c0c */ /* 0x000fe4000bf05300 */
[----:B------:R-:W-:Y:S02]  /*0f00*/  ISETP.NE.AND.EX P1, PT, RZ, UR7, PT, P1 ;  /* 0x00000007ff007c0c */ /* 0x000fe4000bf25310 */
[----:B--2---:R-:W-:-:S09]  /*0f10*/  SHF.R.S32.HI R145, RZ, 0x1f, R141 ;  /* 0x0000001fff917819 */ /* 0x004fd2000001148d */
[----:B-1-3--:R-:W-:-:S04]  /*0f20*/  @P0 LEA R6, P2, R141, UR4, 0x2 ;  /* 0x000000048d060c11 */ /* 0x00afc8000f8410ff */
[C---:B------:R-:W-:Y:S01]  /*0f30*/  @P0 LEA.HI.X R7, R141.reuse, UR5, R145, 0x2, P2 ;  /* 0x000000058d070c11 */ /* 0x040fe200090f1491 */
[----:B------:R-:W-:Y:S01]  /*0f40*/  ULDC.64 UR4, c[0x0][0x418] ;  /* 0x0001060000047ab9 */ /* 0x000fe20000000a00 */
[----:B------:R-:W-:-:S03]  /*0f50*/  @P1 LEA R4, P2, R141, UR6, 0x2 ;  /* 0x000000068d041c11 */ /* 0x000fc6000f8410ff */
[----:B------:R0:W5:Y:S01]  /*0f60*/  @P0 LDG.E R0, desc[UR36][R6.64] ;  /* 0x0000002406000981 */ /* 0x000162000c1e1900 */
[----:B------:R-:W-:-:S05]  /*0f70*/  @P1 LEA.HI.X R5, R141, UR7, R145, 0x2, P2 ;  /* 0x000000078d051c11 */ /* 0x000fca00090f1491 */
[----:B------:R0:W5:Y:S01]  /*0f80*/  @P1 LDG.E R138, desc[UR36][R4.64] ;  /* 0x00000024048a1981 */ /* 0x000162000c1e1900 */
[----:B------:R-:W-:Y:S01]  /*0f90*/  UISETP.NE.U32.AND UP0, UPT, UR4, URZ, UPT ;  /* 0x0000003f0400728c */ /* 0x000fe2000bf05070 */
[----:B------:R-:W-:Y:S02]  /*0fa0*/  ISETP.NE.U32.AND P2, PT, RZ, UR8, PT ;  /* 0x00000008ff007c0c */ /* 0x000fe4000bf45070 */
[----:B------:R-:W-:Y:S01]  /*0fb0*/  ULDC UR4, c[0x0][0x424] ;  /* 0x0001090000047ab9 */ /* 0x000fe20000000800 */
[----:B------:R-:W-:Y:S01]  /*0fc0*/  UISETP.NE.AND.EX UP0, UPT, UR5, URZ, UPT, UP0 ;  /* 0x0000003f0500728c */ /* 0x000fe2000bf05300 */
[----:B------:R-:W-:Y:S02]  /*0fd0*/  ISETP.NE.AND.EX P2, PT, RZ, UR9, PT, P2 ;  /* 0x00000009ff007c0c */ /* 0x000fe4000bf45320 */
[----:B------:R-:W-:Y:S01]  /*0fe0*/  ULDC UR5, c[0x0][0x2f0] ;  /* 0x0000bc0000057ab9 */ /* 0x000fe20000000800 */
[----:B------:R-:W-:-:S04]  /*0ff0*/  USEL UR4, UR4, 0x1, UP0 ;  /* 0x0000000104047887 */ /* 0x000fc80008000000 */
[----:B------:R-:W-:Y:S01]  /*1000*/  UIMAD UR4, UR4, UR5, URZ ;  /* 0x00000005040472a4 */ /* 0x000fe2000f8e023f */
[----:B0---4-:R-:W-:Y:S11]  /*1010*/  @P1 BRA `(.L_x_2061) ;  /* 0x0000000000281947 */ /* 0x011ff60003800000 */
[----:B------:R-:W-:Y:S01]  /*1020*/  ULDC.64 UR6, c[0x0][0xa00] ;  /* 0x0002800000067ab9 */ /* 0x000fe20000000a00 */
[----:B-----5:R-:W0:Y:S01]  /*1030*/  LDC R138, c[0x0][0x288] ;  /* 0x0000a200ff8a7b82 */ /* 0x020e220000000800 */
[----:B------:R-:W-:-:S04]  /*1040*/  ISETP.NE.U32.AND P0, PT, RZ, UR6, PT ;  /* 0x00000006ff007c0c */ /* 0x000fc8000bf05070 */
[----:B------:R-:W-:-:S13]  /*1050*/  ISETP.NE.AND.EX P0, PT, RZ, UR7, PT, P0 ;  /* 0x00000007ff007c0c */ /* 0x000fda000bf05300 */
[----:B------:R-:W-:Y:S05]  /*1060*/  @!P0 BRA `(.L_x_2061) ;  /* 0x0000000000148947 */ /* 0x000fea0003800000 */
[----:B------:R-:W1:Y:S02]  /*1070*/  LDC.64 R4, c[0x0][0xa00] ;  /* 0x00028000ff047b82 */ /* 0x000e640000000a00 */
[----:B-1----:R-:W-:-:S05]  /*1080*/  IMAD.WIDE R4, R141, 0x4, R4 ;  /* 0x000000048d047825 */ /* 0x002fca00078e0204 */
[----:B0-----:R-:W2:Y:S04]  /*1090*/  LDG.E R138, desc[UR36][R4.64] ;  /* 0x00000024048a7981 */ /* 0x001ea8000c1e1900 */
[----:B------:R-:W2:Y:S02]  /*10a0*/  LDG.E R3, desc[UR36][R4.64+0x4] ;  /* 0x0000042404037981 */ /* 0x000ea4000c1e1900 */
[----:B--2---:R-:W-:-:S07]  /*10b0*/  IMAD.IADD R138, R3, 0x1, -R138 ;  /* 0x00000001038a7824 */ /* 0x004fce00078e0a8a */
.L_x_2061:
[----:B------:R-:W-:Y:S02]  /*10c0*/  IMAD.U32 R137, RZ, RZ, UR4 ;  /* 0x00000004ff897e24 */ /* 0x000fe4000f8e00ff */
[----:B------:R-:W-:Y:S01]  /*10d0*/  IMAD.MOV.U32 R143, RZ, RZ, R30 ;  /* 0x000000ffff8f7224 */ /* 0x000fe200078e001e */
[----:B------:R-:W-:Y:S06]  /*10e0*/  @!P2 BRA `(.L_x_2062) ;  /* 0x000000000010a947 */ /* 0x000fec0003800000 */
[----:B------:R-:W-:-:S04]  /*10f0*/  LEA R4, P0, R141, UR8, 0x2 ;  /* 0x000000088d047c11 */ /* 0x000fc8000f8010ff */
[----:B------:R-:W-:-:S05]  /*1100*/  LEA.HI.X R5, R141, UR9, R145, 0x2, P0 ;  /* 0x000000098d057c11 */ /* 0x000fca00080f1491 */
[----:B------:R1:W5:Y:S01]  /*1110*/  LDG.E R137, desc[UR36][R4.64] ;  /* 0x0000002404897981 */ /* 0x000362000c1e1900 */
[----:B------:R-:W-:Y:S05]  /*1120*/  BRA `(.L_x_2063) ;  /* 0x0000000000247947 */ /* 0x000fea0003800000 */
.L_x_2062:
        /* <DEDUP_REMOVED lines=9> */
.L_x_2063:
[----:B------:R-:W2:Y:S01]  /*11c0*/  LDC R154, c[0x0][0x448] ;  /* 0x00011200ff9a7b82 */ /* 0x000ea20000000800 */
[----:B------:R-:W-:Y:S01]  /*11d0*/  IMAD R136, R29, 0xc0, RZ ;  /* 0x000000c01d887824 */ /* 0x000fe200078e02ff */
[----:B------:R-:W-:Y:S01]  /*11e0*/  CS2R R134, SRZ ;  /* 0x0000000000867805 */ /* 0x000fe2000001ff00 */
[----:B-----5:R-:W-:Y:S01]  /*11f0*/  IMAD.IADD R137, R137, 0x1, -R0 ;  /* 0x0000000189897824 */ /* 0x020fe200078e0a00 */
[----:B------:R-:W-:Y:S01]  /*1200*/  CS2R R132, SRZ ;  /* 0x0000000000847805 */ /* 0x000fe2000001ff00 */
[----:B------:R-:W-:Y:S01]  /*1210*/  VIADD R3, R136, 0xbf ;  /* 0x000000bf88037836 */ /* 0x000fe20000000000 */
[----:B------:R-:W-:Y:S01]  /*1220*/  CS2R R130, SRZ ;  /* 0x0000000000827805 */ /* 0x000fe2000001ff00 */
[----:B------:R-:W-:Y:S01]  /*1230*/  IMAD.MOV.U32 R32, RZ, RZ, RZ ;  /* 0x000000ffff207224 */ /* 0x000fe200078e00ff */
        /* <DEDUP_REMOVED lines=11> */
[----:B------:R-:W-:Y:S01]  /*12f0*/  CS2R R106, SRZ ;  /* 0x00000000006a7805 */ /* 0x000fe2000001ff00 */
[----:B------:R-:W-:Y:S01]  /*1300*/  IMAD.MOV.U32 R109, RZ, RZ, RZ ;  /* 0x000000ffff6d7224 */ /* 0x000fe200078e00ff */
[----:B------:R-:W-:Y:S02]  /*1310*/  CS2R R104, SRZ ;  /* 0x0000000000687805 */ /* 0x000fe4000001ff00 */
[----:B------:R-:W-:Y:S02]  /*1320*/  CS2R R102, SRZ ;  /* 0x0000000000667805 */ /* 0x000fe4000001ff00 */
[----:B------:R-:W-:-:S02]  /*1330*/  CS2R R100, SRZ ;  /* 0x0000000000647805 */ /* 0x000fc4000001ff00 */
[----:B--2---:R-:W-:Y:S02]  /*1340*/  ISETP.NE.AND P0, PT, R154, 0x1, PT ;  /* 0x000000019a00780c */ /* 0x004fe40003f05270 */
[----:B------:R-:W-:Y:S02]  /*1350*/  CS2R R98, SRZ ;  /* 0x0000000000627805 */ /* 0x000fe4000001ff00 */
[----:B------:R-:W-:Y:S02]  /*1360*/  CS2R R96, SRZ ;  /* 0x0000000000607805 */ /* 0x000fe4000001ff00 */
[----:B------:R-:W-:Y:S01]  /*1370*/  CS2R R6, SRZ ;  /* 0x0000000000067805 */ /* 0x000fe2000001ff00 */
[----:B------:R-:W-:Y:S01]  /*1380*/  IMAD.MOV.U32 R94, RZ, RZ, RZ ;  /* 0x000000ffff5e7224 */ /* 0x000fe200078e00ff */
[----:B------:R-:W-:Y:S01]  /*1390*/  CS2R R90, SRZ ;  /* 0x00000000005a7805 */ /* 0x000fe2000001ff00 */
[----:B------:R-:W-:Y:S02]  /*13a0*/  IMAD.MOV.U32 R93, RZ, RZ, RZ ;  /* 0x000000ffff5d7224 */ /* 0x000fe400078e00ff */
[----:B------:R-:W-:-:S02]  /*13b0*/  IMAD.MOV.U32 R89, RZ, RZ, RZ ;  /* 0x000000ffff597224 */ /* 0x000fc400078e00ff */
[----:B-1----:R-:W1:Y:S08]  /*13c0*/  @P0 LDC R4, c[0x0][0x44c] ;  /* 0x00011300ff040b82 */ /* 0x002e700000000800 */
[----:B------:R-:W2:Y:S01]  /*13d0*/  @P0 LDC R5, c[0x0][0x450] ;  /* 0x00011400ff050b82 */ /* 0x000ea20000000800 */
[----:B-1----:R-:W-:Y:S01]  /*13e0*/  @P0 IMAD.HI.U32 R0, R3, R4, RZ ;  /* 0x0000000403000227 */ /* 0x002fe200078e00ff */
[----:B0-----:R-:W-:-:S04]  /*13f0*/  IADD3 R4, R137, 0x80, -R138 ;  /* 0x0000008089047810 */ /* 0x001fc80007ffe88a */
[----:B--2---:R-:W-:Y:S01]  /*1400*/  @P0 SHF.R.U32.HI R3, RZ, R5, R0 ;  /* 0x00000005ff030219 */ /* 0x004fe20000011600 */
[----:B------:R-:W-:Y:S01]  /*1410*/  VIADD R0, R137, 0x7f ;  /* 0x0000007f89007836 */ /* 0x000fe20000000000 */
[----:B------:R-:W-:-:S03]  /*1420*/  PLOP3.LUT P0, PT, PT, PT, PT, 0x80, 0x0 ;  /* 0x000000000000781c */ /* 0x000fc60003f0f070 */
[----:B------:R-:W-:Y:S01]  /*1430*/  IMAD.IADD R4, R4, 0x1, R3 ;  /* 0x0000000104047824 */ /* 0x000fe200078e0203 */
[----:B------:R-:W-:-:S04]  /*1440*/  SHF.R.S32.HI R3, RZ, 0x1f, R0 ;  /* 0x0000001fff037819 */ /* 0x000fc80000011400 */
[----:B------:R-:W-:Y:S02]  /*1450*/  SHF.R.S32.HI R5, RZ, 0x1f, R4 ;  /* 0x0000001fff057819 */ /* 0x000fe40000011404 */
[----:B------:R-:W-:Y:S01]  /*1460*/  LEA.HI R3, R3, R0, RZ, 0x7 ;  /* 0x0000000003037211 */ /* 0x000fe200078f38ff */
[----:B------:R-:W-:Y:S01]  /*1470*/  IMAD.MOV.U32 R0, RZ, RZ, RZ ;  /* 0x000000ffff007224 */ /* 0x000fe200078e00ff */
[----:B------:R-:W-:Y:S02]  /*1480*/  LEA.HI R5, R5, R4, RZ, 0x7 ;  /* 0x0000000405057211 */ /* 0x000fe400078f38ff */
[----:B------:R-:W-:Y:S02]  /*1490*/  SHF.R.S32.HI R3, RZ, 0x7, R3 ;  /* 0x00000007ff037819 */ /* 0x000fe40000011403 */
[----:B------:R-:W-:-:S04]  /*14a0*/  SHF.R.S32.HI R88, RZ, 0x7, R5 ;  /* 0x00000007ff587819 */ /* 0x000fc80000011405 */
[----:B------:R-:W-:Y:S01]  /*14b0*/  VIMNMX R88, R3, R88, PT ;  /* 0x0000005803587248 */ /* 0x000fe20003fe0100 */
[----:B------:R-:W-:-:S03]  /*14c0*/  IMAD.MOV.U32 R3, RZ, RZ, RZ ;  /* 0x000000ffff037224 */ /* 0x000fc600078e00ff */
[----:B------:R-:W-:-:S13]  /*14d0*/  ISETP.GE.AND P1, PT, R88, 0x1, PT ;  /* 0x000000015800780c */ /* 0x000fda0003f26270 */
[----:B------:R-:W-:Y:S05]  /*14e0*/  @!P1 BRA `(.L_x_2064) ;  /* 0x0000007800989947 */ /* 0x000fea0003800000 */
        /* <DEDUP_REMOVED lines=32> */
.L_x_2065:
[----:B------:R-:W-:Y:S02]  /*16f0*/  LEA.HI R0, R149, R149, RZ, 0x1 ;  /* 0x0000009595007211 */ /* 0x000fe400078f08ff */
[----:B------:R-:W-:Y:S02]  /*1700*/  ISETP.NE.AND P0, PT, R19, 0x3, PT ;  /* 0x000000031300780c */ /* 0x000fe40003f05270 */
[----:B------:R-:W-:-:S05]  /*1710*/  LOP3.LUT R0, R0, 0xfffffffe, RZ, 0xc0, !PT ;  /* 0xfffffffe00007812 */ /* 0x000fca00078ec0ff */
[----:B------:R-:W-:-:S05]  /*1720*/  IMAD.IADD R0, R149, 0x1, -R0 ;  /* 0x0000000195007824 */ /* 0x000fca00078e0a00 */
[----:B------:R-:W-:-:S04]  /*1730*/  SHF.L.U32 R0, R0, 0x1f, RZ ;  /* 0x0000001f00007819 */ /* 0x000fc800000006ff */
[----:B------:R-:W0:Y:S02]  /*1740*/  SYNCS.PHASECHK.TRANS64.TRYWAIT P1, [UR40+0x2d800], R0 ;  /* 0x02d80000ff0075a7 */ /* 0x000e240008020168 */
[----:B0-----:R-:W-:Y:S05]  /*1750*/  @!P1 BRA `(.L_x_2066) ;  /* 0x000000e800c89947 */ /* 0x001fea0003800000 */
.L_x_2197:
[----:B------:R-:W-:Y:S05]  /*1760*/  @!P0 BRA `(.L_x_2067) ;  /* 0x0000000000048947 */ /* 0x000fea0003800000 */
[----:B------:R-:W-:Y:S01]  /*1770*/  BPT.TRAP 0x1 ;  /* 0x000000040000795c */ /* 0x000fe20000300000 */
.L_x_2067:
[----:B0-----:R-:W-:Y:S01]  /*1780*/  IMAD.U32 R3, RZ, RZ, UR38 ;  /* 0x00000026ff037e24 */ /* 0x001fe2000f8e00ff */
[----:B------:R-:W-:-:S04]  /*1790*/  SHF.L.U32 R0, R2, 0x1f, RZ ;  /* 0x0000001f02007819 */ /* 0x000fc800000006ff */
[----:B------:R-:W-:-:S04]  /*17a0*/  LEA R3, R3, UR40, 0x3 ;  /* 0x0000002803037c11 */ /* 0x000fc8000f8e18ff */
[----:B------:R0:W1:Y:S01]  /*17b0*/  SYNCS.PHASECHK.TRANS64.TRYWAIT P1, [R3+URZ+0x2d830], R0 ;  /* 0x02d83000030075a7 */ /* 0x000062000802017f */
[----:B------:R-:W-:Y:S05]  /*17c0*/  @!P0 BRA `(.L_x_2068) ;  /* 0x0000000000048947 */ /* 0x000fea0003800000 */
[----:B------:R-:W-:Y:S01]  /*17d0*/  BPT.TRAP 0x1 ;  /* 0x000000040000795c */ /* 0x000fe20000300000 */
.L_x_2068:
[----:B-1----:R-:W-:Y:S05]  /*17e0*/  @P1 BRA `(.L_x_2069) ;  /* 0x0000000000081947 */ /* 0x002fea0003800000 */
[----:B------:R-:W1:Y:S02]  /*17f0*/  SYNCS.PHASECHK.TRANS64.TRYWAIT P1, [R3+URZ+0x2d830], R0 ;  /* 0x02d83000030075a7 */ /* 0x000e64000802017f */
[----:B-1----:R-:W-:Y:S05]  /*1800*/  @!P1 BRA `(.L_x_2070) ;  /* 0x000000e800b49947 */ /* 0x002fea0003800000 */
.L_x_2069:
        /* <DEDUP_REMOVED lines=49> */
.L_x_2071:
[----:B------:R-:W-:Y:S01]  /*1b20*/  ISETP.NE.AND P4, PT, R154, 0x1, PT ;  /* 0x000000019a00780c */ /* 0x000fe20003f85270 */
[----:B------:R-:W-:Y:S01]  /*1b30*/  IMAD.IADD R89, R140, 0x1, R136 ;  /* 0x000000018c597824 */ /* 0x000fe200078e0288 */
[----:B------:R-:W-:Y:S01]  /*1b40*/  ULDC UR6, c[0x0][0x988] ;  /* 0x0002620000067ab9 */ /* 0x000fe20000000800 */
[----:B------:R-:W-:Y:S01]  /*1b50*/  IMAD.MOV.U32 R7, RZ, RZ, -0x80 ;  /* 0xffffff80ff077424 */ /* 0x000fe200078e00ff */
        /* <DEDUP_REMOVED lines=8> */
[----:B01----:R-:W0:Y:S08]  /*1be0*/  @P4 LDC R0, c[0x0][0x44c] ;  /* 0x00011300ff004b82 */ /* 0x003e300000000800 */
[----:B------:R-:W1:Y:S01]  /*1bf0*/  @P4 LDC R5, c[0x0][0x450] ;  /* 0x00011400ff054b82 */ /* 0x000e620000000800 */
[----:B0-----:R-:W-:-:S05]  /*1c00*/  @P4 IMAD.HI.U32 R0, R89, R0, RZ ;  /* 0x0000000059004227 */ /* 0x001fca00078e00ff */
[----:B-1----:R-:W-:Y:S01]  /*1c10*/  @P4 SHF.R.U32.HI R89, RZ, R5, R0 ;  /* 0x00000005ff594219 */ /* 0x002fe20000011600 */
[----:B------:R-:W-:-:S04]  /*1c20*/  IMAD R0, R88, R7, 0x80 ;  /* 0x0000008058007424 */ /* 0x000fc800078e0207 */
[----:B------:R-:W0:Y:S01]  /*1c30*/  SHFL.IDX PT, R5, R89, 0x1, 0x1c1f ;  /* 0x003c1f0059057f89 */ /* 0x000e2200000e0000 */
[----:B------:R-:W-:Y:S02]  /*1c40*/  VIADD R4, R0, 0x1 ;  /* 0x0000000100047836 */ /* 0x000fe40000000000 */
[----:B------:R-:W-:Y:S02]  /*1c50*/  IMAD.IADD R0, R137, 0x1, R0 ;  /* 0x0000000189007824 */ /* 0x000fe400078e0200 */
[C---:B------:R-:W-:Y:S02]  /*1c60*/  IMAD R4, R139.reuse, -0x2, R4 ;  /* 0xfffffffe8b047824 */ /* 0x040fe400078e0204 */
[----:B------:R-:W-:-:S03]  /*1c70*/  IMAD R91, R139, -0x2, R0 ;  /* 0xfffffffe8b5b7824 */ /* 0x000fc600078e0200 */
[----:B------:R-:W-:-:S04]  /*1c80*/  IADD3 R98, -R138, R4, R137 ;  /* 0x000000048a627210 */ /* 0x000fc80007ffe189 */
[----:B0-----:R-:W-:-:S04]  /*1c90*/  VIADDMNMX R0, R5, R98, R91, PT ;  /* 0x0000006205007246 */ /* 0x001fc8000380015b */
        /* <DEDUP_REMOVED lines=56> */
[C---:B------:R-:W-:Y:S02]  /*2020*/  ISETP.GT.AND P2, PT, R0.reuse, 0x50, PT ;  /* 0x000000500000780c */ /* 0x040fe40003f44270 */
        /* <DEDUP_REMOVED lines=35> */
[----:B------:R-:W-:Y:S02]  /*2260*/  FSEL R87, R87, -INF , P1 ;  /* 0xff80000057577808 */ /* 0x000fe40000800000 */
[----:B------:R-:W-:-:S04]  /*2270*/  FMNMX.FTZ R62, R9, R62, !PT ;  /* 0x0000003e093e7209 */ /* 0x000fc80007810000 */
[----:B------:R-:W-:Y:S02]  /*2280*/  FMNMX.FTZ R27, R87, R62, !PT ;  /* 0x0000003e571b7209 */ /* 0x000fe40007810000 */
[----:B------:R-:W0:Y:S04]  /*2290*/  SHFL.IDX PT, R62, R89, RZ, 0x1c1f ;  /* 0x001c1fff593e7589 */ /* 0x000e2800000e0000 */
[----:B------:R-:W1:Y:S01]  /*22a0*/  SHFL.BFLY PT, R0, R27, 0x2, 0x1f ;  /* 0x0c401f001b007f89 */ /* 0x000e6200000e0000 */
[----:B0-----:R-:W-:Y:S02]  /*22b0*/  VIADDMNMX R62, R62, R98, R91, PT ;  /* 0x000000623e3e7246 */ /* 0x001fe4000380015b */
[----:B-1----:R-:W-:Y:S01]  /*22c0*/  FMNMX.FTZ R31, R27, R0, !PT ;  /* 0x000000001b1f7209 */ /* 0x002fe20007810000 */
[----:B------:R-:W-:Y:S01]  /*22d0*/  IMAD.U32 R0, RZ, RZ, UR6 ;  /* 0x00000006ff007e24 */ /* 0x000fe2000f8e00ff */
[----:B------:R-:W-:-:S02]  /*22e0*/  ISETP.GT.AND P2, PT, R62, 0x1, PT ;  /* 0x000000013e00780c */ /* 0x000fc40003f44270 */
[C---:B------:R-:W-:Y:S01]  /*22f0*/  ISETP.GT.AND P3, PT, R62.reuse, 0x8, PT ;  /* 0x000000083e00780c */ /* 0x040fe20003f64270 */
[----:B------:R-:W0:Y:S01]  /*2300*/  SHFL.BFLY PT, R74, R31, 0x1, 0x1f ;  /* 0x0c201f001f4a7f89 */ /* 0x000e2200000e0000 */
[----:B------:R-:W-:Y:S02]  /*2310*/  FSEL R25, R25, -INF , P2 ;  /* 0xff80000019197808 */ /* 0x000fe40001000000 */
[----:B------:R-:W-:Y:S02]  /*2320*/  ISETP.GT.AND P2, PT, R62, 0x10, PT ;  /* 0x000000103e00780c */ /* 0x000fe40003f44270 */
[----:B------:R-:W-:Y:S02]  /*2330*/  R2UR UR6, R3 ;  /* 0x00000000030672ca */ /* 0x000fe400000e0000 */
[----:B------:R-:W-:Y:S02]  /*2340*/  FSEL R39, R32, -INF , P2 ;  /* 0xff80000020277808 */ /* 0x000fe40001000000 */
[----:B------:R-:W-:-:S04]  /*2350*/  ISETP.GT.AND P2, PT, R62, 0x18, PT ;  /* 0x000000183e00780c */ /* 0x000fc80003f44270 */
[----:B------:R-:W-:Y:S02]  /*2360*/  FSEL R47, R36, -INF , P2 ;  /* 0xff800000242f7808 */ /* 0x000fe40001000000 */
[----:B------:R-:W-:-:S03]  /*2370*/  ISETP.GT.AND P2, PT, R62, 0x20, PT ;  /* 0x000000203e00780c */ /* 0x000fc60003f44270 */
[----:B------:R-:W-:Y:S01]  /*2380*/  UIADD3 UR6, UR6, 0x2d840, URZ ;  /* 0x0002d84006067890 */ /* 0x000fe2000fffe03f */
[----:B------:R-:W-:Y:S02]  /*2390*/  FSEL R55, R40, -INF , P2 ;  /* 0xff80000028377808 */ /* 0x000fe40001000000 */
[----:B------:R-:W-:Y:S01]  /*23a0*/  ISETP.GT.AND P2, PT, R62, 0x28, PT ;  /* 0x000000283e00780c */ /* 0x000fe20003f44270 */
[----:B------:R-:W-:Y:S01]  /*23b0*/  UPRMT UR6, UR41, 0x654, UR6 ;  /* 0x0000065429067896 */ /* 0x000fe20008000006 */
[----:B0-----:R-:W-:Y:S02]  /*23c0*/  FMNMX.FTZ R5, R31, R74, !PT ;  /* 0x0000004a1f057209 */ /* 0x001fe40007810000 */
[----:B------:R-:W-:Y:S02]  /*23d0*/  FSEL R31, R28, -INF , P3 ;  /* 0xff8000001c1f7808 */ /* 0x000fe40001800000 */
[C---:B------:R-:W-:Y:S01]  /*23e0*/  FSETP.NEU.FTZ.AND P1, PT, R5.reuse, -INF , PT ;  /* 0xff8000000500780b */ /* 0x040fe20003f3d000 */
[----:B------:R-:W-:Y:S01]  /*23f0*/  FMUL.FTZ R21, R5, R0 ;  /* 0x0000000005157220 */ /* 0x000fe20000410000 */
[----:B------:R-:W-:-:S02]  /*2400*/  FSEL R67, R44, -INF , P2 ;  /* 0xff8000002c437808 */ /* 0x000fc40001000000 */
[----:B------:R-:W-:Y:S01]  /*2410*/  SYNCS.ARRIVE.TRANS64.RED.A1T0 RZ, [UR6], RZ ;  /* 0x000000ffffff79a7 */ /* 0x000fe20008100406 */
[C---:B------:R-:W-:Y:S02]  /*2420*/  ISETP.GT.AND P2, PT, R62.reuse, 0x30, PT ;  /* 0x000000303e00780c */ /* 0x040fe40003f44270 */
[----:B------:R-:W-:Y:S02]  /*2430*/  FSEL R21, R21, RZ, P1 ;  /* 0x000000ff15157208 */ /* 0x000fe40000800000 */
[----:B------:R-:W-:Y:S02]  /*2440*/  ISETP.GT.AND P1, PT, R62, RZ, PT ;  /* 0x000000ff3e00720c */ /* 0x000fe40003f24270 */
[----:B------:R-:W-:Y:S01]  /*2450*/  FSEL R71, R48, -INF , P2 ;  /* 0xff80000030477808 */ /* 0x000fe20001000000 */
[-CC-:B------:R-:W-:Y:S01]  /*2460*/  FFMA.FTZ R26, R26, R0.reuse, -R21.reuse ;  /* 0x000000001a1a7223 */ /* 0x180fe20000010815 */
[----:B------:R-:W-:Y:S01]  /*2470*/  FSEL R27, R24, -INF , P1 ;  /* 0xff800000181b7808 */ /* 0x000fe20000800000 */
[-CC-:B------:R-:W-:Y:S01]  /*2480*/  FFMA.FTZ R35, R100, R0.reuse, -R21.reuse ;  /* 0x0000000064237223 */ /* 0x180fe20000010815 */
[----:B------:R-:W-:Y:S01]  /*2490*/  ISETP.GT.AND P1, PT, R62, 0x9, PT ;  /* 0x000000093e00780c */ /* 0x000fe20003f24270 */
[-CC-:B------:R-:W-:Y:S01]  /*24a0*/  FFMA.FTZ R79, R12, R0.reuse, -R21.reuse ;  /* 0x000000000c4f7223 */ /* 0x180fe20000010815 */
[----:B------:R-:W-:Y:S01]  /*24b0*/  FMNMX.FTZ R24, R27, R25, !PT ;  /* 0x000000191b187209 */ /* 0x000fe20007810000 */
[----:B------:R-:W-:Y:S01]  /*24c0*/  MUFU.EX2 R26, R26 ;  /* 0x0000001a001a7308 */ /* 0x000fe20000000800 */
[----:B------:R-:W-:Y:S01]  /*24d0*/  FSEL R29, R29, -INF , P1 ;  /* 0xff8000001d1d7808 */ /* 0x000fe20000800000 */
[--C-:B------:R-:W-:Y:S01]  /*24e0*/  FFMA.FTZ R96, R96, R0, -R21.reuse ;  /* 0x0000000060607223 */ /* 0x100fe20000010815 */
[----:B------:R-:W-:Y:S01]  /*24f0*/  FMNMX.FTZ R28, R31, R24, !PT ;  /* 0x000000181f1c7209 */ /* 0x000fe20007810000 */
[-CC-:B------:R-:W-:Y:S01]  /*2500*/  FFMA.FTZ R43, R94, R0.reuse, -R21.reuse ;  /* 0x000000005e2b7223 */ /* 0x180fe20000010815 */
[----:B------:R-:W-:Y:S01]  /*2510*/  ISETP.GT.AND P1, PT, R62, 0x11, PT ;  /* 0x000000113e00780c */ /* 0x000fe20003f24270 */
[--C-:B------:R-:W-:Y:S01]  /*2520*/  FFMA.FTZ R92, R92, R0, -R21.reuse ;  /* 0x000000005c5c7223 */ /* 0x100fe20000010815 */
[----:B------:R-:W-:Y:S01]  /*2530*/  FMNMX.FTZ R28, R29, R28, !PT ;  /* 0x0000001c1d1c7209 */ /* 0x000fe20007810000 */
[----:B------:R-:W0:Y:S01]  /*2540*/  MUFU.EX2 R35, R35 ;  /* 0x0000002300237308 */ /* 0x000e220000000800 */
[----:B------:R-:W-:Y:S01]  /*2550*/  FSEL R33, R33, -INF , P1 ;  /* 0xff80000021217808 */ /* 0x000fe20000800000 */
[--C-:B------:R-:W-:Y:S01]  /*2560*/  FFMA.FTZ R30, R30, R0, -R21.reuse ;  /* 0x000000001e1e7223 */ /* 0x100fe20000010815 */
[----:B------:R-:W-:Y:S01]  /*2570*/  FMNMX.FTZ R28, R39, R28, !PT ;  /* 0x0000001c271c7209 */ /* 0x000fe20007810000 */
[-CC-:B------:R-:W-:Y:S01]  /*2580*/  FFMA.FTZ R54, R54, R0.reuse, -R21.reuse ;  /* 0x0000000036367223 */ /* 0x180fe20000010815 */
[----:B------:R-:W-:Y:S01]  /*2590*/  ISETP.GT.AND P1, PT, R62, 0x19, PT ;  /* 0x000000193e00780c */ /* 0x000fe20003f24270 */
[--C-:B------:R-:W-:Y:S01]  /*25a0*/  FFMA.FTZ R40, R11, R0, -R21.reuse ;  /* 0x000000000b287223 */ /* 0x100fe20000010815 */
[----:B------:R-:W-:Y:S01]  /*25b0*/  FMNMX.FTZ R28, R33, R28, !PT ;  /* 0x0000001c211c7209 */ /* 0x000fe20007810000 */
[----:B------:R-:W1:Y:S01]  /*25c0*/  MUFU.EX2 R24, R96 ;  /* 0x0000006000187308 */ /* 0x000e620000000800 */
[----:B------:R-:W-:Y:S01]  /*25d0*/  FSEL R37, R37, -INF , P1 ;  /* 0xff80000025257808 */ /* 0x000fe20000800000 */
[--C-:B------:R-:W-:Y:S01]  /*25e0*/  FFMA.FTZ R44, R70, R0, -R21.reuse ;  /* 0x00000000462c7223 */ /* 0x100fe20000010815 */
[----:B------:R-:W-:Y:S01]  /*25f0*/  FMNMX.FTZ R32, R47, R28, !PT ;  /* 0x0000001c2f207209 */ /* 0x000fe20007810000 */
[-CC-:B------:R-:W-:Y:S01]  /*2600*/  FFMA.FTZ R42, R42, R0.reuse, -R21.reuse ;  /* 0x000000002a2a7223 */ /* 0x180fe20000010815 */
[----:B------:R-:W-:Y:S01]  /*2610*/  ISETP.GT.AND P1, PT, R62, 0x21, PT ;  /* 0x000000213e00780c */ /* 0x000fe20003f24270 */
[--C-:B------:R-:W-:Y:S01]  /*2620*/  FFMA.FTZ R48, R58, R0, -R21.reuse ;  /* 0x000000003a307223 */ /* 0x100fe20000010815 */
[----:B------:R-:W-:Y:S01]  /*2630*/  FMNMX.FTZ R32, R37, R32, !PT ;  /* 0x0000002025207209 */ /* 0x000fe20007810000 */
[----:B------:R-:W-:Y:S01]  /*2640*/  MUFU.EX2 R43, R43 ;  /* 0x0000002b002b7308 */ /* 0x000fe20000000800 */
[----:B------:R-:W-:Y:S01]  /*2650*/  FSEL R51, R41, -INF , P1 ;  /* 0xff80000029337808 */ /* 0x000fe20000800000 */
[----:B------:R-:W-:Y:S01]  /*2660*/  FFMA.FTZ R41, R90, R0, -R21 ;  /* 0x000000005a297223 */ /* 0x000fe20000010815 */
[----:B------:R-:W-:Y:S01]  /*2670*/  FMNMX.FTZ R32, R55, R32, !PT ;  /* 0x0000002037207209 */ /* 0x000fe20007810000 */
[----:B0-----:R-:W-:Y:S01]  /*2680*/  FADD.FTZ R11, R26, R35 ;  /* 0x000000231a0b7221 */ /* 0x001fe20000010000 */
[----:B------:R-:W-:Y:S01]  /*2690*/  ISETP.GT.AND P1, PT, R62, 0x29, PT ;  /* 0x000000293e00780c */ /* 0x000fe20003f24270 */
[----:B------:R-:W-:Y:S01]  /*26a0*/  FFMA.FTZ R7, R7, R0, -R21 ;  /* 0x0000000007077223 */ /* 0x000fe20000010815 */
[----:B------:R-:W-:Y:S01]  /*26b0*/  FMNMX.FTZ R32, R51, R32, !PT ;  /* 0x0000002033207209 */ /* 0x000fe20007810000 */
[----:B------:R-:W-:Y:S01]  /*26c0*/  MUFU.EX2 R28, R92 ;  /* 0x0000005c001c7308 */ /* 0x000fe20000000800 */
[----:B------:R-:W-:Y:S01]  /*26d0*/  FSEL R45, R45, -INF , P1 ;  /* 0xff8000002d2d7808 */ /* 0x000fe20000800000 */
[----:B-1----:R-:W-:Y:S01]  /*26e0*/  FADD.FTZ R70, R24, R11 ;  /* 0x0000000b18467221 */ /* 0x002fe20000010000 */
[----:B------:R-:W-:-:S02]  /*26f0*/  FMNMX.FTZ R32, R67, R32, !PT ;  /* 0x0000002043207209 */ /* 0x000fc40007810000 */
[C---:B------:R-:W-:Y:S02]  /*2700*/  ISETP.GT.AND P1, PT, R62.reuse, 0x31, PT ;  /* 0x000000313e00780c */ /* 0x040fe40003f24270 */
[----:B------:R-:W-:Y:S01]  /*2710*/  FMNMX.FTZ R32, R45, R32, !PT ;  /* 0x000000202d207209 */ /* 0x000fe20007810000 */
[----:B------:R-:W0:Y:S01]  /*2720*/  MUFU.EX2 R41, R41 ;  /* 0x0000002900297308 */ /* 0x000e220000000800 */
[----:B------:R-:W-:Y:S02]  /*2730*/  ISETP.GT.AND P2, PT, R62, 0x38, PT ;  /* 0x000000383e00780c */ /* 0x000fe40003f44270 */
[----:B------:R-:W-:Y:S01]  /*2740*/  FSEL R75, R49, -INF , P1 ;  /* 0xff800000314b7808 */ /* 0x000fe20000800000 */
[--C-:B------:R-:W-:Y:S01]  /*2750*/  FFMA.FTZ R49, R38, R0, -R21.reuse ;  /* 0x0000000026317223 */ /* 0x100fe20000010815 */
[----:B------:R-:W-:Y:S01]  /*2760*/  FMNMX.FTZ R32, R71, R32, !PT ;  /* 0x0000002047207209 */ /* 0x000fe20007810000 */
[----:B------:R-:W-:Y:S01]  /*2770*/  FFMA.FTZ R38, R15, R0, -R21 ;  /* 0x000000000f267223 */ /* 0x000fe20000010815 */
[----:B------:R-:W-:Y:S01]  /*2780*/  ISETP.GT.AND P1, PT, R62, 0x39, PT ;  /* 0x000000393e00780c */ /* 0x000fe20003f24270 */
[----:B------:R-:W-:Y:S01]  /*2790*/  MUFU.EX2 R30, R30 ;  /* 0x0000001e001e7308 */ /* 0x000fe20000000800 */
[----:B------:R-:W-:-:S02]  /*27a0*/  FSEL R89, R52, -INF , P2 ;  /* 0xff80000034597808 */ /* 0x000fc40001000000 */
[----:B------:R-:W-:Y:S02]  /*27b0*/  FMNMX.FTZ R32, R75, R32, !PT ;  /* 0x000000204b207209 */ /* 0x000fe40007810000 */
[----:B------:R-:W-:Y:S02]  /*27c0*/  ISETP.GT.AND P2, PT, R62, 0x40, PT ;  /* 0x000000403e00780c */ /* 0x000fe40003f44270 */
[----:B------:R-:W-:Y:S01]  /*27d0*/  FSEL R91, R53, -INF , P1 ;  /* 0xff800000355b7808 */ /* 0x000fe20000800000 */
[----:B------:R-:W-:Y:S01]  /*27e0*/  MUFU.EX2 R49, R49 ;  /* 0x0000003100317308 */ /* 0x000fe20000000800 */
[----:B------:R-:W-:Y:S01]  /*27f0*/  FMNMX.FTZ R36, R89, R32, !PT ;  /* 0x0000002059247209 */ /* 0x000fe20007810000 */
[-CC-:B------:R-:W-:Y:S01]  /*2800*/  FFMA.FTZ R53, R34, R0.reuse, -R21.reuse ;  /* 0x0000000022357223 */ /* 0x180fe20000010815 */
[----:B------:R-:W-:Y:S01]  /*2810*/  ISETP.GT.AND P1, PT, R62, 0x41, PT ;  /* 0x000000413e00780c */ /* 0x000fe20003f24270 */
[-CC-:B------:R-:W-:Y:S01]  /*2820*/  FFMA.FTZ R34, R46, R0.reuse, -R21.reuse ;  /* 0x000000002e227223 */ /* 0x180fe20000010815 */
[----:B------:R-:W-:Y:S01]  /*2830*/  FSEL R93, R56, -INF , P2 ;  /* 0xff800000385d7808 */ /* 0x000fe20001000000 */
[----:B------:R-:W-:Y:S01]  /*2840*/  FFMA.FTZ R46, R66, R0, -R21 ;  /* 0x00000000422e7223 */ /* 0x000fe20000010815 */
[----:B------:R-:W-:Y:S01]  /*2850*/  FMNMX.FTZ R36, R91, R36, !PT ;  /* 0x000000245b247209 */ /* 0x000fe20007810000 */
[----:B------:R1:W-:Y:S01]  /*2860*/  MUFU.EX2 R32, R42 ;  /* 0x0000002a00207308 */ /* 0x0003e20000000800 */
[----:B------:R-:W-:-:S02]  /*2870*/  ISETP.GT.AND P2, PT, R62, 0x48, PT ;  /* 0x000000483e00780c */ /* 0x000fc40003f44270 */
[----:B------:R-:W-:Y:S01]  /*2880*/  FSEL R95, R57, -INF , P1 ;  /* 0xff800000395f7808 */ /* 0x000fe20000800000 */
[--C-:B------:R-:W-:Y:S01]  /*2890*/  FFMA.FTZ R57, R20, R0, -R21.reuse ;  /* 0x0000000014397223 */ /* 0x100fe20000010815 */
[----:B------:R-:W-:Y:S01]  /*28a0*/  FMNMX.FTZ R36, R93, R36, !PT ;  /* 0x000000245d247209 */ /* 0x000fe20007810000 */
[-CC-:B------:R-:W-:Y:S01]  /*28b0*/  FFMA.FTZ R20, R50, R0.reuse, -R21.reuse ;  /* 0x0000000032147223 */ /* 0x180fe20000010815 */
[----:B------:R-:W-:Y:S01]  /*28c0*/  ISETP.GT.AND P1, PT, R62, 0x49, PT ;  /* 0x000000493e00780c */ /* 0x000fe20003f24270 */
[----:B------:R-:W-:Y:S01]  /*28d0*/  MUFU.EX2 R53, R53 ;  /* 0x0000003500357308 */ /* 0x000fe20000000800 */
[----:B------:R-:W-:Y:S01]  /*28e0*/  FSEL R97, R60, -INF , P2 ;  /* 0xff8000003c617808 */ /* 0x000fe20001000000 */
[--C-:B-1----:R-:W-:Y:S01]  /*28f0*/  FFMA.FTZ R42, R13, R0, -R21.reuse ;  /* 0x000000000d2a7223 */ /* 0x102fe20000010815 */
[----:B------:R-:W-:Y:S01]  /*2900*/  FMNMX.FTZ R36, R95, R36, !PT ;  /* 0x000000245f247209 */ /* 0x000fe20007810000 */
[----:B------:R-:W-:Y:S01]  /*2910*/  FFMA.FTZ R50, R83, R0, -R21 ;  /* 0x0000000053327223 */ /* 0x000fe20000010815 */
[----:B------:R-:W-:-:S02]  /*2920*/  ISETP.GT.AND P2, PT, R62, 0x50, PT ;  /* 0x000000503e00780c */ /* 0x000fc40003f44270 */
[----:B------:R-:W-:Y:S01]  /*2930*/  FSEL R99, R61, -INF , P1 ;  /* 0xff8000003d637808 */ /* 0x000fe20000800000 */
[--C-:B------:R-:W-:Y:S01]  /*2940*/  FFMA.FTZ R61, R14, R0, -R21.reuse ;  /* 0x000000000e3d7223 */ /* 0x100fe20000010815 */
[----:B------:R-:W-:Y:S01]  /*2950*/  FMNMX.FTZ R36, R97, R36, !PT ;  /* 0x0000002461247209 */ /* 0x000fe20007810000 */
[----:B------:R-:W-:Y:S01]  /*2960*/  MUFU.EX2 R34, R34 ;  /* 0x0000002200227308 */ /* 0x000fe20000000800 */
[----:B------:R-:W-:Y:S02]  /*2970*/  ISETP.GT.AND P1, PT, R62, 0x51, PT ;  /* 0x000000513e00780c */ /* 0x000fe40003f24270 */
[----:B------:R-:W-:Y:S02]  /*2980*/  FSEL R101, R64, -INF , P2 ;  /* 0xff80000040657808 */ /* 0x000fe40001000000 */
[----:B------:R-:W-:Y:S02]  /*2990*/  FMNMX.FTZ R36, R99, R36, !PT ;  /* 0x0000002463247209 */ /* 0x000fe40007810000 */
[----:B------:R-:W-:Y:S01]  /*29a0*/  ISETP.GT.AND P2, PT, R62, 0x58, PT ;  /* 0x000000583e00780c */ /* 0x000fe20003f44270 */
[----:B------:R-:W-:Y:S01]  /*29b0*/  MUFU.EX2 R57, R57 ;  /* 0x0000003900397308 */ /* 0x000fe20000000800 */
[----:B------:R-:W-:Y:S01]  /*29c0*/  FSEL R103, R65, -INF , P1 ;  /* 0xff80000041677808 */ /* 0x000fe20000800000 */
[----:B------:R-:W-:Y:S01]  /*29d0*/  FFMA.FTZ R65, R8, R0, -R21 ;  /* 0x0000000008417223 */ /* 0x000fe20000010815 */
[----:B------:R-:W-:-:S02]  /*29e0*/  FMNMX.FTZ R36, R101, R36, !PT ;  /* 0x0000002465247209 */ /* 0x000fc40007810000 */
[----:B------:R-:W-:Y:S02]  /*29f0*/  ISETP.GT.AND P1, PT, R62, 0x59, PT ;  /* 0x000000593e00780c */ /* 0x000fe40003f24270 */
[----:B------:R-:W-:Y:S01]  /*2a00*/  FSEL R105, R68, -INF , P2 ;  /* 0xff80000044697808 */ /* 0x000fe20001000000 */
[----:B------:R-:W-:Y:S01]  /*2a10*/  MUFU.EX2 R20, R20 ;  /* 0x0000001400147308 */ /* 0x000fe20000000800 */
[----:B------:R-:W-:Y:S02]  /*2a20*/  FMNMX.FTZ R36, R103, R36, !PT ;  /* 0x0000002467247209 */ /* 0x000fe40007810000 */
        /* <DEDUP_REMOVED lines=9> */
[C---:B------:R-:W-:Y:S02]  /*2ac0*/  ISETP.GT.AND P2, PT, R62.reuse, 0x68, PT ;  /* 0x000000683e00780c */ /* 0x040fe40003f44270 */
[----:B------:R-:W-:Y:S01]  /*2ad0*/  FSEL R111, R73, -INF , P1 ;  /* 0xff800000496f7808 */ /* 0x000fe20000800000 */
[----:B------:R-:W-:Y:S01]  /*2ae0*/  FFMA.FTZ R73, R59, R0, -R21 ;  /* 0x000000003b497223 */ /* 0x000fe20000010815 */
[----:B------:R-:W-:Y:S01]  /*2af0*/  FMNMX.FTZ R36, R109, R36, !PT ;  /* 0x000000246d247209 */ /* 0x000fe20007810000 */
[----:B------:R-:W-:Y:S01]  /*2b00*/  MUFU.EX2 R65, R65 ;  /* 0x0000004100417308 */ /* 0x000fe20000000800 */
[----:B------:R-:W-:Y:S02]  /*2b10*/  ISETP.GT.AND P1, PT, R62, 0x69, PT ;  /* 0x000000693e00780c */ /* 0x000fe40003f24270 */
[----:B------:R-:W-:-:S02]  /*2b20*/  FSEL R113, R76, -INF , P2 ;  /* 0xff8000004c717808 */ /* 0x000fc40001000000 */
[----:B------:R-:W-:Y:S02]  /*2b30*/  FMNMX.FTZ R36, R111, R36, !PT ;  /* 0x000000246f247209 */ /* 0x000fe40007810000 */
[----:B------:R-:W-:Y:S01]  /*2b40*/  ISETP.GT.AND P2, PT, R62, 0x70, PT ;  /* 0x000000703e00780c */ /* 0x000fe20003f44270 */
[----:B------:R-:W-:Y:S01]  /*2b50*/  MUFU.EX2 R48, R48 ;  /* 0x0000003000307308 */ /* 0x000fe20000000800 */
[----:B------:R-:W-:Y:S01]  /*2b60*/  FSEL R115, R77, -INF , P1 ;  /* 0xff8000004d737808 */ /* 0x000fe20000800000 */
[--C-:B------:R-:W-:Y:S01]  /*2b70*/  FFMA.FTZ R77, R63, R0, -R21.reuse ;  /* 0x000000003f4d7223 */ /* 0x100fe20000010815 */
[----:B------:R-:W-:Y:S01]  /*2b80*/  FMNMX.FTZ R14, R113, R36, !PT ;  /* 0x00000024710e7209 */ /* 0x000fe20007810000 */
[----:B------:R-:W-:Y:S01]  /*2b90*/  FFMA.FTZ R63, R10, R0, -R21 ;  /* 0x000000000a3f7223 */ /* 0x000fe20000010815 */
[----:B------:R-:W-:Y:S02]  /*2ba0*/  ISETP.GT.AND P1, PT, R62, 0x71, PT ;  /* 0x000000713e00780c */ /* 0x000fe40003f24270 */
[----:B------:R-:W-:Y:S01]  /*2bb0*/  FSEL R117, R80, -INF , P2 ;  /* 0xff80000050757808 */ /* 0x000fe20001000000 */
[----:B------:R1:W-:Y:S01]  /*2bc0*/  MUFU.EX2 R36, R54 ;  /* 0x0000003600247308 */ /* 0x0003e20000000800 */
[----:B------:R-:W-:-:S02]  /*2bd0*/  FMNMX.FTZ R14, R115, R14, !PT ;  /* 0x0000000e730e7209 */ /* 0x000fc40007810000 */
[C---:B------:R-:W-:Y:S02]  /*2be0*/  ISETP.GT.AND P2, PT, R62.reuse, 0x78, PT ;  /* 0x000000783e00780c */ /* 0x040fe40003f44270 */
[----:B------:R-:W-:Y:S02]  /*2bf0*/  FSEL R81, R81, -INF , P1 ;  /* 0xff80000051517808 */ /* 0x000fe40000800000 */
[----:B------:R-:W-:Y:S01]  /*2c00*/  FMNMX.FTZ R14, R117, R14, !PT ;  /* 0x0000000e750e7209 */ /* 0x000fe20007810000 */
[----:B------:R-:W-:Y:S01]  /*2c10*/  MUFU.EX2 R73, R73 ;  /* 0x0000004900497308 */ /* 0x000fe20000000800 */
[----:B------:R-:W-:Y:S02]  /*2c20*/  ISETP.GT.AND P1, PT, R62, 0x79, PT ;  /* 0x000000793e00780c */ /* 0x000fe40003f24270 */
[----:B------:R-:W-:Y:S02]  /*2c30*/  FSEL R119, R84, -INF , P2 ;  /* 0xff80000054777808 */ /* 0x000fe40001000000 */
[----:B------:R-:W-:-:S02]  /*2c40*/  FMNMX.FTZ R14, R81, R14, !PT ;  /* 0x0000000e510e7209 */ /* 0x000fc40007810000 */
[----:B------:R-:W-:Y:S01]  /*2c50*/  FSEL R85, R85, -INF , P1 ;  /* 0xff80000055557808 */ /* 0x000fe20000800000 */
[----:B------:R-:W-:Y:S01]  /*2c60*/  MUFU.EX2 R38, R38 ;  /* 0x0000002600267308 */ /* 0x000fe20000000800 */
[----:B------:R-:W-:Y:S02]  /*2c70*/  FMNMX.FTZ R14, R119, R14, !PT ;  /* 0x0000000e770e7209 */ /* 0x000fe40007810000 */
[----:B0-----:R-:W-:Y:S02]  /*2c80*/  F2FP.BF16.F32.PACK_AB R13, R41, R28 ;  /* 0x0000001c290d723e */ /* 0x001fe400000010ff */
[----:B------:R-:W-:-:S03]  /*2c90*/  FMNMX.FTZ R14, R85, R14, !PT ;  /* 0x0000000e550e7209 */ /* 0x000fc60007810000 */
[----:B------:R-:W-:Y:S02]  /*2ca0*/  MUFU.EX2 R77, R77 ;  /* 0x0000004d004d7308 */ /* 0x000fe40000000800 */
[----:B------:R-:W0:Y:S06]  /*2cb0*/  SHFL.BFLY PT, R59, R14, 0x2, 0x1f ;  /* 0x0c401f000e3b7f89 */ /* 0x000e2c00000e0000 */
[----:B------:R-:W-:Y:S08]  /*2cc0*/  MUFU.EX2 R46, R46 ;  /* 0x0000002e002e7308 */ /* 0x000ff00000000800 */
[----:B------:R-:W-:Y:S08]  /*2cd0*/  MUFU.EX2 R79, R79 ;  /* 0x0000004f004f7308 */ /* 0x000ff00000000800 */
[----:B------:R-:W-:Y:S01]  /*2ce0*/  MUFU.EX2 R44, R44 ;  /* 0x0000002c002c7308 */ /* 0x000fe20000000800 */
[----:B0-----:R-:W-:Y:S01]  /*2cf0*/  FMNMX.FTZ R8, R14, R59, !PT ;  /* 0x0000003b0e087209 */ /* 0x001fe20007810000 */
[-CC-:B------:R-:W-:Y:S01]  /*2d00*/  FFMA.FTZ R59, R6, R0.reuse, -R21.reuse ;  /* 0x00000000063b7223 */ /* 0x180fe20000010815 */
[----:B------:R-:W-:-:S03]  /*2d10*/  FFMA.FTZ R21, R87, R0, -R21 ;  /* 0x0000000057157223 */ /* 0x000fc60000010815 */
[----:B------:R-:W0:Y:S02]  /*2d20*/  SHFL.BFLY PT, R15, R8, 0x1, 0x1f ;  /* 0x0c201f00080f7f89 */ /* 0x000e2400000e0000 */
[----:B------:R-:W-:Y:S08]  /*2d30*/  MUFU.EX2 R63, R63 ;  /* 0x0000003f003f7308 */ /* 0x000ff00000000800 */
[----:B------:R-:W-:Y:S08]  /*2d40*/  MUFU.EX2 R42, R42 ;  /* 0x0000002a002a7308 */ /* 0x000ff00000000800 */
[----:B------:R-:W-:Y:S01]  /*2d50*/  MUFU.EX2 R59, R59 ;  /* 0x0000003b003b7308 */ /* 0x000fe20000000800 */
[----:B0-----:R-:W-:-:S07]  /*2d60*/  FMNMX.FTZ R6, R8, R15, !PT ;  /* 0x0000000f08067209 */ /* 0x001fce0007810000 */
[----:B------:R-:W-:Y:S01]  /*2d70*/  MUFU.EX2 R40, R40 ;  /* 0x0000002800287308 */ /* 0x000fe20000000800 */
[C---:B------:R-:W-:Y:S01]  /*2d80*/  FSETP.NEU.FTZ.AND P1, PT, R6.reuse, -INF , PT ;  /* 0xff8000000600780b */ /* 0x040fe20003f3d000 */
[----:B------:R-:W-:-:S06]  /*2d90*/  FMUL.FTZ R10, R6, R0 ;  /* 0x00000000060a7220 */ /* 0x000fcc0000410000 */
[----:B------:R-:W-:Y:S01]  /*2da0*/  MUFU.EX2 R69, R69 ;  /* 0x0000004500457308 */ /* 0x000fe20000000800 */
[----:B------:R-:W-:-:S05]  /*2db0*/  FSEL R10, R10, RZ, P1 ;  /* 0x000000ff0a0a7208 */ /* 0x000fca0000800000 */
        /* <DEDUP_REMOVED lines=8> */
[-CC-:B-1----:R-:W-:Y:S01]  /*2e40*/  FFMA.FTZ R54, R37, R0.reuse, -R10.reuse ;  /* 0x0000000025367223 */ /* 0x182fe2000001080a */
        /* <DEDUP_REMOVED lines=14> */
[-CC-:B------:R-:W-:Y:S01]  /*2f30*/  FFMA.FTZ R51, R101, R0.reuse, -R10.reuse ;  /* 0x0000000065337223 */ /* 0x180fe2000001080a */
[-CC-:B------:R-:W-:Y:S01]  /*2f40*/  FFMA.FTZ R66, R103, R0.reuse, -R10.reuse ;  /* 0x0000000067427223 */ /* 0x180fe2000001080a */
[-CC-:B------:R-:W-:Y:S01]  /*2f50*/  FFMA.FTZ R105, R105, R0.reuse, -R10.reuse ;  /* 0x0000000069697223 */ /* 0x180fe2000001080a */
[-CC-:B------:R-:W-:Y:S01]  /*2f60*/  FFMA.FTZ R107, R107, R0.reuse, -R10.reuse ;  /* 0x000000006b6b7223 */ /* 0x180fe2000001080a */
[-CC-:B------:R-:W-:Y:S01]  /*2f70*/  FFMA.FTZ R109, R109, R0.reuse, -R10.reuse ;  /* 0x000000006d6d7223 */ /* 0x180fe2000001080a */
[-CC-:B------:R-:W-:Y:S01]  /*2f80*/  FFMA.FTZ R111, R111, R0.reuse, -R10.reuse ;  /* 0x000000006f6f7223 */ /* 0x180fe2000001080a */
[-CC-:B------:R-:W-:Y:S01]  /*2f90*/  FFMA.FTZ R113, R113, R0.reuse, -R10.reuse ;  /* 0x0000000071717223 */ /* 0x180fe2000001080a */
[----:B------:R-:W2:Y:S01]  /*2fa0*/  MUFU.EX2 R27, R27 ;  /* 0x0000001b001b7308 */ /* 0x000ea20000000800 */
[----:B0-----:R-:W-:Y:S01]  /*2fb0*/  FADD.FTZ R9, R8, R25 ;  /* 0x0000001908097221 */ /* 0x001fe20000010000 */
[-CC-:B------:R-:W-:Y:S01]  /*2fc0*/  FFMA.FTZ R115, R115, R0.reuse, -R10.reuse ;  /* 0x0000000073737223 */ /* 0x180fe2000001080a */
[-CC-:B------:R-:W-:Y:S01]  /*2fd0*/  FFMA.FTZ R117, R117, R0.reuse, -R10.reuse ;  /* 0x0000000075757223 */ /* 0x180fe2000001080a */
[-CC-:B------:R-:W-:Y:S01]  /*2fe0*/  FFMA.FTZ R81, R81, R0.reuse, -R10.reuse ;  /* 0x0000000051517223 */ /* 0x180fe2000001080a */
[-CC-:B------:R-:W-:Y:S01]  /*2ff0*/  FFMA.FTZ R119, R119, R0.reuse, -R10.reuse ;  /* 0x0000000077777223 */ /* 0x180fe2000001080a */
[----:B------:R-:W-:Y:S01]  /*3000*/  FFMA.FTZ R85, R85, R0, -R10 ;  /* 0x0000000055557223 */ /* 0x000fe2000001080a */
[----:B------:R-:W-:Y:S01]  /*3010*/  F2FP.BF16.F32.PACK_AB R8, R25, R8 ;  /* 0x000000081908723e */ /* 0x000fe200000010ff */
[----:B------:R-:W0:Y:S01]  /*3020*/  MUFU.EX2 R14, R14 ;  /* 0x0000000e000e7308 */ /* 0x000e220000000800 */
[----:B-1----:R-:W-:Y:S01]  /*3030*/  FADD.FTZ R68, R12, R9 ;  /* 0x000000090c447221 */ /* 0x002fe20000010000 */
[----:B------:R-:W-:Y:S01]  /*3040*/  FADD.FTZ R9, R43, R70 ;  /* 0x000000462b097221 */ /* 0x000fe20000010000 */
[----:B------:R-:W-:-:S02]  /*3050*/  CS2R R102, SRZ ;  /* 0x0000000000667805 */ /* 0x000fc4000001ff00 */
[----:B------:R-:W-:Y:S02]  /*3060*/  CS2R R100, SRZ ;  /* 0x0000000000647805 */ /* 0x000fe4000001ff00 */
[----:B------:R-:W-:Y:S02]  /*3070*/  CS2R R98, SRZ ;  /* 0x0000000000627805 */ /* 0x000fe4000001ff00 */
[----:B------:R-:W-:Y:S02]  /*3080*/  CS2R R94, SRZ ;  /* 0x00000000005e7805 */ /* 0x000fe4000001ff00 */
[----:B------:R-:W-:Y:S01]  /*3090*/  CS2R R92, SRZ ;  /* 0x00000000005c7805 */ /* 0x000fe2000001ff00 */
[----:B------:R-:W1:Y:S01]  /*30a0*/  MUFU.EX2 R31, R31 ;  /* 0x0000001f001f7308 */ /* 0x000e620000000800 */
[----:B--2---:R-:W-:Y:S01]  /*30b0*/  FADD.FTZ R11, R27, R68 ;  /* 0x000000441b0b7221 */ /* 0x004fe20000010000 */
[----:B------:R-:W-:Y:S01]  /*30c0*/  FADD.FTZ R68, R28, R9 ;  /* 0x000000091c447221 */ /* 0x000fe20000010000 */
[----:B------:R-:W-:-:S02]  /*30d0*/  F2FP.BF16.F32.PACK_AB R9, R35, R26 ;  /* 0x0000001a2309723e */ /* 0x000fc400000010ff */
[----:B------:R-:W-:Y:S01]  /*30e0*/  CS2R R90, SRZ ;  /* 0x00000000005a7805 */ /* 0x000fe2000001ff00 */
[----:B------:R-:W-:Y:S02]  /*30f0*/  FADD.FTZ R15, R41, R68 ;  /* 0x00000044290f7221 */ /* 0x000fe40000010000 */
[----:B------:R-:W2:Y:S01]  /*3100*/  MUFU.EX2 R33, R33 ;  /* 0x0000002100217308 */ /* 0x000ea20000000800 */
[----:B0-----:R-:W-:Y:S01]  /*3110*/  FADD.FTZ R10, R14, R11 ;  /* 0x0000000b0e0a7221 */ /* 0x001fe20000010000 */
[----:B------:R-:W-:Y:S01]  /*3120*/  F2FP.BF16.F32.PACK_AB R11, R43, R24 ;  /* 0x000000182b0b723e */ /* 0x000fe200000010ff */
[----:B------:R-:W-:Y:S01]  /*3130*/  FADD.FTZ R24, R30, R15 ;  /* 0x0000000f1e187221 */ /* 0x000fe20000010000 */
[----:B------:R-:W-:-:S03]  /*3140*/  F2FP.BF16.F32.PACK_AB R15, R49, R30 ;  /* 0x0000001e310f723e */ /* 0x000fc600000010ff */
[----:B------:R-:W-:Y:S01]  /*3150*/  FADD.FTZ R41, R49, R24 ;  /* 0x0000001831297221 */ /* 0x000fe20000010000 */
[----:B------:R-:W0:Y:S01]  /*3160*/  MUFU.EX2 R54, R54 ;  /* 0x0000003600367308 */ /* 0x000e220000000800 */
[----:B-1----:R-:W-:Y:S02]  /*3170*/  FADD.FTZ R10, R31, R10 ;  /* 0x0000000a1f0a7221 */ /* 0x002fe40000010000 */
[----:B------:R-:W-:-:S05]  /*3180*/  FADD.FTZ R26, R32, R41 ;  /* 0x00000029201a7221 */ /* 0x000fca0000010000 */
[----:B------:R-:W1:Y:S01]  /*3190*/  MUFU.EX2 R29, R29 ;  /* 0x0000001d001d7308 */ /* 0x000e620000000800 */
[----:B--2---:R-:W-:Y:S01]  /*31a0*/  FADD.FTZ R35, R33, R10 ;  /* 0x0000000a21237221 */ /* 0x004fe20000010000 */
[----:B------:R-:W-:Y:S01]  /*31b0*/  F2FP.BF16.F32.PACK_AB R10, R27, R12 ;  /* 0x0000000c1b0a723e */ /* 0x000fe200000010ff */
[----:B------:R-:W-:Y:S01]  /*31c0*/  FADD.FTZ R27, R53, R26 ;  /* 0x0000001a351b7221 */ /* 0x000fe20000010000 */
[----:B------:R-:W-:-:S03]  /*31d0*/  F2FP.BF16.F32.PACK_AB R12, R31, R14 ;  /* 0x0000000e1f0c723e */ /* 0x000fc600000010ff */
[----:B------:R-:W-:Y:S01]  /*31e0*/  FADD.FTZ R26, R34, R27 ;  /* 0x0000001b221a7221 */ /* 0x000fe20000010000 */
[----:B------:R-:W2:Y:S01]  /*31f0*/  MUFU.EX2 R52, R52 ;  /* 0x0000003400347308 */ /* 0x000ea20000000800 */
[C---:B0-----:R-:W-:Y:S01]  /*3200*/  FADD.FTZ R24, R54.reuse, R35 ;  /* 0x0000002336187221 */ /* 0x041fe20000010000 */
[----:B------:R-:W-:Y:S01]  /*3210*/  F2FP.BF16.F32.PACK_AB R14, R54, R33 ;  /* 0x00000021360e723e */ /* 0x000fe200000010ff */
[----:B------:R-:W-:Y:S01]  /*3220*/  FADD.FTZ R27, R57, R26 ;  /* 0x0000001a391b7221 */ /* 0x000fe20000010000 */
[----:B------:R0:W-:Y:S03]  /*3230*/  STSM.16.M88.4 [R16+0x21800], R8 ;  /* 0x0218000810007844 */ /* 0x0001e60000000200 */
[----:B------:R-:W-:Y:S01]  /*3240*/  FADD.FTZ R26, R20, R27 ;  /* 0x0000001b141a7221 */ /* 0x000fe20000010000 */
[----:B------:R-:W3:Y:S01]  /*3250*/  MUFU.EX2 R37, R37 ;  /* 0x0000002500257308 */ /* 0x000ee20000000800 */
[----:B-1----:R-:W-:Y:S01]  /*3260*/  FADD.FTZ R25, R29, R24 ;  /* 0x000000181d197221 */ /* 0x002fe20000010000 */
[----:B------:R1:W-:Y:S01]  /*3270*/  STSM.16.M88.4 [R22], R12 ;  /* 0x0000000c16007844 */ /* 0x0003e20000000200 */
[----:B------:R-:W-:Y:S01]  /*3280*/  FADD.FTZ R33, R61, R26 ;  /* 0x0000001a3d217221 */ /* 0x000fe20000010000 */
[----:B------:R-:W-:-:S02]  /*3290*/  F2FP.BF16.F32.PACK_AB R27, R57, R34 ;  /* 0x00000022391b723e */ /* 0x000fc400000010ff */
[----:B------:R-:W4:Y:S02]  /*32a0*/  @P4 LDC R34, c[0x0][0x450] ;  /* 0x00011400ff224b82 */ /* 0x000f240000000800 */
[----:B------:R-:W5:Y:S01]  /*32b0*/  MUFU.EX2 R56, R56 ;  /* 0x0000003800387308 */ /* 0x000f620000000800 */
[----:B--2---:R-:W-:Y:S01]  /*32c0*/  FADD.FTZ R24, R52, R25 ;  /* 0x0000001934187221 */ /* 0x004fe20000010000 */
[----:B0-----:R-:W-:-:S06]  /*32d0*/  F2FP.BF16.F32.PACK_AB R9, R61, R20 ;  /* 0x000000143d09723e */ /* 0x001fcc00000010ff */
[----:B------:R-:W0:Y:S01]  /*32e0*/  MUFU.EX2 R39, R39 ;  /* 0x0000002700277308 */ /* 0x000e220000000800 */
[----:B---3--:R-:W-:Y:S01]  /*32f0*/  FADD.FTZ R25, R37, R24 ;  /* 0x0000001825197221 */ /* 0x008fe20000010000 */
[----:B-1----:R-:W-:-:S04]  /*3300*/  FADD.FTZ R12, R36, R33 ;  /* 0x00000021240c7221 */ /* 0x002fc80000010000 */
[----:B------:R-:W-:Y:S02]  /*3310*/  FADD.FTZ R13, R65, R12 ;  /* 0x0000000c410d7221 */ /* 0x000fe40000010000 */
[----:B------:R-:W1:Y:S01]  /*3320*/  MUFU.EX2 R58, R58 ;  /* 0x0000003a003a7308 */ /* 0x000e620000000800 */
[----:B-----5:R-:W-:Y:S01]  /*3330*/  FADD.FTZ R24, R56, R25 ;  /* 0x0000001938187221 */ /* 0x020fe20000010000 */
[----:B------:R-:W-:Y:S01]  /*3340*/  F2FP.BF16.F32.PACK_AB R25, R53, R32 ;  /* 0x000000203519723e */ /* 0x000fe200000010ff */
[----:B------:R-:W-:Y:S01]  /*3350*/  FADD.FTZ R12, R48, R13 ;  /* 0x0000000d300c7221 */ /* 0x000fe20000010000 */
[----:B------:R-:W-:-:S03]  /*3360*/  F2FP.BF16.F32.PACK_AB R26, R56, R37 ;  /* 0x00000025381a723e */ /* 0x000fc600000010ff */
[----:B------:R-:W-:Y:S01]  /*3370*/  FADD.FTZ R13, R73, R12 ;  /* 0x0000000c490d7221 */ /* 0x000fe20000010000 */
[----:B------:R-:W2:Y:S01]  /*3380*/  MUFU.EX2 R45, R45 ;  /* 0x0000002d002d7308 */ /* 0x000ea20000000800 */
[----:B0-----:R-:W-:Y:S01]  /*3390*/  FADD.FTZ R31, R39, R24 ;  /* 0x00000018271f7221 */ /* 0x001fe20000010000 */
[----:B------:R-:W-:Y:S02]  /*33a0*/  F2FP.BF16.F32.PACK_AB R24, R52, R29 ;  /* 0x0000001d3418723e */ /* 0x000fe400000010ff */
[----:B------:R-:W0:Y:S03]  /*33b0*/  @P4 LDC R29, c[0x0][0x44c] ;  /* 0x00011300ff1d4b82 */ /* 0x000e260000000800 */
[----:B------:R3:W-:Y:S01]  /*33c0*/  STSM.16.M88.4 [R18], R24 ;  /* 0x0000001812007844 */ /* 0x0007e20000000200 */
[----:B------:R-:W5:Y:S01]  /*33d0*/  MUFU.EX2 R60, R60 ;  /* 0x0000003c003c7308 */ /* 0x000f620000000800 */
[C---:B-1----:R-:W-:Y:S01]  /*33e0*/  FADD.FTZ R32, R58.reuse, R31 ;  /* 0x0000001f3a207221 */ /* 0x042fe20000010000 */
[----:B------:R-:W-:-:S06]  /*33f0*/  F2FP.BF16.F32.PACK_AB R8, R58, R39 ;  /* 0x000000273a08723e */ /* 0x000fcc00000010ff */
[----:B------:R-:W1:Y:S01]  /*3400*/  MUFU.EX2 R47, R47 ;  /* 0x0000002f002f7308 */ /* 0x000e620000000800 */
[----:B--2---:R-:W-:Y:S01]  /*3410*/  FADD.FTZ R11, R45, R32 ;  /* 0x000000202d0b7221 */ /* 0x004fe20000010000 */
[----:B---3--:R-:W-:-:S06]  /*3420*/  IMAD.MOV.U32 R27, RZ, RZ, R136 ;  /* 0x000000ffff1b7224 */ /* 0x008fcc00078e0088 */
[----:B------:R-:W2:Y:S01]  /*3430*/  MUFU.EX2 R62, R62 ;  /* 0x0000003e003e7308 */ /* 0x000ea20000000800 */
[C---:B-----5:R-:W-:Y:S01]  /*3440*/  FADD.FTZ R14, R60.reuse, R11 ;  /* 0x0000000b3c0e7221 */ /* 0x060fe20000010000 */
[----:B------:R-:W-:Y:S02]  /*3450*/  F2FP.BF16.F32.PACK_AB R10, R60, R45 ;  /* 0x0000002d3c0a723e */ /* 0x000fe400000010ff */
[----:B------:R-:W-:Y:S01]  /*3460*/  F2FP.BF16.F32.PACK_AB R11, R65, R36 ;  /* 0x00000024410b723e */ /* 0x000fe200000010ff */
[----:B0-----:R-:W-:-:S03]  /*3470*/  @P4 IMAD.HI.U32 R29, R136, R29, RZ ;  /* 0x0000001d881d4227 */ /* 0x001fc600078e00ff */
[----:B------:R0:W3:Y:S01]  /*3480*/  MUFU.EX2 R3, R97 ;  /* 0x0000006100037308 */ /* 0x0000e20000000800 */
[----:B-1----:R-:W-:Y:S01]  /*3490*/  FADD.FTZ R15, R47, R14 ;  /* 0x0000000e2f0f7221 */ /* 0x002fe20000010000 */
[----:B------:R1:W-:Y:S01]  /*34a0*/  STSM.16.M88.4 [R17], R8 ;  /* 0x0000000811007844 */ /* 0x0003e20000000200 */
[----:B----4-:R-:W-:-:S05]  /*34b0*/  @P4 SHF.R.U32.HI R27, RZ, R34, R29 ;  /* 0x00000022ff1b4219 */ /* 0x010fca000001161d */
[----:B------:R-:W4:Y:S01]  /*34c0*/  MUFU.EX2 R64, R64 ;  /* 0x0000004000407308 */ /* 0x000f220000000800 */
[C---:B--2---:R-:W-:Y:S01]  /*34d0*/  FADD.FTZ R14, R62.reuse, R15 ;  /* 0x0000000f3e0e7221 */ /* 0x044fe20000010000 */
[----:B------:R-:W-:Y:S02]  /*34e0*/  F2FP.BF16.F32.PACK_AB R12, R62, R47 ;  /* 0x0000002f3e0c723e */ /* 0x000fe400000010ff */
[----:B0-----:R-:W-:-:S04]  /*34f0*/  CS2R R96, SRZ ;  /* 0x0000000000607805 */ /* 0x001fc8000001ff00 */
[----:B------:R-:W0:Y:S01]  /*3500*/  MUFU.EX2 R51, R51 ;  /* 0x0000003300337308 */ /* 0x000e220000000800 */
[----:B---3--:R-:W-:Y:S01]  /*3510*/  FADD.FTZ R15, R3, R14 ;  /* 0x0000000e030f7221 */ /* 0x008fe20000010000 */
[----:B------:R-:W-:Y:S01]  /*3520*/  FADD.FTZ R14, R38, R13 ;  /* 0x0000000d260e7221 */ /* 0x000fe20000010000 */
[----:B------:R-:W-:Y:S02]  /*3530*/  F2FP.BF16.F32.PACK_AB R13, R73, R48 ;  /* 0x00000030490d723e */ /* 0x000fe400000010ff */
[----:B-1----:R-:W-:-:S03]  /*3540*/  F2FP.BF16.F32.PACK_AB R11, R63, R44 ;  /* 0x0000002c3f0b723e */ /* 0x002fc600000010ff */
[----:B------:R-:W1:Y:S01]  /*3550*/  MUFU.EX2 R66, R66 ;  /* 0x0000004200427308 */ /* 0x000e620000000800 */
[C---:B----4-:R-:W-:Y:S01]  /*3560*/  FADD.FTZ R32, R64.reuse, R15 ;  /* 0x0000000f40207221 */ /* 0x050fe20000010000 */
[----:B------:R-:W-:Y:S01]  /*3570*/  FADD.FTZ R15, R77, R14 ;  /* 0x0000000e4d0f7221 */ /* 0x000fe20000010000 */
[----:B------:R-:W-:-:S03]  /*3580*/  F2FP.BF16.F32.PACK_AB R14, R64, R3 ;  /* 0x00000003400e723e */ /* 0x000fc600000010ff */
[----:B------:R-:W-:Y:S01]  /*3590*/  FADD.FTZ R8, R46, R15 ;  /* 0x0000000f2e087221 */ /* 0x000fe20000010000 */
[----:B------:R-:W-:Y:S01]  /*35a0*/  F2FP.BF16.F32.PACK_AB R15, R77, R38 ;  /* 0x000000264d0f723e */ /* 0x000fe200000010ff */
[----:B------:R2:W3:Y:S01]  /*35b0*/  MUFU.EX2 R28, R105 ;  /* 0x00000069001c7308 */ /* 0x0004e20000000800 */
[----:B0-----:R-:W-:Y:S01]  /*35c0*/  FADD.FTZ R3, R51, R32 ;  /* 0x0000002033037221 */ /* 0x001fe20000010000 */
[C---:B------:R-:W-:Y:S02]  /*35d0*/  FADD.FTZ R9, R79.reuse, R8 ;  /* 0x000000084f097221 */ /* 0x040fe40000010000 */
[----:B------:R0:W-:Y:S02]  /*35e0*/  STSM.16.M88.4 [R16+0x27800], R12 ;  /* 0x0278000c10007844 */ /* 0x0001e40000000200 */
[----:B------:R-:W-:Y:S01]  /*35f0*/  FADD.FTZ R26, R44, R9 ;  /* 0x000000092c1a7221 */ /* 0x000fe20000010000 */
[----:B------:R-:W-:Y:S01]  /*3600*/  F2FP.BF16.F32.PACK_AB R9, R79, R46 ;  /* 0x0000002e4f09723e */ /* 0x000fe200000010ff */
[----:B------:R-:W4:Y:S01]  /*3610*/  MUFU.EX2 R107, R107 ;  /* 0x0000006b006b7308 */ /* 0x000f220000000800 */
[C---:B-1----:R-:W-:Y:S01]  /*3620*/  FADD.FTZ R3, R66.reuse, R3 ;  /* 0x0000000342037221 */ /* 0x042fe20000010000 */
[----:B------:R-:W-:-:S02]  /*3630*/  F2FP.BF16.F32.PACK_AB R8, R66, R51 ;  /* 0x000000334208723e */ /* 0x000fc400000010ff */
[----:B--2---:R-:W-:-:S04]  /*3640*/  CS2R R104, SRZ ;  /* 0x0000000000687805 */ /* 0x004fc8000001ff00 */
[----:B------:R-:W1:Y:S01]  /*3650*/  MUFU.EX2 R109, R109 ;  /* 0x0000006d006d7308 */ /* 0x000e620000000800 */
[----:B---3--:R-:W-:Y:S01]  /*3660*/  FADD.FTZ R10, R28, R3 ;  /* 0x000000031c0a7221 */ /* 0x008fe20000010000 */
[----:B------:R-:W-:Y:S01]  /*3670*/  FADD.FTZ R3, R63, R26 ;  /* 0x0000001a3f037221 */ /* 0x000fe20000010000 */
[----:B0-----:R-:W-:-:S03]  /*3680*/  F2FP.BF16.F32.PACK_AB R13, R59, R42 ;  /* 0x0000002a3b0d723e */ /* 0x001fc600000010ff */
[----:B------:R-:W-:Y:S01]  /*3690*/  FADD.FTZ R26, R42, R3 ;  /* 0x000000032a1a7221 */ /* 0x000fe20000010000 */
[----:B------:R-:W-:Y:S01]  /*36a0*/  F2FP.BF16.F32.PACK_AB R15, R69, R40 ;  /* 0x00000028450f723e */ /* 0x000fe200000010ff */
[----:B------:R0:W2:Y:S01]  /*36b0*/  MUFU.EX2 R30, R111 ;  /* 0x0000006f001e7308 */ /* 0x0000a20000000800 */
[C---:B----4-:R-:W-:Y:S01]  /*36c0*/  FADD.FTZ R32, R107.reuse, R10 ;  /* 0x0000000a6b207221 */ /* 0x050fe20000010000 */
[----:B------:R-:W-:Y:S01]  /*36d0*/  F2FP.BF16.F32.PACK_AB R10, R107, R28 ;  /* 0x0000001c6b0a723e */ /* 0x000fe200000010ff */
[----:B------:R-:W-:Y:S01]  /*36e0*/  FADD.FTZ R3, R59, R26 ;  /* 0x0000001a3b037221 */ /* 0x000fe20000010000 */
[----:B------:R-:W-:-:S03]  /*36f0*/  CS2R R106, SRZ ;  /* 0x00000000006a7805 */ /* 0x000fc6000001ff00 */
[----:B------:R-:W-:Y:S01]  /*3700*/  FADD.FTZ R14, R40, R3 ;  /* 0x00000003280e7221 */ /* 0x000fe20000010000 */
[----:B------:R-:W3:Y:S01]  /*3710*/  MUFU.EX2 R113, R113 ;  /* 0x0000007100717308 */ /* 0x000ee20000000800 */
[----:B-1----:R-:W-:Y:S01]  /*3720*/  FADD.FTZ R25, R109, R32 ;  /* 0x000000206d197221 */ /* 0x002fe20000010000 */
[----:B------:R1:W-:Y:S01]  /*3730*/  STSM.16.M88.4 [R23], R8 ;  /* 0x0000000817007844 */ /* 0x0003e20000000200 */
[----:B0-----:R-:W-:-:S05]  /*3740*/  CS2R R110, SRZ ;  /* 0x00000000006e7805 */ /* 0x001fca000001ff00 */
[----:B------:R0:W4:Y:S01]  /*3750*/  MUFU.EX2 R20, R115 ;  /* 0x0000007300147308 */ /* 0x0001220000000800 */
[C---:B--2---:R-:W-:Y:S01]  /*3760*/  FADD.FTZ R32, R30.reuse, R25 ;  /* 0x000000191e207221 */ /* 0x044fe20000010000 */
[----:B------:R-:W-:Y:S02]  /*3770*/  F2FP.BF16.F32.PACK_AB R12, R30, R109 ;  /* 0x0000006d1e0c723e */ /* 0x000fe400000010ff */
[----:B------:R-:W-:-:S04]  /*3780*/  CS2R R108, SRZ ;  /* 0x00000000006c7805 */ /* 0x000fc8000001ff00 */
[----:B------:R-:W2:Y:S01]  /*3790*/  MUFU.EX2 R117, R117 ;  /* 0x0000007500757308 */ /* 0x000ea20000000800 */
[----:B---3--:R-:W-:Y:S01]  /*37a0*/  FADD.FTZ R25, R113, R32 ;  /* 0x0000002071197221 */ /* 0x008fe20000010000 */
[----:B-1----:R-:W-:Y:S01]  /*37b0*/  FADD.FTZ R8, R69, R14 ;  /* 0x0000000e45087221 */ /* 0x002fe20000010000 */
[----:B0-----:R-:W-:-:S05]  /*37c0*/  CS2R R114, SRZ ;  /* 0x0000000000727805 */ /* 0x001fca000001ff00 */
[----:B------:R-:W0:Y:S01]  /*37d0*/  MUFU.EX2 R7, R7 ;  /* 0x0000000700077308 */ /* 0x000e220000000800 */
[C---:B----4-:R-:W-:Y:S01]  /*37e0*/  FADD.FTZ R26, R20.reuse, R25 ;  /* 0x00000019141a7221 */ /* 0x050fe20000010000 */
[----:B------:R-:W-:Y:S02]  /*37f0*/  F2FP.BF16.F32.PACK_AB R14, R20, R113 ;  /* 0x00000071140e723e */ /* 0x000fe400000010ff */
[----:B------:R-:W-:-:S03]  /*3800*/  CS2R R112, SRZ ;  /* 0x0000000000707805 */ /* 0x000fc6000001ff00 */
[----:B------:R1:W-:Y:S01]  /*3810*/  STSM.16.M88.4 [R18+0x6000], R12 ;  /* 0x0060000c12007844 */ /* 0x0003e20000000200 */
[----:B------:R-:W3:Y:S01]  /*3820*/  MUFU.EX2 R50, R50 ;  /* 0x0000003200327308 */ /* 0x000ee20000000800 */
[----:B--2---:R-:W-:-:S07]  /*3830*/  FADD.FTZ R3, R117, R26 ;  /* 0x0000001a75037221 */ /* 0x004fce0000010000 */
[----:B------:R-:W2:Y:S01]  /*3840*/  MUFU.EX2 R24, R81 ;  /* 0x0000005100187308 */ /* 0x000ea20000000800 */
[----:B0-----:R-:W-:-:S07]  /*3850*/  FADD.FTZ R9, R7, R8 ;  /* 0x0000000807097221 */ /* 0x001fce0000010000 */
[----:B------:R-:W-:Y:S01]  /*3860*/  MUFU.EX2 R4, R4 ;  /* 0x0000000400047308 */ /* 0x000fe20000000800 */
[C---:B---3--:R-:W-:Y:S01]  /*3870*/  F2FP.BF16.F32.PACK_AB R25, R50.reuse, R7 ;  /* 0x000000073219723e */ /* 0x048fe200000010ff */
[----:B------:R-:W-:Y:S01]  /*3880*/  FADD.FTZ R9, R50, R9 ;  /* 0x0000000932097221 */ /* 0x000fe20000010000 */
[----:B------:R-:W-:-:S05]  /*3890*/  IADD3 R7, R27, R137, -R138 ;  /* 0x000000891b077210 */ /* 0x000fca0007ffe88a */
[----:B------:R-:W-:Y:S01]  /*38a0*/  MUFU.EX2 R119, R119 ;  /* 0x0000007700777308 */ /* 0x000fe20000000800 */
[C---:B--2---:R-:W-:Y:S01]  /*38b0*/  FADD.FTZ R8, R24.reuse, R3 ;  /* 0x0000000318087221 */ /* 0x044fe20000010000 */
[----:B------:R-:W-:Y:S02]  /*38c0*/  F2FP.BF16.F32.PACK_AB R24, R24, R117 ;  /* 0x000000751818723e */ /* 0x000fe400000010ff */
[----:B------:R-:W-:-:S04]  /*38d0*/  CS2R R116, SRZ ;  /* 0x0000000000747805 */ /* 0x000fc8000001ff00 */
[----:B------:R-:W0:Y:S08]  /*38e0*/  MUFU.EX2 R28, R85 ;  /* 0x00000055001c7308 */ /* 0x000e300000000800 */
[----:B------:R-:W2:Y:S01]  /*38f0*/  MUFU.EX2 R21, R21 ;  /* 0x0000001500157308 */ /* 0x000ea20000000800 */
[----:B0-----:R-:W-:Y:S01]  /*3900*/  F2FP.BF16.F32.PACK_AB R26, R28, R119 ;  /* 0x000000771c1a723e */ /* 0x001fe200000010ff */
[----:B------:R-:W-:Y:S01]  /*3910*/  FADD.FTZ R119, R119, R8 ;  /* 0x0000000877777221 */ /* 0x000fe20000010000 */
[----:B------:R-:W-:-:S04]  /*3920*/  SHF.R.S32.HI R8, RZ, 0x1f, R7 ;  /* 0x0000001fff087819 */ /* 0x000fc80000011407 */
[----:B------:R-:W-:Y:S01]  /*3930*/  LEA.HI R7, R8, R7, RZ, 0x7 ;  /* 0x0000000708077211 */ /* 0x000fe200078f38ff */
[----:B------:R-:W-:Y:S01]  /*3940*/  VIADD R8, R88, 0xfffffffe ;  /* 0xfffffffe58087836 */ /* 0x000fe20000000000 */
[C---:B--2---:R-:W-:Y:S01]  /*3950*/  F2FP.BF16.F32.PACK_AB R27, R21.reuse, R4 ;  /* 0x00000004151b723e */ /* 0x044fe200000010ff */
[----:B------:R-:W-:Y:S01]  /*3960*/  FADD.FTZ R4, R4, R9 ;  /* 0x0000000904047221 */ /* 0x000fe20000010000 */
[----:B------:R-:W-:Y:S02]  /*3970*/  SHF.R.S32.HI R7, RZ, 0x7, R7 ;  /* 0x00000007ff077819 */ /* 0x000fe40000011407 */
[----:B------:R-:W-:Y:S01]  /*3980*/  CS2R R88, SRZ ;  /* 0x0000000000587805 */ /* 0x000fe2000001ff00 */
[----:B------:R1:W-:Y:S01]  /*3990*/  STSM.16.M88.4 [R17+0x6000], R24 ;  /* 0x0060001811007844 */ /* 0x0003e20000000200 */
[----:B------:R-:W-:Y:S01]  /*39a0*/  VIMNMX R7, RZ, R7, !PT ;  /* 0x00000007ff077248 */ /* 0x000fe20007fe0100 */
[----:B------:R-:W-:Y:S01]  /*39b0*/  FADD.FTZ R3, R21, R4 ;  /* 0x0000000415037221 */ /* 0x000fe20000010000 */
[----:B------:R-:W-:Y:S01]  /*39c0*/  FADD.FTZ R4, R28, R119 ;  /* 0x000000771c047221 */ /* 0x000fe20000010000 */
[----:B------:R0:W-:Y:S06]  /*39d0*/  MEMBAR.ALL.CTA ;  /* 0x0000000000007992 */ /* 0x0001ec0000008000 */
[----:B0-----:R-:W0:Y:S01]  /*39e0*/  FENCE.VIEW.ASYNC.S ;  /* 0x00000000000073c6 */ /* 0x001e220000000000 */
[----:B------:R-:W-:-:S02]  /*39f0*/  ISETP.GE.AND P1, PT, R8, R7, PT ;  /* 0x000000070800720c */ /* 0x000fc40003f26270 */
[----:B------:R-:W-:Y:S01]  /*3a00*/  CS2R R118, SRZ ;  /* 0x0000000000767805 */ /* 0x000fe2000001ff00 */
[----:B0-----:R-:W-:-:S10]  /*3a10*/  NOP ;  /* 0x0000000000007918 */ /* 0x001fd40000000000 */
[----:B-1----:R-:W-:Y:S05]  /*3a20*/  @!P1 BRA `(.L_x_2072) ;  /* 0x0000002800909947 */ /* 0x002fea0003800000 */
[----:B------:R-:W-:Y:S01]  /*3a30*/  IMAD.MOV.U32 R10, RZ, RZ, R5 ;  /* 0x000000ffff0a7224 */ /* 0x000fe200078e0005 */
[----:B------:R-:W-:Y:S01]  /*3a40*/  UMOV UR6, UR38 ;  /* 0x0000002600067c82 */ /* 0x000fe20008000000 */
[----:B------:R-:W-:Y:S02]  /*3a50*/  IMAD.MOV.U32 R9, RZ, RZ, R6 ;  /* 0x000000ffff097224 */ /* 0x000fe400078e0006 */
[----:B------:R-:W-:Y:S02]  /*3a60*/  IMAD.MOV.U32 R11, RZ, RZ, R2 ;  /* 0x000000ffff0b7224 */ /* 0x000fe400078e0002 */
[----:B------:R-:W-:-:S07]  /*3a70*/  IMAD.MOV.U32 R135, RZ, RZ, RZ ;  /* 0x000000ffff877224 */ /* 0x000fce00078e00ff */
.L_x_2083:
[----:B------:R-:W-:Y:S01]  /*3a80*/  ISETP.NE.AND P2, PT, RZ, UR42, PT ;  /* 0x0000002aff007c0c */ /* 0x000fe2000bf45270 */
[----:B------:R-:W-:-:S04]  /*3a90*/  UISETP.NE.AND UP0, UPT, UR6, 0x1, UPT ;  /* 0x000000010600788c */ /* 0x000fc8000bf05270 */
[----:B------:R-:W-:-:S06]  /*3aa0*/  USEL UR7, URZ, 0x1, UP0 ;  /* 0x000000013f077887 */ /* 0x000fcc0008000000 */
[----:B------:R-:W-:Y:S02]  /*3ab0*/  LOP3.LUT R2, R11, UR7, RZ, 0x3c, !PT ;  /* 0x000000070b027c12 */ /* 0x000fe4000f8e3cff */
[----:B------:R-:W-:Y:S05]  /*3ac0*/  @P2 BRA `(.L_x_2073) ;  /* 0x0000000000342947 */ /* 0x000fea0003800000 */
[----:B------:R-:W-:Y:S05]  /*3ad0*/  @!P0 BRA `(.L_x_2074) ;  /* 0x0000000000048947 */ /* 0x000fea0003800000 */
[----:B------:R-:W-:Y:S01]  /*3ae0*/  BPT.TRAP 0x1 ;  /* 0x000000040000795c */ /* 0x000fe20000300000 */
.L_x_2074:
        /* <DEDUP_REMOVED lines=8> */
.L_x_2075:
[----:B-1----:R-:W-:Y:S05]  /*3b70*/  @P1 BRA `(.L_x_2073) ;  /* 0x0000000000081947 */ /* 0x002fea0003800000 */
[----:B------:R-:W1:Y:S02]  /*3b80*/  SYNCS.PHASECHK.TRANS64.TRYWAIT P1, [UR7+0x2d830], R0 ;  /* 0x02d83000ff0075a7 */ /* 0x000e640008020147 */
[----:B-1----:R-:W-:Y:S05]  /*3b90*/  @!P1 BRA `(.L_x_2076) ;  /* 0x000000c400e49947 */ /* 0x002fea0003800000 */
.L_x_2073:
        /* <DEDUP_REMOVED lines=42> */
.L_x_2078:
[----:B------:R-:W-:Y:S01]  /*3e40*/  ULEA UR7, UR6, UR40, 0x3 ;  /* 0x0000002806077291 */ /* 0x000fe2000f8e183f */
[----:B------:R-:W-:-:S08]  /*3e50*/  SHF.L.U32 R0, R11, 0x1f, RZ ;  /* 0x0000001f0b007819 */ /* 0x000fd000000006ff */
[----:B------:R0:W1:Y:S01]  /*3e60*/  SYNCS.PHASECHK.TRANS64.TRYWAIT P1, [UR7+0x2d850], R0 ;  /* 0x02d85000ff0075a7 */ /* 0x0000620008020147 */
[----:B------:R-:W-:Y:S05]  /*3e70*/  @!P0 BRA `(.L_x_2079) ;  /* 0x0000000000048947 */ /* 0x000fea0003800000 */
[----:B------:R-:W-:Y:S01]  /*3e80*/  BPT.TRAP 0x1 ;  /* 0x000000040000795c */ /* 0x000fe20000300000 */
.L_x_2079:
[----:B-1----:R-:W-:Y:S05]  /*3e90*/  @P1 BRA `(.L_x_2077) ;  /* 0x0000000000081947 */ /* 0x002fea0003800000 */
[----:B------:R-:W1:Y:S02]  /*3ea0*/  SYNCS.PHASECHK.TRANS64.TRYWAIT P1, [UR7+0x2d850], R0 ;  /* 0x02d85000ff0075a7 */ /* 0x000e640008020147 */
[----:B-1----:R-:W-:Y:S05]  /*3eb0*/  @!P1 BRA `(.L_x_2080) ;  /* 0x000000c400349947 */ /* 0x002fea0003800000 */
.L_x_2077:
        /* <DEDUP_REMOVED lines=70> */
.L_x_2081:
[----:B------:R-:W-:Y:S01]  /*4320*/  ISETP.NE.AND P1, PT, R154, 0x1, PT ;  /* 0x000000019a00780c */ /* 0x000fe20003f25270 */
[----:B------:R-:W-:Y:S01]  /*4330*/  IMAD.IADD R6, R140, 0x1, R136 ;  /* 0x000000018c067824 */ /* 0x000fe200078e0288 */
[----:B------:R-:W-:-:S04]  /*4340*/  ULEA UR7, UR38, UR40, 0x3 ;  /* 0x0000002826077291 */ /* 0x000fc8000f8e183f */
[----:B------:R-:W-:-:S04]  /*4350*/  UIADD3 UR7, UR7, 0x2d840, URZ ;  /* 0x0002d84007077890 */ /* 0x000fc8000fffe03f */
[----:B------:R-:W-:-:S03]  /*4360*/  UPRMT UR7, UR41, 0x654, UR7 ;  /* 0x0000065429077896 */ /* 0x000fc60008000007 */
[----:B------:R-:W0:Y:S08]  /*4370*/  @P1 LDC R5, c[0x0][0x44c] ;  /* 0x00011300ff051b82 */ /* 0x000e300000000800 */
[----:B------:R-:W1:Y:S01]  /*4380*/  @P1 LDC R11, c[0x0][0x450] ;  /* 0x00011400ff0b1b82 */ /* 0x000e620000000800 */
[----:B------:R-:W-:Y:S01]  /*4390*/  SYNCS.ARRIVE.TRANS64.RED.A1T0 RZ, [UR7], RZ ;  /* 0x000000ffffff79a7 */ /* 0x000fe20008100407 */
[----:B0-----:R-:W-:-:S04]  /*43a0*/  @P1 IMAD.HI.U32 R0, R6, R5, RZ ;  /* 0x0000000506001227 */ /* 0x001fc800078e00ff */
[----:B------:R-:W-:Y:S01]  /*43b0*/  IMAD.MOV.U32 R5, RZ, RZ, -0x80 ;  /* 0xffffff80ff057424 */ /* 0x000fe200078e00ff */
[----:B-1----:R-:W-:-:S03]  /*43c0*/  @P1 SHF.R.U32.HI R6, RZ, R11, R0 ;  /* 0x0000000bff061219 */ /* 0x002fc60000011600 */
[----:B------:R-:W-:Y:S02]  /*43d0*/  IMAD R0, R8, R5, 0x1 ;  /* 0x0000000108007424 */ /* 0x000fe400078e0205 */
[----:B------:R-:W0:Y:S02]  /*43e0*/  SHFL.IDX PT, R12, R6, RZ, 0x1c1f ;  /* 0x001c1fff060c7589 */ /* 0x000e2400000e0000 */
[----:B------:R-:W-:Y:S02]  /*43f0*/  IMAD R0, R139, -0x2, R0 ;  /* 0xfffffffe8b007824 */ /* 0x000fe400078e0200 */
[----:B------:R-:W1:Y:S03]  /*4400*/  SHFL.IDX PT, R6, R6, 0x1, 0x1c1f ;  /* 0x003c1f0006067f89 */ /* 0x000e6600000e0000 */
[----:B------:R-:W-:-:S05]  /*4410*/  IADD3 R5, -R138, R0, R137 ;  /* 0x000000008a057210 */ /* 0x000fca0007ffe189 */
[C---:B0-----:R-:W-:Y:S02]  /*4420*/  IMAD.IADD R0, R5.reuse, 0x1, R12 ;  /* 0x0000000105007824 */ /* 0x041fe400078e020c */
[----:B-1----:R-:W-:-:S03]  /*4430*/  IMAD.IADD R5, R5, 0x1, R6 ;  /* 0x0000000105057824 */ /* 0x002fc600078e0206 */
[C---:B------:R-:W-:Y:S02]  /*4440*/  ISETP.GT.AND P1, PT, R0.reuse, RZ, PT ;  /* 0x000000ff0000720c */ /* 0x040fe40003f24270 */
[----:B------:R-:W-:Y:S02]  /*4450*/  ISETP.GT.AND P2, PT, R0, 0x1, PT ;  /* 0x000000010000780c */ /* 0x000fe40003f44270 */
        /* <DEDUP_REMOVED lines=79> */
[C---:B------:R-:W-:Y:S02]  /*4950*/  ISETP.GT.AND P3, PT, R0.reuse, 0x70, PT ;  /* 0x000000700000780c */ /* 0x040fe40003f64270 */
[C---:B------:R-:W-:Y:S02]  /*4960*/  ISETP.GT.AND P2, PT, R0.reuse, 0x71, PT ;  /* 0x000000710000780c */ /* 0x040fe40003f44270 */
[----:B------:R-:W-:-:S02]  /*4970*/  ISETP.GT.AND P5, PT, R0, 0x78, PT ;  /* 0x000000780000780c */ /* 0x000fc40003fa4270 */
[----:B------:R-:W-:Y:S02]  /*4980*/  ISETP.GT.AND P4, PT, R0, 0x79, PT ;  /* 0x000000790000780c */ /* 0x000fe40003f84270 */
        /* <DEDUP_REMOVED lines=9> */
[----:B------:R-:W-:Y:S02]  /*4a20*/  FMNMX.FTZ R0, R84, R11, !PT ;  /* 0x0000000b54007209 */ /* 0x000fe40007810000 */
[----:B------:R-:W-:-:S02]  /*4a30*/  ISETP.GT.AND P4, PT, R5, RZ, PT ;  /* 0x000000ff0500720c */ /* 0x000fc40003f84270 */
[----:B------:R-:W-:Y:S02]  /*4a40*/  FMNMX.FTZ R0, R85, R0, !PT ;  /* 0x0000000055007209 */ /* 0x000fe40007810000 */
[----:B------:R-:W-:Y:S02]  /*4a50*/  FSEL R26, R26, -INF , P4 ;  /* 0xff8000001a1a7808 */ /* 0x000fe40002000000 */
[C---:B------:R-:W-:Y:S01]  /*4a60*/  ISETP.GT.AND P2, PT, R5.reuse, 0x8, PT ;  /* 0x000000080500780c */ /* 0x040fe20003f44270 */
[----:B------:R-:W0:Y:S01]  /*4a70*/  SHFL.BFLY PT, R11, R0, 0x2, 0x1f ;  /* 0x0c401f00000b7f89 */ /* 0x000e2200000e0000 */
[C---:B------:R-:W-:Y:S02]  /*4a80*/  ISETP.GT.AND P3, PT, R5.reuse, 0x9, PT ;  /* 0x000000090500780c */ /* 0x040fe40003f64270 */
[C---:B------:R-:W-:Y:S02]  /*4a90*/  ISETP.GT.AND P5, PT, R5.reuse, 0x10, PT ;  /* 0x000000100500780c */ /* 0x040fe40003fa4270 */
[----:B------:R-:W-:-:S02]  /*4aa0*/  ISETP.GT.AND P4, PT, R5, 0x11, PT ;  /* 0x000000110500780c */ /* 0x000fc40003f84270 */
[----:B------:R-:W-:Y:S02]  /*4ab0*/  ISETP.GT.AND P1, PT, R5, 0x1, PT ;  /* 0x000000010500780c */ /* 0x000fe40003f24270 */
[----:B------:R-:W-:Y:S02]  /*4ac0*/  FSEL R30, R30, -INF , P2 ;  /* 0xff8000001e1e7808 */ /* 0x000fe40001000000 */
[----:B------:R-:W-:Y:S02]  /*4ad0*/  FSEL R31, R31, -INF , P3 ;  /* 0xff8000001f1f7808 */ /* 0x000fe40001800000 */
[----:B------:R-:W-:Y:S02]  /*4ae0*/  FSEL R34, R34, -INF , P5 ;  /* 0xff80000022227808 */ /* 0x000fe40002800000 */
[----:B------:R-:W-:Y:S02]  /*4af0*/  FSEL R35, R35, -INF , P4 ;  /* 0xff80000023237808 */ /* 0x000fe40002000000 */
[----:B------:R-:W-:-:S02]  /*4b00*/  ISETP.GT.AND P2, PT, R5, 0x19, PT ;  /* 0x000000190500780c */ /* 0x000fc40003f44270 */
[C---:B------:R-:W-:Y:S02]  /*4b10*/  ISETP.GT.AND P3, PT, R5.reuse, 0x20, PT ;  /* 0x000000200500780c */ /* 0x040fe40003f64270 */
[C---:B------:R-:W-:Y:S02]  /*4b20*/  ISETP.GT.AND P5, PT, R5.reuse, 0x21, PT ;  /* 0x000000210500780c */ /* 0x040fe40003fa4270 */
[----:B------:R-:W-:Y:S02]  /*4b30*/  ISETP.GT.AND P4, PT, R5, 0x28, PT ;  /* 0x000000280500780c */ /* 0x000fe40003f84270 */
[----:B0-----:R-:W-:Y:S02]  /*4b40*/  FMNMX.FTZ R11, R0, R11, !PT ;  /* 0x0000000b000b7209 */ /* 0x001fe40007810000 */
[----:B------:R-:W0:Y:S01]  /*4b50*/  LDC R0, c[0x0][0x988] ;  /* 0x00026200ff007b82 */ /* 0x000e220000000800 */
[----:B------:R-:W-:Y:S02]  /*4b60*/  FSEL R27, R27, -INF , P1 ;  /* 0xff8000001b1b7808 */ /* 0x000fe40000800000 */
[----:B------:R-:W1:Y:S01]  /*4b70*/  SHFL.BFLY PT, R12, R11, 0x1, 0x1f ;  /* 0x0c201f000b0c7f89 */ /* 0x000e6200000e0000 */
[----:B------:R-:W-:-:S02]  /*4b80*/  ISETP.GT.AND P1, PT, R5, 0x18, PT ;  /* 0x000000180500780c */ /* 0x000fc40003f24270 */
[----:B------:R-:W-:Y:S02]  /*4b90*/  FSEL R39, R39, -INF , P2 ;  /* 0xff80000027277808 */ /* 0x000fe40001000000 */
[----:B------:R-:W-:Y:S02]  /*4ba0*/  FSEL R42, R42, -INF , P3 ;  /* 0xff8000002a2a7808 */ /* 0x000fe40001800000 */
[----:B------:R-:W-:Y:S02]  /*4bb0*/  FSEL R43, R43, -INF , P5 ;  /* 0xff8000002b2b7808 */ /* 0x000fe40002800000 */
[----:B------:R-:W-:Y:S02]  /*4bc0*/  FSEL R46, R46, -INF , P4 ;  /* 0xff8000002e2e7808 */ /* 0x000fe40002000000 */
[C---:B------:R-:W-:Y:S02]  /*4bd0*/  ISETP.GT.AND P2, PT, R5.reuse, 0x30, PT ;  /* 0x000000300500780c */ /* 0x040fe40003f44270 */
[----:B------:R-:W-:-:S02]  /*4be0*/  ISETP.GT.AND P3, PT, R5, 0x31, PT ;  /* 0x000000310500780c */ /* 0x000fc40003f64270 */
[C---:B------:R-:W-:Y:S02]  /*4bf0*/  ISETP.GT.AND P5, PT, R5.reuse, 0x38, PT ;  /* 0x000000380500780c */ /* 0x040fe40003fa4270 */
[C---:B------:R-:W-:Y:S02]  /*4c00*/  ISETP.GT.AND P4, PT, R5.reuse, 0x39, PT ;  /* 0x000000390500780c */ /* 0x040fe40003f84270 */
[----:B------:R-:W-:Y:S02]  /*4c10*/  FSEL R38, R38, -INF , P1 ;  /* 0xff80000026267808 */ /* 0x000fe40000800000 */
[----:B------:R-:W-:Y:S02]  /*4c20*/  ISETP.GT.AND P1, PT, R5, 0x29, PT ;  /* 0x000000290500780c */ /* 0x000fe40003f24270 */
[----:B------:R-:W-:Y:S02]  /*4c30*/  FSEL R50, R50, -INF , P2 ;  /* 0xff80000032327808 */ /* 0x000fe40001000000 */
[----:B-1----:R-:W-:-:S02]  /*4c40*/  FMNMX.FTZ R6, R11, R12, !PT ;  /* 0x0000000c0b067209 */ /* 0x002fc40007810000 */
[----:B------:R-:W-:Y:S02]  /*4c50*/  FSEL R51, R51, -INF , P3 ;  /* 0xff80000033337808 */ /* 0x000fe40001800000 */
[----:B------:R-:W-:Y:S01]  /*4c60*/  FSEL R54, R54, -INF , P5 ;  /* 0xff80000036367808 */ /* 0x000fe20002800000 */
[----:B0-----:R-:W-:Y:S01]  /*4c70*/  FMUL.FTZ R11, R6, R0 ;  /* 0x00000000060b7220 */ /* 0x001fe20000410000 */
[----:B------:R-:W-:Y:S02]  /*4c80*/  FSEL R55, R55, -INF , P4 ;  /* 0xff80000037377808 */ /* 0x000fe40002000000 */
[C---:B------:R-:W-:Y:S02]  /*4c90*/  ISETP.GT.AND P2, PT, R5.reuse, 0x40, PT ;  /* 0x000000400500780c */ /* 0x040fe40003f44270 */
[C---:B------:R-:W-:Y:S02]  /*4ca0*/  ISETP.GT.AND P3, PT, R5.reuse, 0x41, PT ;  /* 0x000000410500780c */ /* 0x040fe40003f64270 */
[----:B------:R-:W-:-:S02]  /*4cb0*/  ISETP.GT.AND P5, PT, R5, 0x48, PT ;  /* 0x000000480500780c */ /* 0x000fc40003fa4270 */
[----:B------:R-:W-:Y:S02]  /*4cc0*/  ISETP.GT.AND P4, PT, R5, 0x49, PT ;  /* 0x000000490500780c */ /* 0x000fe40003f84270 */
[----:B------:R-:W-:Y:S02]  /*4cd0*/  FSEL R47, R47, -INF , P1 ;  /* 0xff8000002f2f7808 */ /* 0x000fe40000800000 */
[----:B------:R-:W-:Y:S02]  /*4ce0*/  FSETP.NEU.FTZ.AND P1, PT, R6, -INF , PT ;  /* 0xff8000000600780b */ /* 0x000fe40003f3d000 */
[----:B------:R-:W-:Y:S02]  /*4cf0*/  FSEL R58, R58, -INF , P2 ;  /* 0xff8000003a3a7808 */ /* 0x000fe40001000000 */
[----:B------:R-:W-:Y:S02]  /*4d00*/  FSEL R59, R59, -INF , P3 ;  /* 0xff8000003b3b7808 */ /* 0x000fe40001800000 */
[----:B------:R-:W-:-:S02]  /*4d10*/  FSEL R62, R62, -INF , P5 ;  /* 0xff8000003e3e7808 */ /* 0x000fc40002800000 */
[----:B------:R-:W-:Y:S02]  /*4d20*/  FSEL R63, R63, -INF , P4 ;  /* 0xff8000003f3f7808 */ /* 0x000fe40002000000 */
[C---:B------:R-:W-:Y:S02]  /*4d30*/  ISETP.GT.AND P2, PT, R5.reuse, 0x50, PT ;  /* 0x000000500500780c */ /* 0x040fe40003f44270 */
[C---:B------:R-:W-:Y:S02]  /*4d40*/  ISETP.GT.AND P3, PT, R5.reuse, 0x51, PT ;  /* 0x000000510500780c */ /* 0x040fe40003f64270 */
[C---:B------:R-:W-:Y:S02]  /*4d50*/  ISETP.GT.AND P5, PT, R5.reuse, 0x58, PT ;  /* 0x000000580500780c */ /* 0x040fe40003fa4270 */
[----:B------:R-:W-:Y:S02]  /*4d60*/  ISETP.GT.AND P4, PT, R5, 0x59, PT ;  /* 0x000000590500780c */ /* 0x000fe40003f84270 */
[----:B------:R-:W-:-:S02]  /*4d70*/  FSEL R11, R11, RZ, P1 ;  /* 0x000000ff0b0b7208 */ /* 0x000fc40000800000 */
[----:B------:R-:W-:Y:S02]  /*4d80*/  FSEL R66, R66, -INF , P2 ;  /* 0xff80000042427808 */ /* 0x000fe40001000000 */
[----:B------:R-:W-:Y:S01]  /*4d90*/  FSEL R67, R67, -INF , P3 ;  /* 0xff80000043437808 */ /* 0x000fe20001800000 */
[-CC-:B------:R-:W-:Y:S01]  /*4da0*/  FFMA.FTZ R12, R24, R0.reuse, -R11.reuse ;  /* 0x00000000180c7223 */ /* 0x180fe2000001080b */
[----:B------:R-:W-:Y:S01]  /*4db0*/  FSEL R70, R70, -INF , P5 ;  /* 0xff80000046467808 */ /* 0x000fe20002800000 */
[-CC-:B------:R-:W-:Y:S01]  /*4dc0*/  FFMA.FTZ R14, R28, R0.reuse, -R11.reuse ;  /* 0x000000001c0e7223 */ /* 0x180fe2000001080b */
[----:B------:R-:W-:Y:S01]  /*4dd0*/  FSEL R71, R71, -INF , P4 ;  /* 0xff80000047477808 */ /* 0x000fe20002000000 */
[-CC-:B------:R-:W-:Y:S01]  /*4de0*/  FFMA.FTZ R20, R32, R0.reuse, -R11.reuse ;  /* 0x0000000020147223 */ /* 0x180fe2000001080b */
[----:B------:R-:W-:Y:S01]  /*4df0*/  ISETP.GT.AND P2, PT, R5, 0x60, PT ;  /* 0x000000600500780c */ /* 0x000fe20003f44270 */
[-CC-:B------:R-:W-:Y:S01]  /*4e00*/  FFMA.FTZ R15, R29, R0.reuse, -R11.reuse ;  /* 0x000000001d0f7223 */ /* 0x180fe2000001080b */
[----:B------:R-:W-:Y:S01]  /*4e10*/  ISETP.GT.AND P3, PT, R5, 0x61, PT ;  /* 0x000000610500780c */ /* 0x000fe20003f64270 */
[-CC-:B------:R-:W-:Y:S01]  /*4e20*/  FFMA.FTZ R29, R41, R0.reuse, -R11.reuse ;  /* 0x00000000291d7223 */ /* 0x180fe2000001080b */
[----:B------:R-:W-:Y:S01]  /*4e30*/  ISETP.GT.AND P5, PT, R5, 0x68, PT ;  /* 0x000000680500780c */ /* 0x000fe20003fa4270 */
[-CC-:B------:R-:W-:Y:S01]  /*4e40*/  FFMA.FTZ R41, R49, R0.reuse, -R11.reuse ;  /* 0x0000000031297223 */ /* 0x180fe2000001080b */
[----:B------:R-:W-:Y:S01]  /*4e50*/  ISETP.GT.AND P4, PT, R5, 0x69, PT ;  /* 0x000000690500780c */ /* 0x000fe20003f84270 */
[--C-:B------:R-:W-:Y:S01]  /*4e60*/  FFMA.FTZ R49, R57, R0, -R11.reuse ;  /* 0x0000000039317223 */ /* 0x100fe2000001080b */
[----:B------:R-:W-:Y:S01]  /*4e70*/  FMNMX.FTZ R24, R26, R10, !PT ;  /* 0x0000000a1a187209 */ /* 0x000fe20007810000 */
[-CC-:B------:R-:W-:Y:S01]  /*4e80*/  FFMA.FTZ R57, R65, R0.reuse, -R11.reuse ;  /* 0x0000000041397223 */ /* 0x180fe2000001080b */
[----:B------:R-:W-:Y:S01]  /*4e90*/  FSEL R74, R74, -INF , P2 ;  /* 0xff8000004a4a7808 */ /* 0x000fe20001000000 */
[-CC-:B------:R-:W-:Y:S01]  /*4ea0*/  FFMA.FTZ R65, R73, R0.reuse, -R11.reuse ;  /* 0x0000000049417223 */ /* 0x180fe2000001080b */
        /* <DEDUP_REMOVED lines=17> */
[----:B------:R-:W-:Y:S01]  /*4fc0*/  MUFU.EX2 R12, R12 ;  /* 0x0000000c000c7308 */ /* 0x000fe20000000800 */
[----:B------:R-:W-:Y:S01]  /*4fd0*/  FMNMX.FTZ R24, R30, R5, !PT ;  /* 0x000000051e187209 */ /* 0x000fe20007810000 */
[-CC-:B------:R-:W-:Y:S01]  /*4fe0*/  FFMA.FTZ R84, R84, R0.reuse, -R11.reuse ;  /* 0x0000000054547223 */ /* 0x180fe2000001080b */
[----:B------:R-:W-:Y:S01]  /*4ff0*/  FSEL R83, R83, -INF , P3 ;  /* 0xff80000053537808 */ /* 0x000fe20001800000 */
[--C-:B------:R-:W-:Y:S01]  /*5000*/  FFMA.FTZ R25, R37, R0, -R11.reuse ;  /* 0x0000000025197223 */ /* 0x100fe2000001080b */
[----:B------:R-:W-:Y:S01]  /*5010*/  FMNMX.FTZ R5, R31, R24, !PT ;  /* 0x000000181f057209 */ /* 0x000fe20007810000 */
[----:B------:R-:W-:Y:S01]  /*5020*/  FFMA.FTZ R24, R36, R0, -R11 ;  /* 0x0000000024187223 */ /* 0x000fe2000001080b */
[----:B------:R-:W-:Y:S01]  /*5030*/  FSEL R86, R86, -INF , P5 ;  /* 0xff80000056567808 */ /* 0x000fe20002800000 */
[----:B------:R-:W-:Y:S01]  /*5040*/  MUFU.EX2 R13, R13 ;  /* 0x0000000d000d7308 */ /* 0x000fe20000000800 */
[----:B------:R-:W-:-:S02]  /*5050*/  FMNMX.FTZ R28, R34, R5, !PT ;  /* 0x00000005221c7209 */ /* 0x000fc40007810000 */
[----:B------:R-:W-:Y:S02]  /*5060*/  FSEL R87, R87, -INF , P4 ;  /* 0xff80000057577808 */ /* 0x000fe40002000000 */
[----:B------:R-:W-:-:S03]  /*5070*/  FMNMX.FTZ R5, R35, R28, !PT ;  /* 0x0000001c23057209 */ /* 0x000fc60007810000 */
[----:B------:R-:W-:Y:S01]  /*5080*/  MUFU.EX2 R14, R14 ;  /* 0x0000000e000e7308 */ /* 0x000fe20000000800 */
[----:B------:R-:W-:-:S04]  /*5090*/  FMNMX.FTZ R28, R38, R5, !PT ;  /* 0x00000005261c7209 */ /* 0x000fc80007810000 */
[----:B------:R-:W-:Y:S01]  /*50a0*/  FMNMX.FTZ R5, R39, R28, !PT ;  /* 0x0000001c27057209 */ /* 0x000fe20007810000 */
[-CC-:B------:R-:W-:Y:S01]  /*50b0*/  FFMA.FTZ R28, R40, R0.reuse, -R11.reuse ;  /* 0x00000000281c7223 */ /* 0x180fe2000001080b */
[-CC-:B------:R-:W-:Y:S01]  /*50c0*/  FFMA.FTZ R40, R48, R0.reuse, -R11.reuse ;  /* 0x0000000030287223 */ /* 0x180fe2000001080b */
[-CC-:B------:R-:W-:Y:S01]  /*50d0*/  FFMA.FTZ R48, R56, R0.reuse, -R11.reuse ;  /* 0x0000000038307223 */ /* 0x180fe2000001080b */
[----:B------:R-:W-:Y:S01]  /*50e0*/  FMNMX.FTZ R32, R42, R5, !PT ;  /* 0x000000052a207209 */ /* 0x000fe20007810000 */
[-CC-:B------:R-:W-:Y:S01]  /*50f0*/  FFMA.FTZ R56, R64, R0.reuse, -R11.reuse ;  /* 0x0000000040387223 */ /* 0x180fe2000001080b */
[-CC-:B------:R-:W-:Y:S01]  /*5100*/  FFMA.FTZ R64, R72, R0.reuse, -R11.reuse ;  /* 0x0000000048407223 */ /* 0x180fe2000001080b */
[----:B------:R-:W-:Y:S01]  /*5110*/  FFMA.FTZ R72, R80, R0, -R11 ;  /* 0x0000000050487223 */ /* 0x000fe2000001080b */
[----:B------:R-:W-:Y:S01]  /*5120*/  FMNMX.FTZ R5, R43, R32, !PT ;  /* 0x000000202b057209 */ /* 0x000fe20007810000 */
[----:B------:R-:W-:Y:S03]  /*5130*/  MUFU.EX2 R15, R15 ;  /* 0x0000000f000f7308 */ /* 0x000fe60000000800 */
        /* <DEDUP_REMOVED lines=37> */
[----:B------:R-:W-:Y:S04]  /*5390*/  MUFU.EX2 R40, R40 ;  /* 0x0000002800287308 */ /* 0x000fe80000000800 */
[----:B------:R-:W0:Y:S04]  /*53a0*/  SHFL.BFLY PT, R36, R5, 0x2, 0x1f ;  /* 0x0c401f0005247f89 */ /* 0x000e2800000e0000 */
        /* <DEDUP_REMOVED lines=11> */
[----:B------:R-:W-:Y:S02]  /*5460*/  FMUL.FTZ R81, R5, R0 ;  /* 0x0000000005517220 */ /* 0x000fe40000410000 */
[----:B------:R-:W-:Y:S03]  /*5470*/  MUFU.EX2 R56, R56 ;  /* 0x0000003800387308 */ /* 0x000fe60000000800 */
[----:B------:R-:W-:-:S05]  /*5480*/  FSEL R81, R81, RZ, P2 ;  /* 0x000000ff51517208 */ /* 0x000fca0001000000 */
[-CC-:B------:R-:W-:Y:S01]  /*5490*/  FFMA.FTZ R36, R30, R0.reuse, -R81.reuse ;  /* 0x000000001e247223 */ /* 0x180fe20000010851 */
[-CC-:B------:R-:W-:Y:S01]  /*54a0*/  FFMA.FTZ R80, R35, R0.reuse, -R81.reuse ;  /* 0x0000000023507223 */ /* 0x180fe20000010851 */
[-CC-:B------:R-:W-:Y:S01]  /*54b0*/  FFMA.FTZ R30, R38, R0.reuse, -R81.reuse ;  /* 0x00000000261e7223 */ /* 0x180fe20000010851 */
[-CC-:B------:R-:W-:Y:S01]  /*54c0*/  FFMA.FTZ R35, R47, R0.reuse, -R81.reuse ;  /* 0x000000002f237223 */ /* 0x180fe20000010851 */
[----:B------:R-:W-:Y:S01]  /*54d0*/  FSEL R38, R6, RZ, P1 ;  /* 0x000000ff06267208 */ /* 0x000fe20000800000 */
[-CC-:B------:R-:W-:Y:S01]  /*54e0*/  FFMA.FTZ R77, R26, R0.reuse, -R81.reuse ;  /* 0x000000001a4d7223 */ /* 0x180fe20000010851 */
[----:B------:R-:W-:Y:S01]  /*54f0*/  FSEL R47, R5, RZ, P2 ;  /* 0x000000ff052f7208 */ /* 0x000fe20001000000 */
[-C--:B------:R-:W-:Y:S01]  /*5500*/  FFMA.FTZ R85, R27, R0.reuse, -R81 ;  /* 0x000000001b557223 */ /* 0x080fe20000010851 */
[----:B------:R-:W-:Y:S01]  /*5510*/  MUFU.EX2 R36, R36 ;  /* 0x0000002400247308 */ /* 0x000fe20000000800 */
[----:B------:R-:W-:Y:S01]  /*5520*/  FADD.FTZ R9, -R38, R9 ;  /* 0x0000000926097221 */ /* 0x000fe20000010100 */
[-CC-:B------:R-:W-:Y:S01]  /*5530*/  FFMA.FTZ R31, R31, R0.reuse, -R81.reuse ;  /* 0x000000001f1f7223 */ /* 0x180fe20000010851 */
[----:B------:R-:W-:Y:S01]  /*5540*/  FADD.FTZ R47, -R47, R10 ;  /* 0x0000000a2f2f7221 */ /* 0x000fe20000010100 */
[-CC-:B------:R-:W-:Y:S01]  /*5550*/  FFMA.FTZ R37, R34, R0.reuse, -R81.reuse ;  /* 0x0000000022257223 */ /* 0x180fe20000010851 */
[-C--:B------:R-:W-:Y:S01]  /*5560*/  FMUL.FTZ R9, R9, R0.reuse ;  /* 0x0000000009097220 */ /* 0x080fe20000410000 */
[-CC-:B------:R-:W-:Y:S01]  /*5570*/  FFMA.FTZ R34, R51, R0.reuse, -R81.reuse ;  /* 0x0000000033227223 */ /* 0x180fe20000010851 */
[-C--:B------:R-:W-:Y:S01]  /*5580*/  FMUL.FTZ R10, R47, R0.reuse ;  /* 0x000000002f0a7220 */ /* 0x080fe20000410000 */
        /* <DEDUP_REMOVED lines=21> */
[----:B------:R-:W-:-:S03]  /*56e0*/  FFMA.FTZ R75, R86, R0, -R81 ;  /* 0x00000000564b7223 */ /* 0x000fc60000010851 */
[----:B------:R-:W2:Y:S01]  /*56f0*/  MUFU.EX2 R85, R85 ;  /* 0x0000005500557308 */ /* 0x000ea20000000800 */
[----:B0-----:R-:W-:-:S07]  /*5700*/  FFMA.FTZ R4, R9, R4, R12 ;  /* 0x0000000409047223 */ /* 0x001fce000001000c */
[----:B------:R0:W3:Y:S01]  /*5710*/  MUFU.EX2 R84, R31 ;  /* 0x0000001f00547308 */ /* 0x0000e20000000800 */
[----:B-1----:R-:W-:Y:S01]  /*5720*/  FFMA.FTZ R78, R10, R3, R77 ;  /* 0x000000030a4e7223 */ /* 0x002fe2000001004d */
[----:B------:R-:W-:-:S04]  /*5730*/  FADD.FTZ R3, R13, R4 ;  /* 0x000000040d037221 */ /* 0x000fc80000010000 */
[----:B------:R-:W-:Y:S02]  /*5740*/  FADD.FTZ R4, R14, R3 ;  /* 0x000000030e047221 */ /* 0x000fe40000010000 */
[----:B------:R-:W1:Y:S01]  /*5750*/  MUFU.EX2 R37, R37 ;  /* 0x0000002500257308 */ /* 0x000e620000000800 */
[----:B--2---:R-:W-:Y:S01]  /*5760*/  FADD.FTZ R71, R85, R78 ;  /* 0x0000004e55477221 */ /* 0x004fe20000010000 */
[----:B------:R-:W-:Y:S01]  /*5770*/  FADD.FTZ R3, R15, R4 ;  /* 0x000000040f037221 */ /* 0x000fe20000010000 */
[-CC-:B0-----:R-:W-:Y:S01]  /*5780*/  FFMA.FTZ R31, R46, R0.reuse, -R81.reuse ;  /* 0x000000002e1f7223 */ /* 0x181fe20000010851 */
[-C--:B------:R-:W-:Y:S01]  /*5790*/  FFMA.FTZ R46, R55, R0.reuse, -R81 ;  /* 0x00000000372e7223 */ /* 0x080fe20000010851 */
[----:B------:R-:W-:Y:S01]  /*57a0*/  FADD.FTZ R71, R36, R71 ;  /* 0x0000004724477221 */ /* 0x000fe20000010000 */
[----:B------:R-:W-:Y:S01]  /*57b0*/  FADD.FTZ R82, R20, R3 ;  /* 0x0000000314527221 */ /* 0x000fe20000010000 */
[-C--:B------:R-:W-:Y:S01]  /*57c0*/  FFMA.FTZ R55, R83, R0.reuse, -R81 ;  /* 0x0000000053377223 */ /* 0x080fe20000010851 */
[----:B------:R-:W0:Y:S01]  /*57d0*/  MUFU.EX2 R80, R80 ;  /* 0x0000005000507308 */ /* 0x000e220000000800 */
[----:B---3--:R-:W-:Y:S01]  /*57e0*/  FADD.FTZ R4, R84, R71 ;  /* 0x0000004754047221 */ /* 0x008fe20000010000 */
[----:B------:R-:W-:Y:S01]  /*57f0*/  FADD.FTZ R71, R21, R82 ;  /* 0x0000005215477221 */ /* 0x000fe20000010000 */
[----:B------:R-:W-:-:S05]  /*5800*/  FFMA.FTZ R81, R87, R0, -R81 ;  /* 0x0000000057517223 */ /* 0x000fca0000010851 */
[----:B------:R-:W2:Y:S01]  /*5810*/  MUFU.EX2 R30, R30 ;  /* 0x0000001e001e7308 */ /* 0x000ea20000000800 */
[----:B-1----:R-:W-:Y:S01]  /*5820*/  FADD.FTZ R3, R37, R4 ;  /* 0x0000000425037221 */ /* 0x002fe20000010000 */
[----:B------:R-:W-:-:S06]  /*5830*/  FADD.FTZ R4, R24, R71 ;  /* 0x0000004718047221 */ /* 0x000fcc0000010000 */
[----:B------:R-:W1:Y:S01]  /*5840*/  MUFU.EX2 R39, R39 ;  /* 0x0000002700277308 */ /* 0x000e620000000800 */
[----:B0-----:R-:W-:-:S07]  /*5850*/  FADD.FTZ R3, R80, R3 ;  /* 0x0000000350037221 */ /* 0x001fce0000010000 */
[----:B------:R-:W0:Y:S08]  /*5860*/  MUFU.EX2 R27, R27 ;  /* 0x0000001b001b7308 */ /* 0x000e300000000800 */
[----:B------:R-:W3:Y:S08]  /*5870*/  MUFU.EX2 R42, R42 ;  /* 0x0000002a002a7308 */ /* 0x000ef00000000800 */
[----:B------:R-:W4:Y:S08]  /*5880*/  MUFU.EX2 R31, R31 ;  /* 0x0000001f001f7308 */ /* 0x000f300000000800 */
[----:B------:R2:W-:Y:S08]  /*5890*/  MUFU.EX2 R74, R62 ;  /* 0x0000003e004a7308 */ /* 0x0005f00000000800 */
[----:B------:R-:W5:Y:S01]  /*58a0*/  MUFU.EX2 R35, R35 ;  /* 0x0000002300237308 */ /* 0x000f620000000800 */
[----:B--2---:R-:W-:Y:S01]  /*58b0*/  FADD.FTZ R62, R30, R3 ;  /* 0x000000031e3e7221 */ /* 0x004fe20000010000 */
[----:B------:R-:W-:-:S03]  /*58c0*/  FADD.FTZ R3, R25, R4 ;  /* 0x0000000419037221 */ /* 0x000fc60000010000 */
[----:B-1----:R-:W-:Y:S01]  /*58d0*/  FADD.FTZ R62, R39, R62 ;  /* 0x0000003e273e7221 */ /* 0x002fe20000010000 */
[----:B------:R-:W-:Y:S02]  /*58e0*/  FADD.FTZ R4, R28, R3 ;  /* 0x000000031c047221 */ /* 0x000fe40000010000 */
[----:B------:R-:W1:Y:S01]  /*58f0*/  MUFU.EX2 R26, R26 ;  /* 0x0000001a001a7308 */ /* 0x000e620000000800 */
[----:B0-----:R-:W-:-:S07]  /*5900*/  FADD.FTZ R3, R27, R62 ;  /* 0x0000003e1b037221 */ /* 0x001fce0000010000 */
[----:B------:R0:W-:Y:S08]  /*5910*/  MUFU.EX2 R78, R63 ;  /* 0x0000003f004e7308 */ /* 0x0001f00000000800 */
[----:B------:R-:W2:Y:S01]  /*5920*/  MUFU.EX2 R34, R34 ;  /* 0x0000002200227308 */ /* 0x000ea20000000800 */
[----:B0-----:R-:W-:Y:S01]  /*5930*/  FADD.FTZ R63, R29, R4 ;  /* 0x000000041d3f7221 */ /* 0x001fe20000010000 */
[----:B---3--:R-:W-:-:S03]  /*5940*/  FADD.FTZ R4, R42, R3 ;  /* 0x000000032a047221 */ /* 0x008fc60000010000 */
[----:B------:R-:W-:Y:S01]  /*5950*/  FADD.FTZ R62, R32, R63 ;  /* 0x0000003f203e7221 */ /* 0x000fe20000010000 */
[----:B----4-:R-:W-:Y:S02]  /*5960*/  FADD.FTZ R4, R31, R4 ;  /* 0x000000041f047221 */ /* 0x010fe40000010000 */
[----:B------:R-:W0:Y:S01]  /*5970*/  MUFU.EX2 R43, R43 ;  /* 0x0000002b002b7308 */ /* 0x000e220000000800 */
[----:B------:R-:W-:Y:S01]  /*5980*/  FADD.FTZ R3, R33, R62 ;  /* 0x0000003e21037221 */ /* 0x000fe20000010000 */
[----:B-----5:R-:W-:-:S03]  /*5990*/  FADD.FTZ R63, R35, R4 ;  /* 0x00000004233f7221 */ /* 0x020fc60000010000 */
[----:B------:R-:W-:Y:S01]  /*59a0*/  FADD.FTZ R4, R40, R3 ;  /* 0x0000000328047221 */ /* 0x000fe20000010000 */
[----:B-1----:R-:W-:Y:S02]  /*59b0*/  FADD.FTZ R3, R26, R63 ;  /* 0x0000003f1a037221 */ /* 0x002fe40000010000 */
[----:B------:R-:W1:Y:S08]  /*59c0*/  MUFU.EX2 R46, R46 ;  /* 0x0000002e002e7308 */ /* 0x000e700000000800 */
[----:B------:R-:W3:Y:S08]  /*59d0*/  MUFU.EX2 R50, R50 ;  /* 0x0000003200327308 */ /* 0x000ef00000000800 */
[----:B------:R4:W-:Y:S08]  /*59e0*/  MUFU.EX2 R71, R67 ;  /* 0x0000004300477308 */ /* 0x0009f00000000800 */
[----:B------:R-:W5:Y:S01]  /*59f0*/  MUFU.EX2 R51, R51 ;  /* 0x0000003300337308 */ /* 0x000f620000000800 */
[----:B----4-:R-:W-:Y:S01]  /*5a00*/  FADD.FTZ R67, R41, R4 ;  /* 0x0000000429437221 */ /* 0x010fe20000010000 */
[----:B--2---:R-:W-:-:S03]  /*5a10*/  FADD.FTZ R4, R34, R3 ;  /* 0x0000000322047221 */ /* 0x004fc60000010000 */
[----:B------:R-:W-:Y:S01]  /*5a20*/  FADD.FTZ R62, R44, R67 ;  /* 0x000000432c3e7221 */ /* 0x000fe20000010000 */
[----:B0-----:R-:W-:Y:S02]  /*5a30*/  FADD.FTZ R3, R43, R4 ;  /* 0x000000042b037221 */ /* 0x001fe40000010000 */
[----:B------:R-:W-:Y:S01]  /*5a40*/  MUFU.EX2 R58, R58 ;  /* 0x0000003a003a7308 */ /* 0x000fe20000000800 */
[----:B------:R-:W-:Y:S01]  /*5a50*/  FADD.FTZ R67, R45, R62 ;  /* 0x0000003e2d437221 */ /* 0x000fe20000010000 */
[----:B-1----:R-:W-:-:S03]  /*5a60*/  FADD.FTZ R3, R46, R3 ;  /* 0x000000032e037221 */ /* 0x002fc60000010000 */
[----:B------:R-:W-:Y:S01]  /*5a70*/  FADD.FTZ R4, R48, R67 ;  /* 0x0000004330047221 */ /* 0x000fe20000010000 */
[----:B---3--:R-:W-:Y:S02]  /*5a80*/  FADD.FTZ R62, R50, R3 ;  /* 0x00000003323e7221 */ /* 0x008fe40000010000 */
[----:B------:R-:W0:Y:S01]  /*5a90*/  MUFU.EX2 R57, R57 ;  /* 0x0000003900397308 */ /* 0x000e220000000800 */
[----:B------:R-:W-:Y:S01]  /*5aa0*/  FADD.FTZ R3, R49, R4 ;  /* 0x0000000431037221 */ /* 0x000fe20000010000 */
[----:B-----5:R-:W-:-:S03]  /*5ab0*/  FADD.FTZ R83, R51, R62 ;  /* 0x0000003e33537221 */ /* 0x020fc60000010000 */
[----:B------:R-:W-:Y:S01]  /*5ac0*/  FADD.FTZ R4, R52, R3 ;  /* 0x0000000334047221 */ /* 0x000fe20000010000 */
[----:B------:R-:W-:Y:S02]  /*5ad0*/  FADD.FTZ R83, R74, R83 ;  /* 0x000000534a537221 */ /* 0x000fe40000010000 */
[----:B------:R-:W1:Y:S01]  /*5ae0*/  MUFU.EX2 R60, R60 ;  /* 0x0000003c003c7308 */ /* 0x000e620000000800 */
[----:B------:R-:W-:Y:S01]  /*5af0*/  FADD.FTZ R3, R53, R4 ;  /* 0x0000000435037221 */ /* 0x000fe20000010000 */
[----:B------:R-:W-:-:S03]  /*5b00*/  FADD.FTZ R83, R78, R83 ;  /* 0x000000534e537221 */ /* 0x000fc60000010000 */
[----:B------:R-:W-:-:S03]  /*5b10*/  FADD.FTZ R4, R56, R3 ;  /* 0x0000000338047221 */ /* 0x000fc60000010000 */
[----:B------:R-:W2:Y:S01]  /*5b20*/  MUFU.EX2 R59, R59 ;  /* 0x0000003b003b7308 */ /* 0x000ea20000000800 */
[----:B0-----:R-:W-:-:S07]  /*5b30*/  FADD.FTZ R3, R57, R4 ;  /* 0x0000000439037221 */ /* 0x001fce0000010000 */
[----:B------:R-:W0:Y:S01]  /*5b40*/  MUFU.EX2 R61, R61 ;  /* 0x0000003d003d7308 */ /* 0x000e220000000800 */
[----:B-1----:R-:W-:-:S07]  /*5b50*/  FADD.FTZ R4, R60, R3 ;  /* 0x000000033c047221 */ /* 0x002fce0000010000 */
[----:B------:R-:W1:Y:S08]  /*5b60*/  MUFU.EX2 R70, R70 ;  /* 0x0000004600467308 */ /* 0x000e700000000800 */
[----:B------:R-:W3:Y:S08]  /*5b70*/  MUFU.EX2 R64, R64 ;  /* 0x0000004000407308 */ /* 0x000ef00000000800 */
[----:B------:R4:W5:Y:S08]  /*5b80*/  MUFU.EX2 R63, R38 ;  /* 0x00000026003f7308 */ /* 0x0009700000000800 */
[----:B------:R-:W5:Y:S01]  /*5b90*/  MUFU.EX2 R65, R65 ;  /* 0x0000004100417308 */ /* 0x000f620000000800 */
[----:B----4-:R-:W-:-:S04]  /*5ba0*/  FADD.FTZ R38, R58, R83 ;  /* 0x000000533a267221 */ /* 0x010fc80000010000 */
[----:B------:R-:W-:-:S03]  /*5bb0*/  FADD.FTZ R38, R71, R38 ;  /* 0x0000002647267221 */ /* 0x000fc60000010000 */
[----:B------:R-:W4:Y:S01]  /*5bc0*/  MUFU.EX2 R66, R66 ;  /* 0x0000004200427308 */ /* 0x000f220000000800 */
[----:B--2---:R-:W-:-:S07]  /*5bd0*/  FADD.FTZ R3, R59, R38 ;  /* 0x000000263b037221 */ /* 0x004fce0000010000 */
[----:B------:R-:W2:Y:S08]  /*5be0*/  MUFU.EX2 R68, R68 ;  /* 0x0000004400447308 */ /* 0x000eb00000000800 */
[----:B------:R0:W2:Y:S08]  /*5bf0*/  MUFU.EX2 R67, R47 ;  /* 0x0000002f00437308 */ /* 0x0000b00000000800 */
[----:B------:R-:W2:Y:S01]  /*5c00*/  MUFU.EX2 R69, R69 ;  /* 0x0000004500457308 */ /* 0x000ea20000000800 */
[----:B0-----:R-:W-:Y:S01]  /*5c10*/  FADD.FTZ R47, R61, R4 ;  /* 0x000000043d2f7221 */ /* 0x001fe20000010000 */
[----:B-1----:R-:W-:-:S03]  /*5c20*/  FADD.FTZ R4, R70, R3 ;  /* 0x0000000346047221 */ /* 0x002fc60000010000 */
[----:B---3--:R-:W-:Y:S01]  /*5c30*/  FADD.FTZ R38, R64, R47 ;  /* 0x0000002f40267221 */ /* 0x008fe20000010000 */
[----:B-----5:R-:W-:Y:S02]  /*5c40*/  FADD.FTZ R3, R63, R4 ;  /* 0x000000043f037221 */ /* 0x020fe40000010000 */
[----:B------:R0:W1:Y:S01]  /*5c50*/  MUFU.EX2 R62, R79 ;  /* 0x0000004f003e7308 */ /* 0x0000620000000800 */
[----:B------:R-:W-:Y:S01]  /*5c60*/  FADD.FTZ R47, R65, R38 ;  /* 0x00000026412f7221 */ /* 0x000fe20000010000 */
[----:B----4-:R-:W-:-:S03]  /*5c70*/  FADD.FTZ R4, R66, R3 ;  /* 0x0000000342047221 */ /* 0x010fc60000010000 */
[----:B--2---:R-:W-:Y:S01]  /*5c80*/  FADD.FTZ R38, R68, R47 ;  /* 0x0000002f44267221 */ /* 0x004fe20000010000 */
[----:B------:R-:W-:Y:S02]  /*5c90*/  FADD.FTZ R3, R67, R4 ;  /* 0x0000000443037221 */ /* 0x000fe40000010000 */
        /* <DEDUP_REMOVED lines=19> */
.L_x_2082:
[----:B------:R-:W-:Y:S01]  /*5dd0*/  ULEA UR6, UR6, UR40, 0x3 ;  /* 0x0000002806067291 */ /* 0x000fe2000f8e183f */
[----:B------:R-:W-:Y:S01]  /*5de0*/  F2FP.BF16.F32.PACK_AB R12, R13, R12 ;  /* 0x0000000c0d0c723e */ /* 0x000fe200000010ff */
[----:B------:R-:W-:Y:S01]  /*5df0*/  FMUL.FTZ R88, R88, R9 ;  /* 0x0000000958587220 */ /* 0x000fe20000410000 */
[----:B------:R-:W-:Y:S01]  /*5e00*/  F2FP.BF16.F32.PACK_AB R14, R15, R14 ;  /* 0x0000000e0f0e723e */ /* 0x000fe200000010ff */
[----:B------:R-:W-:Y:S01]  /*5e10*/  UIADD3 UR6, UR6, 0x2d860, URZ ;  /* 0x0002d86006067890 */ /* 0x000fe2000fffe03f */
[----:B------:R-:W-:Y:S01]  /*5e20*/  F2FP.BF16.F32.PACK_AB R13, R85, R77 ;  /* 0x0000004d550d723e */ /* 0x000fe200000010ff */
[-C--:B------:R-:W-:Y:S01]  /*5e30*/  FMUL.FTZ R89, R89, R9.reuse ;  /* 0x0000000959597220 */ /* 0x080fe20000410000 */
        /* <DEDUP_REMOVED lines=15> */
[----:B------:R-:W-:Y:S01]  /*5f30*/  UMOV UR6, UR38 ;  /* 0x0000002600067c82 */ /* 0x000fe20008000000 */
        /* <DEDUP_REMOVED lines=37> */
[----:B------:R0:W-:Y:S01]  /*6190*/  STSM.16.M88.4 [R18+0x6000], R64 ;  /* 0x0060004012007844 */ /* 0x0001e20000000200 */
[----:B------:R-:W-:Y:S01]  /*61a0*/  F2FP.BF16.F32.PACK_AB R74, R76, R11 ;  /* 0x0000000b4c4a723e */ /* 0x000fe200000010ff */
[----:B------:R-:W-:Y:S01]  /*61b0*/  FMUL.FTZ R125, R125, R9 ;  /* 0x000000097d7d7220 */ /* 0x000fe20000410000 */
[----:B------:R-:W-:Y:S01]  /*61c0*/  F2FP.BF16.F32.PACK_AB R75, R47, R75 ;  /* 0x0000004b2f4b723e */ /* 0x000fe200000010ff */
[----:B------:R-:W-:Y:S01]  /*61d0*/  FMUL.FTZ R128, R128, R9 ;  /* 0x0000000980807220 */ /* 0x000fe20000410000 */
[----:B------:R-:W-:Y:S01]  /*61e0*/  ISETP.GT.AND P1, PT, R8, R7, PT ;  /* 0x000000070800720c */ /* 0x000fe20003f24270 */
        /* <DEDUP_REMOVED lines=37> */
[----:B------:R-:W-:Y:S01]  /*6440*/  IMAD.MOV.U32 R11, RZ, RZ, R2 ;  /* 0x000000ffff0b7224 */ /* 0x000fe200078e0002 */
[----:B-1----:R-:W-:Y:S01]  /*6450*/  NOP ;  /* 0x0000000000007918 */ /* 0x002fe20000000000 */
[----:B0-----:R-:W-:Y:S05]  /*6460*/  @P1 BRA `(.L_x_2083) ;  /* 0xffffffd400841947 */ /* 0x001fea000383ffff */
.L_x_2072:
[----:B------:R-:W-:-:S13]  /*6470*/  ISETP.GE.AND P1, PT, R8, RZ, PT ;  /* 0x000000ff0800720c */ /* 0x000fda0003f26270 */
[----:B------:R-:W-:Y:S05]  /*6480*/  @!P1 BRA `(.L_x_2084) ;  /* 0x00000020003c9947 */ /* 0x000fea0003800000 */
[----:B------:R-:W-:Y:S01]  /*6490*/  IMAD.MOV.U32 R9, RZ, RZ, R5 ;  /* 0x000000ffff097224 */ /* 0x000fe200078e0005 */
[----:B------:R-:W-:Y:S01]  /*64a0*/  UMOV UR6, UR38 ;  /* 0x0000002600067c82 */ /* 0x000fe20008000000 */
[----:B------:R-:W-:Y:S02]  /*64b0*/  IMAD.MOV.U32 R7, RZ, RZ, R6 ;  /* 0x000000ffff077224 */ /* 0x000fe400078e0006 */
[----:B------:R-:W-:-:S07]  /*64c0*/  IMAD.MOV.U32 R10, RZ, RZ, R2 ;  /* 0x000000ffff0a7224 */ /* 0x000fce00078e0002 */
.L_x_2095:
[----:B------:R-:W-:Y:S01]  /*64d0*/  ISETP.NE.AND P2, PT, RZ, UR42, PT ;  /* 0x0000002aff007c0c */ /* 0x000fe2000bf45270 */
[----:B------:R-:W-:-:S04]  /*64e0*/  UISETP.NE.AND UP0, UPT, UR6, 0x1, UPT ;  /* 0x000000010600788c */ /* 0x000fc8000bf05270 */
[----:B------:R-:W-:-:S06]  /*64f0*/  USEL UR7, URZ, 0x1, UP0 ;  /* 0x000000013f077887 */ /* 0x000fcc0008000000 */
[----:B------:R-:W-:Y:S02]  /*6500*/  LOP3.LUT R2, R10, UR7, RZ, 0x3c, !PT ;  /* 0x000000070a027c12 */ /* 0x000fe4000f8e3cff */
[----:B------:R-:W-:Y:S05]  /*6510*/  @P2 BRA `(.L_x_2085) ;  /* 0x0000000000342947 */ /* 0x000fea0003800000 */
[----:B------:R-:W-:Y:S05]  /*6520*/  @!P0 BRA `(.L_x_2086) ;  /* 0x0000000000048947 */ /* 0x000fea0003800000 */
[----:B------:R-:W-:Y:S01]  /*6530*/  BPT.TRAP 0x1 ;  /* 0x000000040000795c */ /* 0x000fe20000300000 */
.L_x_2086:
        /* <DEDUP_REMOVED lines=8> */
.L_x_2087:
[----:B-1----:R-:W-:Y:S05]  /*65c0*/  @P1 BRA `(.L_x_2085) ;  /* 0x0000000000081947 */ /* 0x002fea0003800000 */
[----:B------:R-:W1:Y:S02]  /*65d0*/  SYNCS.PHASECHK.TRANS64.TRYWAIT P1, [UR7+0x2d830], R0 ;  /* 0x02d83000ff0075a7 */ /* 0x000e640008020147 */
[----:B-1----:R-:W-:Y:S05]  /*65e0*/  @!P1 BRA `(.L_x_2088) ;  /* 0x0000009c00809947 */ /* 0x002fea0003800000 */
.L_x_2085:
        /* <DEDUP_REMOVED lines=42> */
.L_x_2090:
[----:B------:R-:W-:Y:S01]  /*6890*/  ULEA UR7, UR6, UR40, 0x3 ;  /* 0x0000002806077291 */ /* 0x000fe2000f8e183f */
[----:B------:R-:W-:-:S08]  /*68a0*/  SHF.L.U32 R0, R10, 0x1f, RZ ;  /* 0x0000001f0a007819 */ /* 0x000fd000000006ff */
[----:B------:R0:W1:Y:S01]  /*68b0*/  SYNCS.PHASECHK.TRANS64.TRYWAIT P1, [UR7+0x2d850], R0 ;  /* 0x02d85000ff0075a7 */ /* 0x0000620008020147 */
[----:B------:R-:W-:Y:S05]  /*68c0*/  @!P0 BRA `(.L_x_2091) ;  /* 0x0000000000048947 */ /* 0x000fea0003800000 */
[----:B------:R-:W-:Y:S01]  /*68d0*/  BPT.TRAP 0x1 ;  /* 0x000000040000795c */ /* 0x000fe20000300000 */
.L_x_2091:
[----:B-1----:R-:W-:Y:S05]  /*68e0*/  @P1 BRA `(.L_x_2089) ;  /* 0x0000000000081947 */ /* 0x002fea0003800000 */
[----:B------:R-:W1:Y:S02]  /*68f0*/  SYNCS.PHASECHK.TRANS64.TRYWAIT P1, [UR7+0x2d850], R0 ;  /* 0x02d85000ff0075a7 */ /* 0x000e640008020147 */
[----:B-1----:R-:W-:Y:S05]  /*6900*/  @!P1 BRA `(.L_x_2092) ;  /* 0x0000009800d09947 */ /* 0x002fea0003800000 */
.L_x_2089:
        /* <DEDUP_REMOVED lines=70> */
.L_x_2093:
        /* <DEDUP_REMOVED lines=77> */
[C---:B------:R-:W-:Y:S01]  /*7240*/  FADD.FTZ R7, -R6.reuse, R7 ;  /* 0x0000000706077221 */ /* 0x040fe20000010100 */
[----:B-1----:R-:W-:-:S03]  /*7250*/  FMUL.FTZ R11, R6, R0 ;  /* 0x00000000060b7220 */ /* 0x002fc60000410000 */
[-C--:B------:R-:W-:Y:S01]  /*7260*/  FMUL.FTZ R14, R7, R0.reuse ;  /* 0x00000000070e7220 */ /* 0x080fe20000410000 */
[-C--:B------:R-:W-:Y:S01]  /*7270*/  FFMA.FTZ R29, R29, R0.reuse, -R11 ;  /* 0x000000001d1d7223 */ /* 0x080fe2000001080b */
[C---:B------:R-:W-:Y:S01]  /*7280*/  FADD.FTZ R7, -R5.reuse, R9 ;  /* 0x0000000905077221 */ /* 0x040fe20000010100 */
[-C--:B------:R-:W-:Y:S01]  /*7290*/  FMUL.FTZ R137, R5, R0.reuse ;  /* 0x0000000005897220 */ /* 0x080fe20000410000 */
        /* <DEDUP_REMOVED lines=12> */
[----:B------:R0:W-:Y:S01]  /*7360*/  MUFU.EX2 R14, R29 ;  /* 0x0000001d000e7308 */ /* 0x0001e20000000800 */
        /* <DEDUP_REMOVED lines=9> */
[-C--:B0-----:R-:W-:Y:S01]  /*7400*/  FFMA.FTZ R29, R26, R0.reuse, -R137 ;  /* 0x000000001a1d7223 */ /* 0x081fe20000010889 */
        /* <DEDUP_REMOVED lines=28> */
[--C-:B------:R-:W-:Y:S01]  /*75d0*/  FFMA.FTZ R54, R58, R0, -R137.reuse ;  /* 0x000000003a367223 */ /* 0x100fe20000010889 */
        /* <DEDUP_REMOVED lines=15> */
[-C--:B------:R-:W-:Y:S01]  /*76d0*/  FFMA.FTZ R82, R82, R0.reuse, -R137 ;  /* 0x0000000052527223 */ /* 0x080fe20000010889 */
[----:B------:R-:W2:Y:S01]  /*76e0*/  MUFU.EX2 R85, R85 ;  /* 0x0000005500557308 */ /* 0x000ea20000000800 */
[----:B-1----:R-:W-:Y:S01]  /*76f0*/  FFMA.FTZ R4, R7, R3, R29 ;  /* 0x0000000307047223 */ /* 0x002fe2000001001d */
[-CC-:B------:R-:W-:Y:S01]  /*7700*/  FFMA.FTZ R51, R83, R0.reuse, -R137.reuse ;  /* 0x0000000053337223 */ /* 0x180fe20000010889 */
[----:B------:R-:W-:-:S05]  /*7710*/  FFMA.FTZ R87, R87, R0, -R137 ;  /* 0x0000000057577223 */ /* 0x000fca0000010889 */
        /* <DEDUP_REMOVED lines=19> */
[----:B------:R-:W-:Y:S01]  /*7850*/  MUFU.EX2 R24, R24 ;  /* 0x0000001800187308 */ /* 0x000fe20000000800 */
[----:B0-----:R-:W-:-:S07]  /*7860*/  FADD.FTZ R79, R21, R4 ;  /* 0x00000004154f7221 */ /* 0x001fce0000010000 */
[----:B------:R-:W0:Y:S01]  /*7870*/  MUFU.EX2 R81, R81 ;  /* 0x0000005100517308 */ /* 0x000e220000000800 */
[----:B--2---:R-:W-:-:S07]  /*7880*/  FADD.FTZ R4, R38, R3 ;  /* 0x0000000326047221 */ /* 0x004fce0000010000 */
        /* <DEDUP_REMOVED lines=35> */
[----:B0-----:R-:W-:-:S07]  /*7ac0*/  FFMA.FTZ R46, R86, R0, -R137 ;  /* 0x00000000562e7223 */ /* 0x001fce0000010889 */
        /* <DEDUP_REMOVED lines=8> */
[----:B------:R-:W-:Y:S08]  /*7b50*/  MUFU.EX2 R70, R66 ;  /* 0x0000004200467308 */ /* 0x000ff00000000800 */
        /* <DEDUP_REMOVED lines=14> */
[----:B------:R-:W-:-:S03]  /*7c40*/  FADD.FTZ R4, R70, R3 ;  /* 0x0000000346047221 */ /* 0x000fc60000010000 */
[----:B----4-:R-:W-:Y:S01]  /*7c50*/  FADD.FTZ R28, R56, R47 ;  /* 0x0000002f381c7221 */ /* 0x010fe20000010000 */
[----:B------:R-:W-:Y:S02]  /*7c60*/  FADD.FTZ R4, R71, R4 ;  /* 0x0000000447047221 */ /* 0x000fe40000010000 */
[----:B------:R-:W1:Y:S01]  /*7c70*/  MUFU.EX2 R60, R60 ;  /* 0x0000003c003c7308 */ /* 0x000e620000000800 */
[----:B-----5:R-:W-:-:S07]  /*7c80*/  FADD.FTZ R3, R57, R28 ;  /* 0x0000001c39037221 */ /* 0x020fce0000010000 */
[----:B------:R-:W2:Y:S01]  /*7c90*/  MUFU.EX2 R61, R61 ;  /* 0x0000003d003d7308 */ /* 0x000ea20000000800 */
[----:B0-----:R-:W-:-:S04]  /*7ca0*/  FADD.FTZ R47, R63, R4 ;  /* 0x000000043f2f7221 */ /* 0x001fc80000010000 */
[----:B------:R-:W-:-:S03]  /*7cb0*/  FADD.FTZ R28, R66, R47 ;  /* 0x0000002f421c7221 */ /* 0x000fc60000010000 */
        /* <DEDUP_REMOVED lines=34> */
.L_x_2094:
        /* <DEDUP_REMOVED lines=104> */
[----:B0-----:R-:W-:Y:S01]  /*8560*/  NOP ;  /* 0x0000000000007918 */ /* 0x001fe20000000000 */
[----:B--2---:R-:W-:Y:S05]  /*8570*/  @P1 BRA `(.L_x_2095) ;  /* 0xffffffdc00d41947 */ /* 0x004fea000383ffff */
.L_x_2084:
[----:B------:R-:W-:Y:S06]  /*8580*/  BAR.ARV 0x8, 0x200 ;  /* 0x0208000000007b1d */ /* 0x000fec0000002000 */
[----:B------:R-:W-:Y:S05]  /*8590*/  @!P0 BRA `(.L_x_2096) ;  /* 0x0000000000048947 */ /* 0x000fea0003800000 */
[----:B------:R-:W-:Y:S01]  /*85a0*/  BPT.TRAP 0x1 ;  /* 0x000000040000795c */ /* 0x000fe20000300000 */
.L_x_2096:
[----:B------:R-:W-:Y:S01]  /*85b0*/  ULEA UR4, UR38, UR40, 0x3 ;  /* 0x0000002826047291 */ /* 0x000fe2000f8e183f */
[----:B------:R-:W-:-:S08]  /*85c0*/  SHF.L.U32 R7, R2, 0x1f, RZ ;  /* 0x0000001f02077819 */ /* 0x000fd000000006ff */
[----:B------:R0:W1:Y:S01]  /*85d0*/  SYNCS.PHASECHK.TRANS64.TRYWAIT P1, [UR4+0x2d850], R7 ;  /* 0x02d85007ff0075a7 */ /* 0x0000620008020144 */
[----:B------:R-:W-:Y:S05]  /*85e0*/  @!P0 BRA `(.L_x_2097) ;  /* 0x0000000000048947 */ /* 0x000fea0003800000 */
[----:B------:R-:W-:Y:S01]  /*85f0*/  BPT.TRAP 0x1 ;  /* 0x000000040000795c */ /* 0x000fe20000300000 */
.L_x_2097:
[----:B-1----:R-:W-:Y:S05]  /*8600*/  @P1 BRA `(.L_x_2098) ;  /* 0x0000000000081947 */ /* 0x002fea0003800000 */
[----:B------:R-:W1:Y:S02]  /*8610*/  SYNCS.PHASECHK.TRANS64.TRYWAIT P1, [UR4+0x2d850], R7 ;  /* 0x02d85007ff0075a7 */ /* 0x000e640008020144 */
[----:B-1----:R-:W-:Y:S05]  /*8620*/  @!P1 BRA `(.L_x_2099) ;  /* 0x0000007c00a09947 */ /* 0x002fea0003800000 */
.L_x_2098:
[----:B------:R-:W-:Y:S01]  /*8630*/  UIADD3 UR40, UR40, 0x400, URZ ;  /* 0x0000040028287890 */ /* 0x000fe2000fffe03f */
[----:B------:R-:W-:Y:S01]  /*8640*/  WARPGROUP.ARRIVE ;  /* 0x00000000000079c5 */ /* 0x000fe20000000000 */
[----:B------:R-:W-:Y:S01]  /*8650*/  ULOP3.LUT UR39, UR39, 0x10000, URZ, 0xfc, !UPT ;  /* 0x0001000027277892 */ /* 0x000fe2000f8efc3f */
[----:B01----:R-:W0:Y:S01]  /*8660*/  SHFL.BFLY PT, R7, R4, 0x2, 0x1f ;  /* 0x0c401f0004077f89 */ /* 0x003e2200000e0000 */
[----:B------:R-:W-:Y:S01]  /*8670*/  USHF.R.U32.HI UR40, URZ, 0x4, UR40 ;  /* 0x000000043f287899 */ /* 0x000fe20008011628 */
[----:B------:R-:W-:Y:S01]  /*8680*/  IMAD.MOV.U32 R32, RZ, RZ, -0x800000 ;  /* 0xff800000ff207424 */ /* 0x000fe200078e00ff */
[----:B------:R-:W-:Y:S01]  /*8690*/  UMOV UR9, 0x40000040 ;  /* 0x4000004000097882 */ /* 0x000fe20000000000 */
[----:B------:R-:W-:Y:S01]  /*86a0*/  UMOV UR11, 0x80000020 ;  /* 0x80000020000b7882 */ /* 0x000fe20000000000 */
[----:B------:R-:W-:Y:S01]  /*86b0*/  ULOP3.LUT UR40, UR40, 0x3fff, URZ, 0xc0, !UPT ;  /* 0x00003fff28287892 */ /* 0x000fe2000f8ec03f */
[----:B------:R-:W1:Y:S01]  /*86c0*/  SHFL.BFLY PT, R8, R3, 0x2, 0x1f ;  /* 0x0c401f0003087f89 */ /* 0x000e6200000e0000 */
[----:B------:R-:W-:-:S02]  /*86d0*/  UMOV UR8, UR39 ;  /* 0x0000002700087c82 */ /* 0x000fc40008000000 */
[----:B------:R-:W-:-:S04]  /*86e0*/  ULOP3.LUT UR5, UR40, 0x2000000, URZ, 0xfc, !UPT ;  /* 0x0200000028057892 */ /* 0x000fc8000f8efc3f */
[----:B------:R-:W-:-:S07]  /*86f0*/  UIMAD UR5, UR38, 0x600, UR5 ;  /* 0x00000600260578a4 */ /* 0x000fce000f8e0205 */
[----:B------:R-:W-:Y:S02]  /*8700*/  UMOV UR10, UR5 ;  /* 0x00000005000a7c82 */ /* 0x000fe40008000000 */
[----:B------:R-:W-:Y:S01]  /*8710*/  HGMMA.64x96x16.F32.BF16 R88, gdesc[UR8].tnspB, R88, gsb0 ;  /* 0x41600000085879f0 */ /* 0x000fe20008001858 */
[----:B------:R-:W-:Y:S01]  /*8720*/  UIADD3 UR8, UR39, 0x2, URZ ;  /* 0x0000000227087890 */ /* 0x000fe2000fffe03f */
[----:B0-----:R-:W-:Y:S01]  /*8730*/  FADD.FTZ R7, R7, R4 ;  /* 0x0000000407077221 */ /* 0x001fe20000010000 */
[----:B------:R-:W-:Y:S01]  /*8740*/  UIADD3 UR10, UR5, 0x40, URZ ;  /* 0x00000040050a7890 */ /* 0x000fe2000fffe03f */
[----:B------:R-:W-:Y:S01]  /*8750*/  IMAD.MOV.U32 R4, RZ, RZ, RZ ;  /* 0x000000ffff047224 */ /* 0x000fe200078e00ff */
[----:B------:R-:W-:Y:S01]  /*8760*/  UMOV UR9, 0x40000040 ;  /* 0x4000004000097882 */ /* 0x000fe20000000000 */
[----:B------:R-:W-:Y:S01]  /*8770*/  UMOV UR11, 0x80000020 ;  /* 0x80000020000b7882 */ /* 0x000fe20000000000 */
[----:B-1----:R-:W-:Y:S01]  /*8780*/  FADD.FTZ R9, R8, R3 ;  /* 0x0000000308097221 */ /* 0x002fe20000010000 */
[----:B------:R-:W-:Y:S01]  /*8790*/  IMAD.MOV.U32 R3, RZ, RZ, -0x800000 ;  /* 0xff800000ff037424 */ /* 0x000fe200078e00ff */
[----:B------:R-:W0:Y:S04]  /*87a0*/  SHFL.BFLY PT, R8, R7, 0x1, 0x1f ;  /* 0x0c201f0007087f89 */ /* 0x000e2800000e0000 */
[----:B------:R-:W1:Y:S01]  /*87b0*/  SHFL.BFLY PT, R10, R9, 0x1, 0x1f ;  /* 0x0c201f00090a7f89 */ /* 0x000e6200000e0000 */
[----:B0-----:R-:W-:Y:S01]  /*87c0*/  FADD.FTZ R12, R7, R8 ;  /* 0x00000008070c7221 */ /* 0x001fe20000010000 */
[----:B-1----:R-:W-:-:S04]  /*87d0*/  FADD.FTZ R13, R9, R10 ;  /* 0x0000000a090d7221 */ /* 0x002fc80000010000 */
[----:B------:R-:W-:Y:S01]  /*87e0*/  FSETP.NE.FTZ.AND P1, PT, R12, RZ, PT ;  /* 0x000000ff0c00720b */ /* 0x000fe20003f35000 */
[----:B------:R-:W-:Y:S01]  /*87f0*/  IMAD.MOV.U32 R10, RZ, RZ, RZ ;  /* 0x000000ffff0a7224 */ /* 0x000fe200078e00ff */
[----:B------:R-:W-:-:S11]  /*8800*/  FSETP.NE.FTZ.AND P2, PT, R13, RZ, PT ;  /* 0x000000ff0d00720b */ /* 0x000fd60003f55000 */
[----:B------:R-:W0:Y:S01]  /*8810*/  @P1 MUFU.LG2 R8, R12 ;  /* 0x0000000c00081308 */ /* 0x000e220000000c00 */
[C---:B------:R-:W-:Y:S01]  /*8820*/  @P1 FMUL.FTZ R7, R0.reuse, 0.69314718246459960938 ;  /* 0x3f31721800071820 */ /* 0x040fe20000410000 */
        /* <DEDUP_REMOVED lines=56> */
.L_x_2100:
        /* <DEDUP_REMOVED lines=58> */
.L_x_2064:
        /* <DEDUP_REMOVED lines=9> */
[----:B------:R-:W-:Y:S01]  /*8fe0*/  BAR.SYNC.DEFER_BLOCKING 0x1, 0x180 ;  /* 0x0046000000007b1d */ /* 0x000fe20000010000 */
[----:B------:R-:W-:Y:S02]  /*8ff0*/  F2FP.BF16.F32.PACK_AB R6, R93, R6 ;  /* 0x000000065d06723e */ /* 0x000fe400000010ff */
[----:B------:R-:W-:-:S02]  /*9000*/  F2FP.BF16.F32.PACK_AB R7, R7, R94 ;  /* 0x0000005e0707723e */ /* 0x000fc400000010ff */
[----:B------:R-:W-:Y:S02]  /*9010*/  F2FP.BF16.F32.PACK_AB R14, R109, R14 ;  /* 0x0000000e6d0e723e */ /* 0x000fe400000010ff */
[----:B------:R-:W-:Y:S01]  /*9020*/  F2FP.BF16.F32.PACK_AB R15, R15, R110 ;  /* 0x0000006e0f0f723e */ /* 0x000fe200000010ff */
[----:B------:R-:W-:Y:S01]  /*9030*/  UMOV UR4, UR40 ;  /* 0x0000002800047c82 */ /* 0x000fe20008000000 */
[----:B-1----:R-:W-:Y:S01]  /*9040*/  UMOV UR5, UR6 ;  /* 0x0000000600057c82 */ /* 0x002fe20008000000 */
[----:B------:R-:W-:Y:S02]  /*9050*/  IMAD.U32 R20, RZ, RZ, UR4 ;  /* 0x00000004ff147e24 */ /* 0x000fe4000f8e00ff */
        /* <DEDUP_REMOVED lines=10> */
[--C-:B------:R-:W-:Y:S01]  /*9100*/  IMAD.X R13, RZ, RZ, R5.reuse, P3 ;  /* 0x000000ffff0d7224 */ /* 0x100fe200018e0605 */
[----:B------:R-:W-:Y:S01]  /*9110*/  IADD3 R41, P0, R4, 0x6020, RZ ;  /* 0x0000602004297810 */ /* 0x000fe20007f1e0ff */
[--C-:B------:R-:W-:Y:S01]  /*9120*/  IMAD.X R9, RZ, RZ, R5.reuse, P2 ;  /* 0x000000ffff097224 */ /* 0x100fe200010e0605 */
[----:B------:R-:W-:Y:S01]  /*9130*/  LOP3.LUT R4, R25, R4, RZ, 0x3c, !PT ;  /* 0x0000000419047212 */ /* 0x000fe200078e3cff */
[--C-:B------:R-:W-:Y:S01]  /*9140*/  IMAD.X R25, RZ, RZ, R5.reuse, P1 ;  /* 0x000000ffff197224 */ /* 0x100fe200008e0605 */
[----:B------:R-:W-:Y:S01]  /*9150*/  LOP3.LUT R8, R33, 0x180, RZ, 0xc0, !PT ;  /* 0x0000018021087812 */ /* 0x000fe200078ec0ff */
[----:B------:R-:W-:Y:S01]  /*9160*/  IMAD.X R27, RZ, RZ, R5, P0 ;  /* 0x000000ffff1b7224 */ /* 0x000fe200000e0605 */
[----:B0-----:R-:W-:-:S02]  /*9170*/  MOV R28, R4 ;  /* 0x00000004001c7202 */ /* 0x001fc40000000f00 */
[----:B------:R-:W-:Y:S02]  /*9180*/  LOP3.LUT R12, R35, 0x180, RZ, 0xc0, !PT ;  /* 0x00000180230c7812 */ /* 0x000fe400078ec0ff */
[----:B------:R-:W-:Y:S02]  /*9190*/  F2FP.BF16.F32.PACK_AB R4, R89, R0 ;  /* 0x000000005904723e */ /* 0x000fe400000010ff */
[----:B------:R-:W-:Y:S02]  /*91a0*/  LOP3.LUT R0, R37, 0x180, RZ, 0xc0, !PT ;  /* 0x0000018025007812 */ /* 0x000fe400078ec0ff */
[----:B------:R-:W-:Y:S02]  /*91b0*/  SHF.R.U64 R8, R8, 0x3, RZ ;  /* 0x0000000308087819 */ /* 0x000fe400000012ff */
[----:B------:R-:W-:Y:S02]  /*91c0*/  SHF.R.U64 R12, R12, 0x3, RZ ;  /* 0x000000030c0c7819 */ /* 0x000fe400000012ff */
[----:B------:R-:W-:-:S02]  /*91d0*/  SHF.R.U64 R0, R0, 0x3, RZ ;  /* 0x0000000300007819 */ /* 0x000fc400000012ff */
[----:B------:R-:W-:Y:S02]  /*91e0*/  LOP3.LUT R24, R39, 0x180, RZ, 0xc0, !PT ;  /* 0x0000018027187812 */ /* 0x000fe400078ec0ff */
[----:B------:R-:W-:Y:S02]  /*91f0*/  LOP3.LUT R26, R41, 0x180, RZ, 0xc0, !PT ;  /* 0x00000180291a7812 */ /* 0x000fe400078ec0ff */
[----:B------:R-:W-:Y:S02]  /*9200*/  LOP3.LUT R10, R8, R33, RZ, 0x3c, !PT ;  /* 0x00000021080a7212 */ /* 0x000fe400078e3cff */
[----:B------:R-:W-:Y:S02]  /*9210*/  LOP3.LUT R12, R12, R35, RZ, 0x3c, !PT ;  /* 0x000000230c0c7212 */ /* 0x000fe400078e3cff */
[----:B------:R-:W-:Y:S01]  /*9220*/  LOP3.LUT R8, R0, R37, RZ, 0x3c, !PT ;  /* 0x0000002500087212 */ /* 0x000fe200078e3cff */
[----:B------:R-:W0:Y:S01]  /*9230*/  LDC.64 R34, c[0x0][0xc00] ;  /* 0x00030000ff227b82 */ /* 0x000e220000000a00 */
[----:B------:R-:W-:-:S02]  /*9240*/  SHF.R.U64 R24, R24, 0x3, RZ ;  /* 0x0000000318187819 */ /* 0x000fc400000012ff */
[----:B------:R-:W-:Y:S02]  /*9250*/  SHF.R.U64 R26, R26, 0x3, RZ ;  /* 0x000000031a1a7819 */ /* 0x000fe400000012ff */
[----:B------:R-:W-:Y:S02]  /*9260*/  F2FP.BF16.F32.PACK_AB R5, R91, R90 ;  /* 0x0000005a5b05723e */ /* 0x000fe400000010ff */
[----:B------:R-:W-:Y:S02]  /*9270*/  MOV R33, R10 ;  /* 0x0000000a00217202 */ /* 0x000fe40000000f00 */
[----:B------:R-:W-:Y:S01]  /*9280*/  MOV R37, R8 ;  /* 0x0000000800257202 */ /* 0x000fe20000000f00 */
[----:B------:R1:W-:Y:S01]  /*9290*/  STSM.16.M88.4 [R28], R4 ;  /* 0x000000041c007844 */ /* 0x0003e20000000200 */
[----:B------:R-:W-:Y:S01]  /*92a0*/  LOP3.LUT R24, R24, R39, RZ, 0x3c, !PT ;  /* 0x0000002718187212 */ /* 0x000fe200078e3cff */
[----:B------:R-:W-:Y:S01]  /*92b0*/  IMAD.SHL.U32 R39, R141, 0x4, RZ ;  /* 0x000000048d277824 */ /* 0x000fe200078e00ff */
[----:B------:R-:W-:-:S02]  /*92c0*/  LOP3.LUT R26, R26, R41, RZ, 0x3c, !PT ;  /* 0x000000291a1a7212 */ /* 0x000fc400078e3cff */
[----:B------:R-:W-:Y:S02]  /*92d0*/  F2FP.BF16.F32.PACK_AB R8, R97, R96 ;  /* 0x000000606108723e */ /* 0x000fe400000010ff */
[----:B------:R-:W-:Y:S02]  /*92e0*/  F2FP.BF16.F32.PACK_AB R9, R99, R98 ;  /* 0x000000626309723e */ /* 0x000fe400000010ff */
[----:B------:R-:W-:Y:S02]  /*92f0*/  F2FP.BF16.F32.PACK_AB R10, R101, R100 ;  /* 0x00000064650a723e */ /* 0x000fe400000010ff */
[----:B------:R-:W-:Y:S02]  /*9300*/  F2FP.BF16.F32.PACK_AB R11, R103, R102 ;  /* 0x00000066670b723e */ /* 0x000fe400000010ff */
[----:B------:R-:W-:Y:S02]  /*9310*/  MOV R0, R12 ;  /* 0x0000000c00007202 */ /* 0x000fe40000000f00 */
[----:B------:R-:W-:Y:S01]  /*9320*/  F2FP.BF16.F32.PACK_AB R12, R105, R104 ;  /* 0x00000068690c723e */ /* 0x000fe200000010ff */
[----:B------:R2:W-:Y:S01]  /*9330*/  STSM.16.M88.4 [R33], R8 ;  /* 0x0000000821007844 */ /* 0x0005e20000000200 */
[----:B------:R-:W-:-:S02]  /*9340*/  F2FP.BF16.F32.PACK_AB R13, R107, R106 ;  /* 0x0000006a6b0d723e */ /* 0x000fc400000010ff */
[----:B------:R-:W-:Y:S02]  /*9350*/  MOV R36, R24 ;  /* 0x0000001800247202 */ /* 0x000fe40000000f00 */
[----:B-1----:R-:W-:Y:S01]  /*9360*/  MOV R28, R26 ;  /* 0x0000001a001c7202 */ /* 0x002fe20000000f00 */
[----:B------:R1:W-:Y:S01]  /*9370*/  STSM.16.M88.4 [R0], R12 ;  /* 0x0000000c00007844 */ /* 0x0003e20000000200 */
[----:B------:R-:W-:Y:S02]  /*9380*/  F2FP.BF16.F32.PACK_AB R4, R113, R112 ;  /* 0x000000707104723e */ /* 0x000fe400000010ff */
[----:B------:R-:W-:Y:S02]  /*9390*/  F2FP.BF16.F32.PACK_AB R5, R115, R114 ;  /* 0x000000727305723e */ /* 0x000fe400000010ff */
[----:B------:R-:W-:Y:S02]  /*93a0*/  F2FP.BF16.F32.PACK_AB R6, R117, R116 ;  /* 0x000000747506723e */ /* 0x000fe400000010ff */
[----:B------:R-:W-:-:S02]  /*93b0*/  F2FP.BF16.F32.PACK_AB R7, R119, R118 ;  /* 0x000000767707723e */ /* 0x000fc400000010ff */
[----:B------:R-:W-:Y:S01]  /*93c0*/  F2FP.BF16.F32.PACK_AB R24, R121, R120 ;  /* 0x000000787918723e */ /* 0x000fe200000010ff */
[----:B--2---:R-:W-:Y:S01]  /*93d0*/  IMAD.MOV.U32 R33, RZ, RZ, RZ ;  /* 0x000000ffff217224 */ /* 0x004fe200078e00ff */
[----:B------:R-:W-:Y:S01]  /*93e0*/  F2FP.BF16.F32.PACK_AB R25, R123, R122 ;  /* 0x0000007a7b19723e */ /* 0x000fe200000010ff */
[----:B------:R2:W-:Y:S01]  /*93f0*/  STSM.16.M88.4 [R37], R4 ;  /* 0x0000000425007844 */ /* 0x0005e20000000200 */
[----:B------:R-:W-:Y:S02]  /*9400*/  F2FP.BF16.F32.PACK_AB R26, R125, R124 ;  /* 0x0000007c7d1a723e */ /* 0x000fe400000010ff */
[----:B------:R-:W-:Y:S01]  /*9410*/  F2FP.BF16.F32.PACK_AB R27, R127, R126 ;  /* 0x0000007e7f1b723e */ /* 0x000fe200000010ff */
[----:B-1----:R-:W1:Y:S01]  /*9420*/  LDC R0, c[0x0][0xbe8] ;  /* 0x0002fa00ff007b82 */ /* 0x002e620000000800 */
[----:B------:R-:W-:Y:S02]  /*9430*/  F2FP.BF16.F32.PACK_AB R8, R129, R128 ;  /* 0x000000808108723e */ /* 0x000fe400000010ff */
[----:B------:R-:W-:Y:S01]  /*9440*/  F2FP.BF16.F32.PACK_AB R9, R131, R130 ;  /* 0x000000828309723e */ /* 0x000fe200000010ff */
[----:B------:R3:W-:Y:S01]  /*9450*/  STSM.16.M88.4 [R36], R24 ;  /* 0x0000001824007844 */ /* 0x0007e20000000200 */
[----:B------:R-:W-:-:S02]  /*9460*/  F2FP.BF16.F32.PACK_AB R10, R133, R132 ;  /* 0x00000084850a723e */ /* 0x000fc400000010ff */
[----:B------:R-:W-:Y:S02]  /*9470*/  F2FP.BF16.F32.PACK_AB R11, R135, R134 ;  /* 0x00000086870b723e */ /* 0x000fe400000010ff */
[----:B------:R-:W-:Y:S02]  /*9480*/  ISETP.NE.U32.AND P2, PT, RZ, UR4, PT ;  /* 0x00000004ff007c0c */ /* 0x000fe4000bf45070 */
[----:B0-----:R-:W-:Y:S01]  /*9490*/  ISETP.NE.U32.AND P0, PT, R34, RZ, PT ;  /* 0x000000ff2200720c */ /* 0x001fe20003f05070 */
[----:B------:R3:W-:Y:S01]  /*94a0*/  STSM.16.M88.4 [R28], R8 ;  /* 0x000000081c007844 */ /* 0x0007e20000000200 */
[----:B------:R-:W-:Y:S01]  /*94b0*/  BAR.SYNC.DEFER_BLOCKING 0x1, 0x180 ;  /* 0x0046000000007b1d */ /* 0x000fe20000010000 */
[----:B------:R-:W-:Y:S02]  /*94c0*/  ISETP.NE.AND.EX P2, PT, RZ, UR5, PT, P2 ;  /* 0x00000005ff007c0c */ /* 0x000fe4000bf45320 */
[----:B------:R-:W-:Y:S02]  /*94d0*/  ISETP.NE.AND.EX P0, PT, R35, RZ, PT, P0 ;  /* 0x000000ff2300720c */ /* 0x000fe40003f05300 */
[----:B------:R-:W-:-:S02]  /*94e0*/  SHF.L.U64.HI R12, R141, 0x2, R145 ;  /* 0x000000028d0c7819 */ /* 0x000fc40000010291 */
[----:B------:R-:W-:-:S05]  /*94f0*/  IADD3 R34, P1, R39, R34, RZ ;  /* 0x0000002227227210 */ /* 0x000fca0007f3e0ff */
[C---:B------:R-:W-:Y:S02]  /*9500*/  IMAD.X R35, R12.reuse, 0x1, R35, P1 ;  /* 0x000000010c237824 */ /* 0x040fe400008e0623 */
[----:B--2---:R-:W-:Y:S01]  /*9510*/  @P2 IADD3 R4, P3, R39, UR4, RZ ;  /* 0x0000000427042c10 */ /* 0x004fe2000ff7e0ff */
[----:B------:R-:W-:Y:S02]  /*9520*/  ULDC UR4, c[0x0][0xa88] ;  /* 0x0002a20000047ab9 */ /* 0x000fe40000000800 */
[----:B------:R-:W-:Y:S01]  /*9530*/  IMAD.U32 R7, RZ, RZ, UR4 ;  /* 0x00000004ff077e24 */ /* 0x000fe2000f8e00ff */
[----:B------:R-:W-:Y:S01]  /*9540*/  @P2 IADD3.X R5, R12, UR5, RZ, P3, !PT ;  /* 0x000000050c052c10 */ /* 0x000fe20009ffe4ff */
[----:B------:R3:W5:Y:S01]  /*9550*/  @P0 LDG.E R33, desc[UR36][R34.64] ;  /* 0x0000002422210981 */ /* 0x000762000c1e1900 */
[----:B-1----:R-:W-:Y:S01]  /*9560*/  ISETP.NE.AND P1, PT, R0, 0x1, PT ;  /* 0x000000010000780c */ /* 0x002fe20003f25270 */
[----:B------:R-:W-:Y:S02]  /*9570*/  IMAD.IADD R15, R140, 0x1, R136 ;  /* 0x000000018c0f7824 */ /* 0x000fe400078e0288 */
[----:B------:R3:W5:Y:S10]  /*9580*/  @P2 LDG.E R7, desc[UR36][R4.64] ;  /* 0x0000002404072981 */ /* 0x000774000c1e1900 */
[----:B------:R-:W0:Y:S08]  /*9590*/  @P1 LDC R6, c[0x0][0xbec] ;  /* 0x0002fb00ff061b82 */ /* 0x000e300000000800 */
[----:B------:R-:W1:Y:S01]  /*95a0*/  @P1 LDC R13, c[0x0][0xbf0] ;  /* 0x0002fc00ff0d1b82 */ /* 0x000e620000000800 */
[----:B---3--:R-:W-:Y:S05]  /*95b0*/  @P2 BRA `(.L_x_2103) ;  /* 0x0000000000102947 */ /* 0x008fea0003800000 */
[----:B------:R-:W-:Y:S05]  /*95c0*/  @!P0 BRA `(.L_x_2103) ;  /* 0x00000000000c8947 */ /* 0x000fea0003800000 */
[----:B------:R-:W2:Y:S04]  /*95d0*/  LDG.E R4, desc[UR36][R34.64] ;  /* 0x0000002422047981 */ /* 0x000ea8000c1e1900 */
[----:B-----5:R-:W2:Y:S02]  /*95e0*/  LDG.E R7, desc[UR36][R34.64+0x4] ;  /* 0x0000042422077981 */ /* 0x020ea4000c1e1900 */
[----:B--2---:R-:W-:-:S07]  /*95f0*/  IMAD.IADD R7, R7, 0x1, -R4 ;  /* 0x0000000107077824 */ /* 0x004fce00078e0a04 */
.L_x_2103:
[----:B------:R-:W-:Y:S01]  /*9600*/  SHF.R.S32.HI R48, RZ, 0x1f, R143 ;  /* 0x0000001fff307819 */ /* 0x000fe2000001148f */
[----:B0-----:R-:W-:Y:S01]  /*9610*/  @P1 IMAD.HI.U32 R4, R15, R6, RZ ;  /* 0x000000060f041227 */ /* 0x001fe200078e00ff */
[----:B------:R-:W-:Y:S01]  /*9620*/  ULDC.64 UR4, c[0x0][0xb90] ;  /* 0x0002e40000047ab9 */ /* 0x000fe20000000a00 */
[--C-:B-----5:R-:W-:Y:S01]  /*9630*/  SHF.R.S32.HI R35, RZ, 0x1f, R33.reuse ;  /* 0x0000001fff237819 */ /* 0x120fe20000011421 */
[----:B------:R-:W0:Y:S01]  /*9640*/  @P1 LDC R51, c[0x0][0xbec] ;  /* 0x0002fb00ff331b82 */ /* 0x000e220000000800 */
[----:B------:R-:W-:Y:S01]  /*9650*/  IMAD R6, R48, UR4, RZ ;  /* 0x0000000430067c24 */ /* 0x000fe2000f8e02ff */
[----:B------:R-:W-:Y:S01]  /*9660*/  SEL R145, R145, RZ, !P0 ;  /* 0x000000ff91917207 */ /* 0x000fe20004000000 */
[----:B------:R-:W-:Y:S01]  /*9670*/  IMAD.MOV.U32 R34, RZ, RZ, R33 ;  /* 0x000000ffff227224 */ /* 0x000fe200078e0021 */
[----:B------:R-:W-:Y:S01]  /*9680*/  SEL R141, R141, RZ, !P0 ;  /* 0x000000ff8d8d7207 */ /* 0x000fe20004000000 */
[----:B------:R-:W-:Y:S01]  /*9690*/  IMAD.MOV.U32 R9, RZ, RZ, R15 ;  /* 0x000000ffff097224 */ /* 0x000fe200078e000f */
[----:B-1----:R-:W-:Y:S01]  /*96a0*/  @P1 SHF.R.U32.HI R9, RZ, R13, R4 ;  /* 0x0000000dff091219 */ /* 0x002fe20000011604 */
[----:B------:R-:W-:Y:S01]  /*96b0*/  IMAD R11, R148, 0x20, R142 ;  /* 0x00000020940b7824 */ /* 0x000fe200078e028e */
[----:B------:R-:W-:Y:S01]  /*96c0*/  ULDC.64 UR6, c[0x0][0xa80] ;  /* 0x0002a00000067ab9 */ /* 0x000fe20000000a00 */
[----:B------:R-:W-:-:S02]  /*96d0*/  IMAD R13, R143, UR5, R6 ;  /* 0x000000058f0d7c24 */ /* 0x000fc4000f8e0206 */
        /* <DEDUP_REMOVED lines=8> */
[C---:B------:R-:W-:Y:S01]  /*9760*/  IADD3 R15, P2, R20.reuse, 0x1800, RZ ;  /* 0x00001800140f7810 */ /* 0x040fe20007f5e0ff */
[----:B------:R-:W-:Y:S01]  /*9770*/  IMAD R6, R145, UR4, RZ ;  /* 0x0000000491067c24 */ /* 0x000fe2000f8e02ff */
[----:B------:R-:W-:Y:S01]  /*9780*/  IADD3 R37, P4, R20, 0x6000, RZ ;  /* 0x0000600014257810 */ /* 0x000fe20007f9e0ff */
[----:B------:R-:W-:Y:S01]  /*9790*/  IMAD.WIDE.U32 R4, R141, UR4, R4 ;  /* 0x000000048d047c25 */ /* 0x000fe2000f8e0004 */
[----:B------:R-:W-:Y:S02]  /*97a0*/  LOP3.LUT R8, R15, 0x180, RZ, 0xc0, !PT ;  /* 0x000001800f087812 */ /* 0x000fe400078ec0ff */
[----:B------:R-:W-:Y:S01]  /*97b0*/  LOP3.LUT R24, R25, 0x180, RZ, 0xc0, !PT ;  /* 0x0000018019187812 */ /* 0x000fe200078ec0ff */
[----:B------:R-:W-:Y:S01]  /*97c0*/  IMAD R10, R141, UR5, R6 ;  /* 0x000000058d0a7c24 */ /* 0x000fe2000f8e0206 */
[----:B------:R-:W-:Y:S01]  /*97d0*/  SHF.R.S32.HI R6, RZ, 0x1f, R11 ;  /* 0x0000001fff067819 */ /* 0x000fe2000001140b */
[----:B------:R-:W-:Y:S01]  /*97e0*/  ULDC.64 UR4, c[0x0][0xb88] ;  /* 0x0002e20000047ab9 */ /* 0x000fe20000000a00 */
[----:B------:R-:W-:Y:S01]  /*97f0*/  IADD3 R4, P0, R9, R4, RZ ;  /* 0x0000000409047210 */ /* 0x000fe20007f1e0ff */
[----:B------:R-:W-:Y:S01]  /*9800*/  IMAD.IADD R14, R152, 0x1, R136 ;  /* 0x00000001980e7824 */ /* 0x000fe200078e0288 */
[----:B------:R-:W-:Y:S01]  /*9810*/  SHF.R.U64 R8, R8, 0x3, RZ ;  /* 0x0000000308087819 */ /* 0x000fe200000012ff */
[----:B------:R-:W-:Y:S01]  /*9820*/  IMAD R12, R6, UR4, RZ ;  /* 0x00000004060c7c24 */ /* 0x000fe2000f8e02ff */
[----:B------:R-:W-:Y:S01]  /*9830*/  IADD3.X R5, R13, R5, R10, P0, !PT ;  /* 0x000000050d057210 */ /* 0x000fe200007fe40a */
[----:B------:R-:W-:Y:S01]  /*9840*/  IMAD R49, R7, R0, RZ ;  /* 0x0000000007317224 */ /* 0x000fe200078e02ff */
[----:B------:R-:W-:Y:S01]  /*9850*/  LOP3.LUT R6, R8, R15, RZ, 0x3c, !PT ;  /* 0x0000000f08067212 */ /* 0x000fe200078e3cff */
[C---:B------:R-:W-:Y:S01]  /*9860*/  IMAD R9, R11.reuse, UR5, R12 ;  /* 0x000000050b097c24 */ /* 0x040fe2000f8e020c */
[----:B------:R-:W-:Y:S01]  /*9870*/  IADD3 R13, P5, R20, 0x4800, RZ ;  /* 0x00004800140d7810 */ /* 0x000fe20007fbe0ff */
[----:B------:R-:W-:Y:S01]  /*9880*/  IMAD.WIDE.U32 R4, R11, UR4, R4 ;  /* 0x000000040b047c25 */ /* 0x000fe2000f8e0004 */
[----:B------:R-:W-:Y:S01]  /*9890*/  ULDC.64 UR4, c[0x0][0xb50] ;  /* 0x0002d40000047ab9 */ /* 0x000fe20000000a00 */
[----:B------:R-:W-:-:S02]  /*98a0*/  LOP3.LUT R36, R37, 0x180, RZ, 0xc0, !PT ;  /* 0x0000018025247812 */ /* 0x000fc400078ec0ff */
[----:B------:R-:W-:Y:S01]  /*98b0*/  IMAD.IADD R5, R5, 0x1, R9 ;  /* 0x0000000105057824 */ /* 0x000fe200078e0209 */
[----:B------:R-:W-:Y:S01]  /*98c0*/  LEA R8, P0, R4, UR4, 0x2 ;  /* 0x0000000404087c11 */ /* 0x000fe2000f8010ff */
[----:B------:R-:W-:Y:S01]  /*98d0*/  IMAD.X R7, RZ, RZ, R21, P2 ;  /* 0x000000ffff077224 */ /* 0x000fe200010e0615 */
[----:B------:R-:W-:Y:S02]  /*98e0*/  LOP3.LUT R9, R20, 0x180, RZ, 0xc0, !PT ;  /* 0x0000018014097812 */ /* 0x000fe400078ec0ff */
[----:B------:R-:W-:Y:S01]  /*98f0*/  LEA.HI.X R10, R4, UR5, R5, 0x2, P0 ;  /* 0x00000005040a7c11 */ /* 0x000fe200080f1405 */
[----:B------:R-:W-:Y:S01]  /*9900*/  SHFL.IDX PT, R44, R8, RZ, 0x1c1f ;  /* 0x001c1fff082c7589 */ /* 0x000fe200000e0000 */
[----:B------:R-:W-:Y:S01]  /*9910*/  LOP3.LUT P0, RZ, R150, 0x3, RZ, 0xc0, !PT ;  /* 0x0000000396ff7812 */ /* 0x000fe2000780c0ff */
[C---:B------:R-:W-:Y:S01]  /*9920*/  VIADD R4, R14.reuse, 0x8 ;  /* 0x000000080e047836 */ /* 0x040fe20000000000 */
[----:B------:R-:W-:Y:S01]  /*9930*/  ULDC.64 UR4, c[0x0][0xaa0] ;  /* 0x0002a80000047ab9 */ /* 0x000fe20000000a00 */
[----:B------:R-:W1:Y:S01]  /*9940*/  SHFL.IDX PT, R45, R10, RZ, 0x1c1f ;  /* 0x001c1fff0a2d7589 */ /* 0x000e6200000e0000 */
[----:B------:R-:W-:-:S02]  /*9950*/  ISETP.GE.OR P2, PT, R14, R49, P0 ;  /* 0x000000310e00720c */ /* 0x000fc40000746670 */
[----:B------:R-:W-:Y:S01]  /*9960*/  ISETP.GE.OR P0, PT, R4, R49, P0 ;  /* 0x000000310400720c */ /* 0x000fe20000706670 */
[----:B------:R-:W-:Y:S01]  /*9970*/  SHFL.IDX PT, R46, R8, 0x1, 0x1c1f ;  /* 0x003c1f00082e7f89 */ /* 0x000fe200000e0000 */
[----:B------:R-:W-:Y:S02]  /*9980*/  LOP3.LUT R12, R13, 0x180, RZ, 0xc0, !PT ;  /* 0x000001800d0c7812 */ /* 0x000fe400078ec0ff */
[----:B------:R-:W-:Y:S01]  /*9990*/  SHF.R.U64 R9, R9, 0x3, RZ ;  /* 0x0000000309097819 */ /* 0x000fe200000012ff */
[----:B------:R-:W2:Y:S01]  /*99a0*/  SHFL.IDX PT, R47, R10, 0x1, 0x1c1f ;  /* 0x003c1f000a2f7f89 */ /* 0x000ea200000e0000 */
[----:B------:R-:W-:Y:S01]  /*99b0*/  IMAD R28, R35, UR4, RZ ;  /* 0x00000004231c7c24 */ /* 0x000fe2000f8e02ff */
[----:B------:R-:W-:Y:S02]  /*99c0*/  IADD3 R5, P3, R20, 0x7800, RZ ;  /* 0x0000780014057810 */ /* 0x000fe40007f7e0ff */
[----:B------:R-:W-:Y:S01]  /*99d0*/  SHF.R.U64 R24, R24, 0x3, RZ ;  /* 0x0000000318187819 */ /* 0x000fe200000012ff */
[----:B------:R-:W-:Y:S01]  /*99e0*/  IMAD R35, R33, UR5, R28 ;  /* 0x0000000521237c24 */ /* 0x000fe2000f8e021c */
[----:B------:R-:W-:Y:S01]  /*99f0*/  SHF.R.U64 R12, R12, 0x3, RZ ;  /* 0x000000030c0c7819 */ /* 0x000fe200000012ff */
[----:B------:R-:W-:Y:S01]  /*9a00*/  IMAD.X R41, RZ, RZ, R21, P3 ;  /* 0x000000ffff297224 */ /* 0x000fe200018e0615 */
[----:B------:R-:W-:-:S02]  /*9a10*/  SHF.R.U64 R36, R36, 0x3, RZ ;  /* 0x0000000324247819 */ /* 0x000fc400000012ff */
[----:B------:R-:W-:Y:S02]  /*9a20*/  LOP3.LUT R20, R9, R20, RZ, 0x3c, !PT ;  /* 0x0000001409147212 */ /* 0x000fe400078e3cff */
[----:B------:R-:W-:Y:S01]  /*9a30*/  LOP3.LUT R24, R24, R25, RZ, 0x3c, !PT ;  /* 0x0000001918187212 */ /* 0x000fe200078e3cff */
[--C-:B------:R-:W-:Y:S01]  /*9a40*/  IMAD.X R25, RZ, RZ, R21.reuse, P6 ;  /* 0x000000ffff197224 */ /* 0x100fe200030e0615 */
[----:B------:R-:W-:Y:S01]  /*9a50*/  LOP3.LUT R12, R12, R13, RZ, 0x3c, !PT ;  /* 0x0000000d0c0c7212 */ /* 0x000fe200078e3cff */
[--C-:B------:R-:W-:Y:S01]  /*9a60*/  IMAD.X R13, RZ, RZ, R21.reuse, P5 ;  /* 0x000000ffff0d7224 */ /* 0x100fe200028e0615 */
[----:B-1----:R1:W-:Y:S01]  /*9a70*/  @!P2 ST.E desc[UR36][R44.64], R3 ;  /* 0x000000032c00a985 */ /* 0x0023e2000c101924 */
[----:B------:R-:W-:Y:S01]  /*9a80*/  LOP3.LUT R36, R36, R37, RZ, 0x3c, !PT ;  /* 0x0000002524247212 */ /* 0x000fe200078e3cff */
[----:B------:R-:W-:Y:S01]  /*9a90*/  IMAD.X R37, RZ, RZ, R21, P4 ;  /* 0x000000ffff257224 */ /* 0x000fe200020e0615 */
[----:B------:R-:W-:-:S04]  /*9aa0*/  LOP3.LUT R4, R5, 0x180, RZ, 0xc0, !PT ;  /* 0x0000018005047812 */ /* 0x000fc800078ec0ff */
[----:B------:R-:W-:Y:S01]  /*9ab0*/  SHF.R.U64 R4, R4, 0x3, RZ ;  /* 0x0000000304047819 */ /* 0x000fe200000012ff */
[----:B--2---:R2:W-:Y:S03]  /*9ac0*/  @!P0 ST.E desc[UR36][R46.64], R32 ;  /* 0x000000202e008985 */ /* 0x0045e6000c101924 */
[----:B------:R-:W-:Y:S01]  /*9ad0*/  LOP3.LUT R40, R4, R5, RZ, 0x3c, !PT ;  /* 0x0000000504287212 */ /* 0x000fe200078e3cff */
[----:B-1----:R-:W1:Y:S01]  /*9ae0*/  @P1 LDC R45, c[0x0][0xbf0] ;  /* 0x0002fc00ff2d1b82 */ /* 0x002e620000000800 */
[----:B------:R-:W-:Y:S01]  /*9af0*/  IMAD R3, R147, 0x60, R148 ;  /* 0x0000006093037824 */ /* 0x000fe200078e0294 */
[----:B------:R3:W5:Y:S01]  /*9b00*/  LD.E.128 R8, desc[UR36][R20.64] ;  /* 0x0000002414087980 */ /* 0x000762000c101d00 */
[----:B--2---:R-:W-:Y:S01]  /*9b10*/  IMAD.WIDE.U32 R32, R33, UR4, RZ ;  /* 0x0000000421207c25 */ /* 0x004fe2000f8e00ff */
[----:B------:R-:W-:Y:S02]  /*9b20*/  ULDC.64 UR4, c[0x0][0xae8] ;  /* 0x0002ba0000047ab9 */ /* 0x000fe40000000a00 */
[----:B------:R-:W5:Y:S01]  /*9b30*/  LD.E.128 R4, desc[UR36][R6.64] ;  /* 0x0000002406047980 */ /* 0x000f62000c101d00 */
[----:B---3--:R-:W-:-:S02]  /*9b40*/  IMAD.IADD R21, R33, 0x1, R35 ;  /* 0x0000000121157824 */ /* 0x008fc400078e0223 */
[----:B------:R-:W-:Y:S01]  /*9b50*/  IMAD R28, R48, UR4, RZ ;  /* 0x00000004301c7c24 */ /* 0x000fe2000f8e02ff */
[----:B------:R-:W5:Y:S01]  /*9b60*/  LD.E.128 R24, desc[UR36][R24.64] ;  /* 0x0000002418187980 */ /* 0x000f62000c101d00 */
[----:B------:R-:W-:Y:S02]  /*9b70*/  IMAD.MOV.U32 R20, RZ, RZ, R32 ;  /* 0x000000ffff147224 */ /* 0x000fe400078e0020 */
[----:B------:R-:W-:Y:S01]  /*9b80*/  IMAD.IADD R34, R136, 0x1, R3 ;  /* 0x0000000188227824 */ /* 0x000fe200078e0203 */
[----:B------:R-:W5:Y:S01]  /*9b90*/  LD.E.128 R12, desc[UR36][R12.64] ;  /* 0x000000240c0c7980 */ /* 0x000f62000c101d00 */
[C---:B------:R-:W-:Y:S02]  /*9ba0*/  IMAD R3, R143.reuse, UR5, R28 ;  /* 0x000000058f037c24 */ /* 0x040fe4000f8e021c */
[----:B------:R-:W-:Y:S01]  /*9bb0*/  IMAD.WIDE.U32 R20, R143, UR4, R20 ;  /* 0x000000048f147c25 */ /* 0x000fe2000f8e0014 */
[----:B------:R-:W-:Y:S01]  /*9bc0*/  ULDC.64 UR4, c[0x0][0xaf0] ;  /* 0x0002bc0000047ab9 */ /* 0x000fe20000000a00 */
[----:B------:R-:W5:Y:S02]  /*9bd0*/  LD.E.128 R36, desc[UR36][R36.64] ;  /* 0x0000002424247980 */ /* 0x000f64000c101d00 */
[----:B0-----:R-:W-:-:S02]  /*9be0*/  @P1 IMAD.HI.U32 R28, R34, R51, RZ ;  /* 0x00000033221c1227 */ /* 0x001fc400078e00ff */
[----:B------:R-:W5:Y:S01]  /*9bf0*/  LD.E.128 R40, desc[UR36][R40.64] ;  /* 0x0000002428287980 */ /* 0x000f62000c101d00 */
[----:B------:R-:W-:Y:S01]  /*9c00*/  BSSY B1, `(.L_x_2104) ;  /* 0x0000032000017945 */ /* 0x000fe20003800000 */
[----:B------:R-:W-:Y:S02]  /*9c10*/  IMAD.IADD R21, R21, 0x1, R3 ;  /* 0x0000000115157824 */ /* 0x000fe400078e0203 */
[----:B------:R-:W-:Y:S01]  /*9c20*/  IMAD.MOV.U32 R3, RZ, RZ, R34 ;  /* 0x000000ffff037224 */ /* 0x000fe200078e0022 */
[----:B-1----:R-:W-:Y:S01]  /*9c30*/  @P1 SHF.R.U32.HI R3, RZ, R45, R28 ;  /* 0x0000002dff031219 */ /* 0x002fe2000001161c */
        /* <DEDUP_REMOVED lines=18> */
[----:B------:R-:W-:Y:S02]  /*9d60*/  ULDC.64 UR4, c[0x0][0xad8] ;  /* 0x0002b60000047ab9 */ /* 0x000fe40000000a00 */
[----:B------:R-:W-:Y:S02]  /*9d70*/  IMAD R0, R0, UR4, RZ ;  /* 0x0000000400007c24 */ /* 0x000fe4000f8e02ff */
[----:B------:R-:W-:Y:S02]  /*9d80*/  IMAD.IADD R21, R21, 0x1, R35 ;  /* 0x0000000115157824 */ /* 0x000fe400078e0223 */
[C---:B------:R-:W-:Y:S02]  /*9d90*/  IMAD R3, R33.reuse, UR5, R0 ;  /* 0x0000000521037c24 */ /* 0x040fe4000f8e0200 */
[----:B------:R-:W-:Y:S02]  /*9da0*/  IMAD.IADD R0, R148, 0x1, R136 ;  /* 0x0000000194007824 */ /* 0x000fe400078e0288 */
[----:B------:R-:W-:Y:S01]  /*9db0*/  IMAD.WIDE.U32 R20, R33, UR4, R20 ;  /* 0x0000000421147c25 */ /* 0x000fe2000f8e0014 */
[----:B------:R-:W-:-:S02]  /*9dc0*/  UIADD3 UR4, UR40, 0x2d820, URZ ;  /* 0x0002d82028047890 */ /* 0x000fc4000fffe03f */
[----:B------:R-:W-:Y:S01]  /*9dd0*/  ISETP.GE.AND P0, PT, R0, R49, PT ;  /* 0x000000310000720c */ /* 0x000fe20003f06270 */
[----:B------:R-:W-:Y:S01]  /*9de0*/  IMAD.IADD R3, R21, 0x1, R3 ;  /* 0x0000000115037824 */ /* 0x000fe200078e0203 */
[----:B------:R-:W-:Y:S01]  /*9df0*/  LEA R28, P1, R20, UR6, 0x1 ;  /* 0x00000006141c7c11 */ /* 0x000fe2000f8208ff */
[----:B------:R-:W-:-:S03]  /*9e00*/  UPRMT UR4, URZ, 0x654, UR4 ;  /* 0x000006543f047896 */ /* 0x000fc60008000004 */
[----:B------:R-:W-:Y:S01]  /*9e10*/  LEA.HI.X R3, R20, UR7, R3, 0x1, P1 ;  /* 0x0000000714037c11 */ /* 0x000fe200088f0c03 */
[----:B0-----:R0:W1:Y:S04]  /*9e20*/  SHFL.IDX PT, R32, R28, RZ, 0x1c1f ;  /* 0x001c1fff1c207589 */ /* 0x00106800000e0000 */
        /* <DEDUP_REMOVED lines=15> */
.L_x_2105:
[----:B------:R-:W-:Y:S05]  /*9f20*/  BSYNC B1 ;  /* 0x0000000000017941 */ /* 0x000fea0003800000 */
.L_x_2104:
        /* <DEDUP_REMOVED lines=19> */
.L_x_2102:
        /* <DEDUP_REMOVED lines=12> */
[----:B------:R-:W-:-:S05]  /*a120*/  IMAD.U32 R0, RZ, RZ, UR4 ;  /* 0x00000004ff007e24 */ /* 0x000fca000f8e00ff */
        /* <DEDUP_REMOVED lines=11> */
.L_x_2107:
        /* <DEDUP_REMOVED lines=8> */
[----:B---3--:R-:W-:Y:S01]  /*a260*/  IMAD R4, R0, R14, RZ ;  /* 0x0000000e00047224 */ /* 0x008fe200078e02ff */
[----:B--2---:R-:W-:-:S04]  /*a270*/  IADD3 R11, R136, -0x80, R5 ;  /* 0xffffff80880b7810 */ /* 0x004fc80007ffe005 */
        /* <DEDUP_REMOVED lines=35> */
.L_x_2109:
[----:B------:R-:W-:Y:S05]  /*a4b0*/  BSYNC B1 ;  /* 0x0000000000017941 */ /* 0x000fea0003800000 */
.L_x_2108:
[----:B------:R-:W3:Y:S01]  /*a4c0*/  @P2 LDC R9, c[0x0][0xbf0] ;  /* 0x0002fc00ff092b82 */ /* 0x000ee20000000800 */
[----:B------:R-:W-:Y:S01]  /*a4d0*/  ULDC.64 UR4, c[0x0][0xaa0] ;  /* 0x0002a80000047ab9 */ /* 0x000fe20000000a00 */
[----:B------:R-:W-:Y:S01]  /*a4e0*/  BSSY B1, `(.L_x_2110) ;  /* 0x0000037000017945 */ /* 0x000fe20003800000 */
[----:B------:R-:W-:-:S04]  /*a4f0*/  IMAD R4, R10, UR4, RZ ;  /* 0x000000040a047c24 */ /* 0x000fc8000f8e02ff */
[C---:B--2---:R-:W-:Y:S02]  /*a500*/  IMAD R7, R3.reuse, UR5, R4 ;  /* 0x0000000503077c24 */ /* 0x044fe4000f8e0204 */
[----:B------:R-:W-:Y:S01]  /*a510*/  IMAD.WIDE.U32 R4, R3, UR4, RZ ;  /* 0x0000000403047c25 */ /* 0x000fe2000f8e00ff */
[----:B------:R-:W-:-:S03]  /*a520*/  ULDC.64 UR4, c[0x0][0xae8] ;  /* 0x0002ba0000047ab9 */ /* 0x000fc60000000a00 */
[----:B------:R-:W-:Y:S02]  /*a530*/  IMAD R3, R147, 0x60, R148 ;  /* 0x0000006093037824 */ /* 0x000fe400078e0294 */
[----:B------:R-:W-:Y:S02]  /*a540*/  IMAD R6, R12, UR4, RZ ;  /* 0x000000040c067c24 */ /* 0x000fe4000f8e02ff */
[----:B------:R-:W-:Y:S02]  /*a550*/  IMAD.IADD R11, R136, 0x1, R3 ;  /* 0x00000001880b7824 */ /* 0x000fe400078e0203 */
[----:B------:R-:W-:Y:S02]  /*a560*/  IMAD.IADD R5, R5, 0x1, R7 ;  /* 0x0000000105057824 */ /* 0x000fe400078e0207 */
[----:B------:R-:W-:Y:S02]  /*a570*/  IMAD R7, R143, UR5, R6 ;  /* 0x000000058f077c24 */ /* 0x000fe4000f8e0206 */
[----:B-1----:R-:W-:-:S04]  /*a580*/  @P2 IMAD.HI.U32 R6, R11, R20, RZ ;  /* 0x000000140b062227 */ /* 0x002fc800078e00ff */
        /* <DEDUP_REMOVED lines=21> */
[----:B------:R-:W-:Y:S02]  /*a6e0*/  IMAD.IADD R0, R148, 0x1, R136 ;  /* 0x0000000194007824 */ /* 0x000fe400078e0288 */
        /* <DEDUP_REMOVED lines=15> */
[----:B------:R-:W-:Y:S02]  /*a7e0*/  @!P4 LEA R12, P1, R146, R4, 0x1 ;  /* 0x00000004920cc211 */ /* 0x000fe400078208ff */
[----:B---3--:R-:W-:Y:S01]  /*a7f0*/  @!P2 IMAD.WIDE R8, R142, 0x2, R4 ;  /* 0x000000028e08a825 */ /* 0x008fe200078e0204 */
[-C--:B------:R-:W-:Y:S02]  /*a800*/  @!P3 LEA.HI.X R11, R144, R5.reuse, R156, 0x1, P0 ;  /* 0x00000005900bb211 */ /* 0x080fe400000f0c9c */
[----:B------:R-:W-:Y:S02]  /*a810*/  @!P4 LEA.HI.X R13, R146, R5, R155, 0x1, P1 ;  /* 0x00000005920dc211 */ /* 0x000fe400008f0c9b */
[----:B------:R4:W-:Y:S04]  /*a820*/  @!P2 ST.E.128 desc[UR36][R8.64], RZ ;  /* 0x000000ff0800a985 */ /* 0x0009e8000c101d24 */
[----:B------:R4:W-:Y:S04]  /*a830*/  @!P3 ST.E.128 desc[UR36][R10.64], RZ ;  /* 0x000000ff0a00b985 */ /* 0x0009e8000c101d24 */
[----:B------:R4:W-:Y:S02]  /*a840*/  @!P4 ST.E.128 desc[UR36][R12.64], RZ ;  /* 0x000000ff0c00c985 */ /* 0x0009e4000c101d24 */
.L_x_2111:
[----:B------:R-:W-:Y:S05]  /*a850*/  BSYNC B1 ;  /* 0x0000000000017941 */ /* 0x000fea0003800000 */
.L_x_2110:
        /* <DEDUP_REMOVED lines=10> */
[----:B------:R-:W-:Y:S02]  /*a900*/  @!P4 LEA R10, P1, R146, R4, 0x1 ;  /* 0x00000004920ac211 */ /* 0x000fe400078208ff */
[----:B01----:R-:W-:Y:S01]  /*a910*/  @!P2 IMAD.WIDE R6, R142, 0x2, R4 ;  /* 0x000000028e06a825 */ /* 0x003fe200078e0204 */
[-C--:B------:R-:W-:Y:S02]  /*a920*/  @!P3 LEA.HI.X R9, R144, R5.reuse, R156, 0x1, P0 ;  /* 0x000000059009b211 */ /* 0x080fe400000f0c9c */
[----:B------:R-:W-:Y:S02]  /*a930*/  @!P4 LEA.HI.X R11, R146, R5, R155, 0x1, P1 ;  /* 0x00000005920bc211 */ /* 0x000fe400008f0c9b */
[----:B------:R3:W-:Y:S04]  /*a940*/  @!P2 ST.E.128 desc[UR36][R6.64], RZ ;  /* 0x000000ff0600a985 */ /* 0x0007e8000c101d24 */
[----:B------:R3:W-:Y:S04]  /*a950*/  @!P3 ST.E.128 desc[UR36][R8.64], RZ ;  /* 0x000000ff0800b985 */ /* 0x0007e8000c101d24 */
[----:B------:R3:W-:Y:S02]  /*a960*/  @!P4 ST.E.128 desc[UR36][R10.64], RZ ;  /* 0x000000ff0a00c985 */ /* 0x0007e4000c101d24 */
.L_x_2106:
[----:B------:R-:W-:Y:S05]  /*a970*/  BSYNC B0 ;  /* 0x0000000000007941 */ /* 0x000fea0003800000 */
.L_x_2101:
[----:B------:R-:W-:Y:S02]  /*a980*/  ULDC UR4, c[0x0][0xc3c] ;  /* 0x00030f0000047ab9 */ /* 0x000fe40000000800 */
[----:B0-----:R-:W-:-:S13]  /*a990*/  ISETP.GE.AND P0, PT, R31, UR4, PT ;  /* 0x000000041f007c0c */ /* 0x001fda000bf06270 */
[----:B------:R-:W-:Y:S05]  /*a9a0*/  @!P0 BRA `(.L_x_2112) ;  /* 0xffffff64002c8947 */ /* 0x000fea000383ffff */
[----:B------:R-:W-:Y:S05]  /*a9b0*/  EXIT ;  /* 0x000000000000794d */ /* 0x000fea0003800000 */
.L_x_2059:
        /* <DEDUP_REMOVED lines=16> */
.L_x_2113:
        /* <DEDUP_REMOVED lines=40> */
.L_x_2119:
        /* <DEDUP_REMOVED lines=12> */
.L_x_2118:
[----:B------:R-:W-:Y:S05]  /*ae00*/  BSYNC B0 ;  /* 0x0000000000007941 */ /* 0x000fea0003800000 */
.L_x_2117:
        /* <DEDUP_REMOVED lines=20> */
.L_x_2115:
        /* <DEDUP_REMOVED lines=21> */
.L_x_2120:
        /* <DEDUP_REMOVED lines=58> */
.L_x_2116:
[----:B------:R-:W-:Y:S01]  /*b440*/  ULDC UR4, c[0x0][0xc3c] ;  /* 0x00030f0000047ab9 */ /* 0x000fe20000000800 */
[----:B------:R-:W-:Y:S02]  /*b450*/  IMAD.MOV.U32 R17, RZ, RZ, RZ ;  /* 0x000000ffff117224 */ /* 0x000fe400078e00ff */
[----:B------:R-:W-:Y:S02]  /*b460*/  IMAD.U32 R16, RZ, RZ, UR6 ;  /* 0x00000006ff107e24 */ /* 0x000fe4000f8e00ff */
[----:B------:R-:W-:Y:S02]  /*b470*/  IMAD.MOV.U32 R18, RZ, RZ, RZ ;  /* 0x000000ffff127224 */ /* 0x000fe400078e00ff */
[----:B------:R-:W-:-:S07]  /*b480*/  IMAD.U32 R19, RZ, RZ, UR4 ;  /* 0x00000004ff137e24 */ /* 0x000fce000f8e00ff */
.L_x_2121:
[----:B------:R-:W-:-:S13]  /*b490*/  ISETP.NE.AND P0, PT, R5, RZ, PT ;  /* 0x000000ff0500720c */ /* 0x000fda0003f05270 */
[----:B------:R-:W0:Y:S01]  /*b4a0*/  @!P0 S2R R3, SR_CgaCtaId ;  /* 0x0000000000038919 */ /* 0x000e220000008800 */
[----:B------:R-:W-:-:S04]  /*b4b0*/  @!P0 MOV R0, 0x400 ;  /* 0x0000040000008802 */ /* 0x000fc80000000f00 */
[----:B0-----:R-:W-:-:S05]  /*b4c0*/  @!P0 LEA R0, R3, R0, 0x18 ;  /* 0x0000000003008211 */ /* 0x001fca00078ec0ff */
[----:B------:R1:W-:Y:S01]  /*b4d0*/  @!P0 STS.128 [R0+0x2d8d0], R16 ;  /* 0x02d8d01000008388 */ /* 0x0003e20000000c00 */
[----:B------:R-:W-:Y:S06]  /*b4e0*/  BAR.ARV 0x5, 0x200 ;  /* 0x0148000000007b1d */ /* 0x000fec0000002000 */
.L_x_2114:
[----:B------:R2:W-:Y:S01]  /*b4f0*/  STL [R1+0x34], RZ ;  /* 0x000034ff01007387 */ /* 0x0005e20000100800 */
[----:B------:R-:W-:Y:S01]  /*b500*/  ULDC UR4, c[0x0][0xc3c] ;  /* 0x00030f0000047ab9 */ /* 0x000fe20000000800 */
[----:B------:R-:W-:Y:S01]  /*b510*/  IMAD.MOV.U32 R29, RZ, RZ, 0x1 ;  /* 0x00000001ff1d7424 */ /* 0x000fe200078e00ff */
[----:B0-----:R-:W-:Y:S01]  /*b520*/  ISETP.GE.AND P0, PT, R19, UR4, PT ;  /* 0x0000000413007c0c */ /* 0x001fe2000bf06270 */
[----:B------:R-:W-:-:S12]  /*b530*/  IMAD.MOV.U32 R26, RZ, RZ, RZ ;  /* 0x000000ffff1a7224 */ /* 0x000fd800078e00ff */
[----:B--2---:R-:W-:Y:S05]  /*b540*/  @P0 BRA `(.L_x_2122) ;  /* 0x0000004800640947 */ /* 0x004fea0003800000 */
[----:B------:R-:W2:Y:S01]  /*b550*/  LDL R6, [R1+0x1c] ;  /* 0x00001c0001067983 */ /* 0x000ea20000100800 */
[----:B------:R-:W1:Y:S01]  /*b560*/  S2R R3, SR_TID.X ;  /* 0x0000000000037919 */ /* 0x000e620000002100 */
[----:B------:R-:W0:Y:S01]  /*b570*/  S2UR UR5, SR_CgaCtaId ;  /* 0x00000000000579c3 */ /* 0x000e220000008800 */
[----:B------:R-:W-:Y:S01]  /*b580*/  UMOV UR4, 0x400 ;  /* 0x0000040000047882 */ /* 0x000fe20000000000 */
[C---:B-1----:R-:W-:Y:S01]  /*b590*/  IMAD.SHL.U32 R0, R3.reuse, 0x8, RZ ;  /* 0x0000000803007824 */ /* 0x042fe200078e00ff */
[C---:B------:R-:W-:Y:S01]  /*b5a0*/  LOP3.LUT R5, R3.reuse, 0x7f, RZ, 0xc0, !PT ;  /* 0x0000007f03057812 */ /* 0x040fe200078ec0ff */
[----:B------:R-:W-:-:S03]  /*b5b0*/  IMAD.SHL.U32 R4, R3, 0x20, RZ ;  /* 0x0000002003047824 */ /* 0x000fc600078e00ff */
[----:B------:R-:W-:Y:S01]  /*b5c0*/  LOP3.LUT R2, R0, 0xd8, RZ, 0xc0, !PT ;  /* 0x000000d800027812 */ /* 0x000fe200078ec0ff */
[----:B0-----:R-:W-:-:S03]  /*b5d0*/  ULEA UR4, UR5, UR4, 0x18 ;  /* 0x0000000405047291 */ /* 0x001fc6000f8ec03f */
[----:B------:R-:W-:Y:S02]  /*b5e0*/  LOP3.LUT R3, R2, 0x18, R3, 0x78, !PT ;  /* 0x0000001802037812 */ /* 0x000fe400078e7803 */
[----:B------:R-:W-:Y:S01]  /*b5f0*/  SHF.R.U32.HI R5, RZ, 0x2, R5 ;  /* 0x00000002ff057819 */ /* 0x000fe20000011605 */
[----:B------:R-:W-:Y:S01]  /*b600*/  IMAD.U32 R23, RZ, RZ, UR4 ;  /* 0x00000004ff177e24 */ /* 0x000fe2000f8e00ff */
[----:B------:R-:W-:Y:S01]  /*b610*/  BSSY B8, `(.L_x_2122) ;  /* 0x000048c000087945 */ /* 0x000fe20003800000 */
[----:B------:R-:W-:Y:S02]  /*b620*/  IMAD.MOV.U32 R29, RZ, RZ, 0x1 ;  /* 0x00000001ff1d7424 */ /* 0x000fe400078e00ff */
[----:B------:R-:W-:Y:S01]  /*b630*/  IMAD.MOV.U32 R26, RZ, RZ, RZ ;  /* 0x000000ffff1a7224 */ /* 0x000fe200078e00ff */
        /* <DEDUP_REMOVED lines=12> */
.L_x_2183:
        /* <DEDUP_REMOVED lines=50> */
.L_x_2123:
        /* <DEDUP_REMOVED lines=10> */
.L_x_2124:
        /* <DEDUP_REMOVED lines=8> */
[----:B--2---:R-:W-:-:S07]  /*bb40*/  IMAD.IADD R0, R2, 0x1, -R0 ;  /* 0x0000000102007824 */ /* 0x004fce00078e0a00 */
.L_x_2125:
[----:B------:R-:W3:Y:S01]  /*bb50*/  LDL R6, [R1+0x20] ;  /* 0x0000200001067983 */ /* 0x000ee20000100800 */
[----:B0-2---:R-:W0:Y:S01]  /*bb60*/  LDC R2, c[0x0][0x448] ;  /* 0x00011200ff027b82 */ /* 0x005e220000000800 */
[----:B-----5:R-:W-:Y:S01]  /*bb70*/  IMAD.IADD R5, R0, 0x1, -R7 ;  /* 0x0000000100057824 */ /* 0x020fe200078e0a07 */
[----:B------:R-:W-:Y:S01]  /*bb80*/  LOP3.LUT R22, R22, 0xffffffdf, RZ, 0xc0, !PT ;  /* 0xffffffdf16167812 */ /* 0x000fe200078ec0ff */
[----:B------:R-:W-:Y:S03]  /*bb90*/  BSSY B7, `(.L_x_2126) ;  /* 0x0000372000077945 */ /* 0x000fe60003800000 */
[----:B------:R1:W-:Y:S01]  /*bba0*/  STL [R1+0xc], R5 ;  /* 0x00000c0501007387 */ /* 0x0003e20000100800 */
[----:B0-----:R-:W-:Y:S01]  /*bbb0*/  ISETP.NE.AND P0, PT, R2, 0x1, PT ;  /* 0x000000010200780c */ /* 0x001fe20003f05270 */
[----:B------:R-:W-:-:S04]  /*bbc0*/  IMAD R2, R17, 0xc0, RZ ;  /* 0x000000c011027824 */ /* 0x000fc800078e02ff */
[----:B------:R-:W-:-:S08]  /*bbd0*/  VIADD R2, R2, 0xbf ;  /* 0x000000bf02027836 */ /* 0x000fd00000000000 */
[----:B------:R-:W0:Y:S01]  /*bbe0*/  @P0 LDC R4, c[0x0][0x44c] ;  /* 0x00011300ff040b82 */ /* 0x000e220000000800 */
[----:B------:R-:W-:-:S07]  /*bbf0*/  @P0 LOP3.LUT R22, R22, 0x20, RZ, 0xfc, !PT ;  /* 0x0000002016160812 */ /* 0x000fce00078efcff */
[----:B------:R-:W2:Y:S01]  /*bc00*/  @P0 LDC R3, c[0x0][0x450] ;  /* 0x00011400ff030b82 */ /* 0x000ea20000000800 */
[----:B0-----:R-:W-:-:S05]  /*bc10*/  @P0 IMAD.HI.U32 R4, R2, R4, RZ ;  /* 0x0000000402040227 */ /* 0x001fca00078e00ff */
[----:B--2---:R-:W-:Y:S02]  /*bc20*/  @P0 SHF.R.U32.HI R2, RZ, R3, R4 ;  /* 0x00000003ff020219 */ /* 0x004fe40000011604 */
[----:B---3--:R-:W-:-:S05]  /*bc30*/  IADD3 R0, R5, 0x80, -R6 ;  /* 0x0000008005007810 */ /* 0x008fca0007ffe806 */
[----:B------:R-:W-:-:S05]  /*bc40*/  IMAD.IADD R0, R0, 0x1, R2 ;  /* 0x0000000100007824 */ /* 0x000fca00078e0202 */
[----:B------:R-:W-:-:S04]  /*bc50*/  SHF.R.S32.HI R2, RZ, 0x1f, R0 ;  /* 0x0000001fff027819 */ /* 0x000fc80000011400 */
[----:B------:R-:W-:Y:S01]  /*bc60*/  LEA.HI R0, R2, R0, RZ, 0x7 ;  /* 0x0000000002007211 */ /* 0x000fe200078f38ff */
[----:B------:R-:W-:-:S03]  /*bc70*/  VIADD R2, R5, 0x7f ;  /* 0x0000007f05027836 */ /* 0x000fc60000000000 */
[----:B------:R-:W-:Y:S02]  /*bc80*/  SHF.R.S32.HI R0, RZ, 0x7, R0 ;  /* 0x00000007ff007819 */ /* 0x000fe40000011400 */
[----:B------:R-:W-:-:S04]  /*bc90*/  SHF.R.S32.HI R3, RZ, 0x1f, R2 ;  /* 0x0000001fff037819 */ /* 0x000fc80000011402 */
[----:B------:R-:W-:-:S04]  /*bca0*/  LEA.HI R2, R3, R2, RZ, 0x7 ;  /* 0x0000000203027211 */ /* 0x000fc800078f38ff */
[----:B------:R-:W-:-:S04]  /*bcb0*/  SHF.R.S32.HI R2, RZ, 0x7, R2 ;  /* 0x00000007ff027819 */ /* 0x000fc80000011402 */
[----:B------:R-:W-:-:S04]  /*bcc0*/  VIMNMX R4, R2, R0, PT ;  /* 0x0000000002047248 */ /* 0x000fc80003fe0100 */
[----:B------:R-:W-:Y:S01]  /*bcd0*/  ISETP.GT.AND P0, PT, R4, RZ, PT ;  /* 0x000000ff0400720c */ /* 0x000fe20003f04270 */
[----:B------:R1:W-:-:S12]  /*bce0*/  STL [R1+0x24], R4 ;  /* 0x0000240401007387 */ /* 0x0003d80000100800 */
[----:B-1----:R-:W-:Y:S05]  /*bcf0*/  @P0 BRA `(.L_x_2127) ;  /* 0x0000000000440947 */ /* 0x002fea0003800000 */
[----:B------:R-:W0:Y:S02]  /*bd00*/  S2R R5, SR_TID.X ;  /* 0x0000000000057919 */ /* 0x000e240000002100 */
[----:B0-----:R-:W-:-:S04]  /*bd10*/  LOP3.LUT R5, R5, 0x7f, RZ, 0xc0, !PT ;  /* 0x0000007f05057812 */ /* 0x001fc800078ec0ff */
[----:B------:R-:W-:-:S13]  /*bd20*/  ISETP.NE.AND P0, PT, R5, RZ, PT ;  /* 0x000000ff0500720c */ /* 0x000fda0003f05270 */
[----:B------:R-:W-:Y:S05]  /*bd30*/  @P0 BRA `(.L_x_2128) ;  /* 0x00000034005c0947 */ /* 0x000fea0003800000 */
[----:B------:R-:W0:Y:S01]  /*bd40*/  S2R R5, SR_LANEID ;  /* 0x0000000000057919 */ /* 0x000e220000000000 */
        /* <DEDUP_REMOVED lines=10> */
[----:B0-----:R-:W-:Y:S01]  /*bdf0*/  IADD3 R16, R0, UR38, R7 ;  /* 0x0000002600107c10 */ /* 0x001fe2000fffe007 */
[----:B------:R-:W-:Y:S06]  /*be00*/  BRA `(.L_x_2128) ;  /* 0x0000003400287947 */ /* 0x000fec0003800000 */
.L_x_2127:
        /* <DEDUP_REMOVED lines=20> */
.L_x_2130:
[----:B------:R-:W-:Y:S05]  /*bf50*/  BSYNC B6 ;  /* 0x0000000000067941 */ /* 0x000fea0003800000 */
.L_x_2129:
        /* <DEDUP_REMOVED lines=20> */
.L_x_2133:
        /* <DEDUP_REMOVED lines=15> */
.L_x_2132:
[----:B------:R-:W-:Y:S05]  /*c190*/  BSYNC B6 ;  /* 0x0000000000067941 */ /* 0x000fea0003800000 */
.L_x_2131:
[----:B------:R0:W2:Y:S01]  /*c1a0*/  LDL R20, [R1+0x8] ;  /* 0x0000080001147983 */ /* 0x0000a20000100800 */
[----:B------:R-:W-:Y:S01]  /*c1b0*/  ULDC.64 UR4, c[0x0][0x9f8] ;  /* 0x00027e0000047ab9 */ /* 0x000fe20000000a00 */
[----:B------:R-:W1:Y:S01]  /*c1c0*/  LDC R7, c[0x0][0x430] ;  /* 0x00010c00ff077b82 */ /* 0x000e620000000800 */
[----:B------:R-:W-:Y:S01]  /*c1d0*/  ISETP.NE.U32.AND P0, PT, RZ, UR4, PT ;  /* 0x00000004ff007c0c */ /* 0x000fe2000bf05070 */
[----:B------:R-:W3:Y:S03]  /*c1e0*/  LDL R27, [R1+0x24] ;  /* 0x00002400011b7983 */ /* 0x000ee60000100800 */
[----:B------:R-:W-:Y:S01]  /*c1f0*/  ISETP.NE.AND.EX P0, PT, RZ, UR5, PT, P0 ;  /* 0x00000005ff007c0c */ /* 0x000fe2000bf05300 */
[----:B------:R-:W4:Y:S04]  /*c200*/  LDL R21, [R1+0xc] ;  /* 0x00000c0001157983 */ /* 0x000f280000100800 */
[----:B------:R-:W4:Y:S08]  /*c210*/  LDL R2, [R1+0x10] ;  /* 0x0000100001027983 */ /* 0x000f300000100800 */
[----:B------:R-:W-:Y:S01]  /*c220*/  @P0 IADD3 R24, P1, R24, UR4, RZ ;  /* 0x0000000418180c10 */ /* 0x000fe2000ff3e0ff */
[----:B------:R-:W0:Y:S01]  /*c230*/  S2R R3, SR_TID.X ;  /* 0x0000000000037919 */ /* 0x000e220000002100 */
[----:B------:R-:W0:Y:S02]  /*c240*/  S2R R0, SR_TID.X ;  /* 0x0000000000007919 */ /* 0x000e240000002100 */
[----:B------:R-:W-:Y:S01]  /*c250*/  @P0 IADD3.X R25, R25, UR5, RZ, P1, !PT ;  /* 0x0000000519190c10 */ /* 0x000fe20008ffe4ff */
[----:B------:R-:W-:-:S04]  /*c260*/  ULDC UR4, c[0x0][0x2f4] ;  /* 0x0000bd0000047ab9 */ /* 0x000fc80000000800 */
[----:B--2---:R-:W2:Y:S01]  /*c270*/  @P0 LDG.E R20, desc[UR36][R24.64] ;  /* 0x0000002418140981 */ /* 0x004ea2000c1e1900 */
[----:B-1----:R-:W-:Y:S01]  /*c280*/  ISETP.NE.AND P2, PT, R7, 0x1, PT ;  /* 0x000000010700780c */ /* 0x002fe20003f45270 */
[----:B0-----:R-:W-:Y:S01]  /*c290*/  IMAD.SHL.U32 R3, R3, 0x20, RZ ;  /* 0x0000002003037824 */ /* 0x001fe200078e00ff */
[----:B------:R-:W-:Y:S01]  /*c2a0*/  LOP3.LUT R0, R0, 0x7f, RZ, 0xc0, !PT ;  /* 0x0000007f00007812 */ /* 0x000fe200078ec0ff */
[----:B---3--:R-:W-:-:S03]  /*c2b0*/  VIADD R27, R27, 0xffffffff ;  /* 0xffffffff1b1b7836 */ /* 0x008fc60000000000 */
[----:B------:R-:W-:Y:S01]  /*c2c0*/  SHF.R.U32.HI R0, RZ, 0x2, R0 ;  /* 0x00000002ff007819 */ /* 0x000fe20000011600 */
[----:B------:R-:W-:Y:S01]  /*c2d0*/  IMAD.SHL.U32 R8, R27, 0x80, RZ ;  /* 0x000000801b087824 */ /* 0x000fe200078e00ff */
[----:B------:R-:W-:-:S04]  /*c2e0*/  LOP3.LUT R3, R3, 0x60, RZ, 0xc0, !PT ;  /* 0x0000006003037812 */ /* 0x000fc800078ec0ff */
[----:B------:R-:W-:Y:S01]  /*c2f0*/  LOP3.LUT R4, R8, R0, R3, 0xfe, !PT ;  /* 0x0000000008047212 */ /* 0x000fe200078efe03 */
[----:B------:R-:W0:Y:S08]  /*c300*/  @P2 LDC R5, c[0x0][0x434] ;  /* 0x00010d00ff052b82 */ /* 0x000e300000000800 */
[----:B------:R-:W1:Y:S01]  /*c310*/  @P2 LDC R0, c[0x0][0x438] ;  /* 0x00010e00ff002b82 */ /* 0x000e620000000800 */
[----:B------:R-:W3:Y:S01]  /*c320*/  S2R R9, SR_TID.X ;  /* 0x0000000000097919 */ /* 0x000ee20000002100 */
[----:B------:R-:W-:-:S04]  /*c330*/  LOP3.LUT R22, R22, 0xffffffef, RZ, 0xc0, !PT ;  /* 0xffffffef16167812 */ /* 0x000fc800078ec0ff */
[----:B------:R-:W-:-:S04]  /*c340*/  @P2 LOP3.LUT R22, R22, 0x10, RZ, 0xfc, !PT ;  /* 0x0000001016162812 */ /* 0x000fc800078efcff */
        /* <DEDUP_REMOVED lines=17> */
[----:B---3--:R-:W-:-:S05]  /*c460*/  IMAD.SHL.U32 R20, R9, 0x8, RZ ;  /* 0x0000000809147824 */ /* 0x008fca00078e00ff */
[----:B------:R-:W-:Y:S01]  /*c470*/  LOP3.LUT R20, R20, 0x18, RZ, 0xc0, !PT ;  /* 0x0000001814147812 */ /* 0x000fe200078ec0ff */
[----:B------:R-:W-:-:S03]  /*c480*/  @!P0 IMAD.IADD R0, R7, 0x1, R0 ;  /* 0x0000000107008824 */ /* 0x000fc600078e0200 */
[C---:B------:R-:W-:Y:S01]  /*c490*/  ISETP.GE.AND P2, PT, R20.reuse, UR4, PT ;  /* 0x0000000414007c0c */ /* 0x040fe2000bf46270 */
[----:B------:R1:W-:Y:S01]  /*c4a0*/  STL [R1+0x14], R5 ;  /* 0x0000140501007387 */ /* 0x0003e20000100800 */
[C---:B------:R-:W-:Y:S02]  /*c4b0*/  LOP3.LUT R10, R20.reuse, 0x20, RZ, 0xfc, !PT ;  /* 0x00000020140a7812 */ /* 0x040fe400078efcff */
[----:B------:R-:W-:Y:S02]  /*c4c0*/  LOP3.LUT R9, R20, 0x40, RZ, 0xfc, !PT ;  /* 0x0000004014097812 */ /* 0x000fe400078efcff */
[----:B0-----:R-:W-:-:S04]  /*c4d0*/  @!P0 LEA R2, P1, R6, R2, 0x2 ;  /* 0x0000000206028211 */ /* 0x001fc800078210ff */
[----:B------:R-:W-:Y:S01]  /*c4e0*/  @!P0 LEA.HI.X R3, R6, R3, R0, 0x2, P1 ;  /* 0x0000000306038211 */ /* 0x000fe200008f1400 */
[----:B------:R-:W-:Y:S01]  /*c4f0*/  IMAD.MOV.U32 R0, RZ, RZ, RZ ;  /* 0x000000ffff007224 */ /* 0x000fe200078e00ff */
[----:B------:R-:W-:Y:S02]  /*c500*/  ISETP.GE.AND P1, PT, R10, UR4, PT ;  /* 0x000000040a007c0c */ /* 0x000fe4000bf26270 */
[----:B------:R-:W-:-:S03]  /*c510*/  @P2 LOP3.LUT R22, R22, 0x4, RZ, 0xfc, !PT ;  /* 0x0000000416162812 */ /* 0x000fc600078efcff */
[----:B------:R1:W5:Y:S01]  /*c520*/  @!P0 LDG.E R0, desc[UR36][R2.64] ;  /* 0x0000002402008981 */ /* 0x000362000c1e1900 */
[----:B------:R-:W-:Y:S02]  /*c530*/  ISETP.GE.AND P0, PT, R9, UR4, PT ;  /* 0x0000000409007c0c */ /* 0x000fe4000bf06270 */
[----:B------:R-:W-:-:S04]  /*c540*/  LOP3.LUT R22, R22, 0xfffffffe, RZ, 0xc0, !PT ;  /* 0xfffffffe16167812 */ /* 0x000fc800078ec0ff */
[----:B------:R-:W-:-:S04]  /*c550*/  LOP3.LUT R22, R22, 0xfffffffd, RZ, 0xc0, !PT ;  /* 0xfffffffd16167812 */ /* 0x000fc800078ec0ff */
[----:B------:R-:W-:-:S04]  /*c560*/  @P1 LOP3.LUT R22, R22, 0x2, RZ, 0xfc, !PT ;  /* 0x0000000216161812 */ /* 0x000fc800078efcff */
[----:B------:R-:W-:Y:S01]  /*c570*/  @P0 LOP3.LUT R22, R22, 0x1, RZ, 0xfc, !PT ;  /* 0x0000000116160812 */ /* 0x000fe200078efcff */
[----:B-1----:R-:W-:Y:S06]  /*c580*/  BRA.DIV UR5, `(.L_x_2134) ;  /* 0x0000003e05e07947 */ /* 0x002fec000b800000 */
.L_x_2200:
[----:B------:R-:W2:Y:S01]  /*c590*/  LDL R2, [R1+0x38] ;  /* 0x0000380001027983 */ /* 0x000ea20000100800 */
[----:B------:R-:W-:Y:S02]  /*c5a0*/  SHF.R.S32.HI R9, RZ, 0x1f, R18 ;  /* 0x0000001fff097819 */ /* 0x000fe40000011412 */
[----:B------:R-:W-:-:S03]  /*c5b0*/  LOP3.LUT R22, R22, 0xfffffff7, RZ, 0xc0, !PT ;  /* 0xfffffff716167812 */ /* 0x000fc600078ec0ff */
[----:B------:R0:W-:Y:S01]  /*c5c0*/  STL [R1+0x4], R9 ;  /* 0x0000040901007387 */ /* 0x0001e20000100800 */
[----:B--2---:R-:W-:-:S13]  /*c5d0*/  ISETP.NE.AND P0, PT, R2, 0x3, PT ;  /* 0x000000030200780c */ /* 0x004fda0003f05270 */
[----:B------:R-:W-:Y:S01]  /*c5e0*/  @P0 LOP3.LUT R22, R22, 0x8, RZ, 0xfc, !PT ;  /* 0x0000000816160812 */ /* 0x000fe200078efcff */
[----:B0-----:R-:W-:Y:S06]  /*c5f0*/  @!P0 BRA `(.L_x_2135) ;  /* 0x0000000000048947 */ /* 0x001fec0003800000 */
[----:B------:R-:W-:Y:S01]  /*c600*/  BPT.TRAP 0x1 ;  /* 0x000000040000795c */ /* 0x000fe20000300000 */
.L_x_2135:
        /* <DEDUP_REMOVED lines=23> */
[----:B------:R-:W0:Y:S02]  /*c780*/  SYNCS.PHASECHK.TRANS64.TRYWAIT P0, [R2+URZ+0x2d840], R3 ;  /* 0x02d84003020075a7 */ /* 0x000e24000800017f */
[----:B0-----:R-:W-:Y:S05]  /*c790*/  @!P0 BRA `(.L_x_2137) ;  /* 0x0000003c00908947 */ /* 0x001fea0003800000 */
.L_x_2201:
[----:B------:R-:W-:Y:S05]  /*c7a0*/  BSYNC B0 ;  /* 0x0000000000007941 */ /* 0x000fea0003800000 */
.L_x_2136:
[----:B------:R-:W2:Y:S01]  /*c7b0*/  LDL R7, [R1+0x4] ;  /* 0x0000040001077983 */ /* 0x000ea20000100800 */
[----:B------:R-:W-:-:S03]  /*c7c0*/  ULDC.64 UR4, c[0x0][0x300] ;  /* 0x0000c00000047ab9 */ /* 0x000fc60000000a00 */
[----:B------:R-:W3:Y:S01]  /*c7d0*/  LDL R12, [R1+0xc] ;  /* 0x00000c00010c7983 */ /* 0x000ee20000100800 */
[----:B------:R-:W-:Y:S01]  /*c7e0*/  IMAD R5, R5, UR4, RZ ;  /* 0x0000000405057c24 */ /* 0x000fe2000f8e02ff */
[----:B------:R-:W-:Y:S01]  /*c7f0*/  LOP3.LUT P4, RZ, R22, 0x4, RZ, 0xc0, !PT ;  /* 0x0000000416ff7812 */ /* 0x000fe2000788c0ff */
[----:B------:R-:W1:Y:S02]  /*c800*/  S2R R9, SR_TID.X ;  /* 0x0000000000097919 */ /* 0x000e640000002100 */
[----:B0-----:R-:W-:Y:S01]  /*c810*/  IMAD R3, R4, UR5, R5 ;  /* 0x0000000504037c24 */ /* 0x001fe2000f8e0205 */
        /* <DEDUP_REMOVED lines=70> */
.L_x_2211:
        /* <DEDUP_REMOVED lines=12> */
.L_x_2139:
        /* <DEDUP_REMOVED lines=11> */
.L_x_2140:
[----:B------:R1:W5:Y:S01]  /*cdf0*/  LDL.LU R0, [R1+0x28] ;  /* 0x0000280001007983 */ /* 0x0003620000300800 */
[----:B------:R-:W-:Y:S01]  /*ce00*/  LOP3.LUT P0, RZ, R22, 0x40, RZ, 0xc0, !PT ;  /* 0x0000004016ff7812 */ /* 0x000fe2000780c0ff */
[----:B------:R1:W-:Y:S02]  /*ce10*/  SYNCS.ARRIVE.TRANS64.A1T0 RZ, [R2+URZ+0x2d830], RZ ;  /* 0x02d830ff02ff79a7 */ /* 0x0003e4000810003f */
[----:B------:R1:W5:Y:S10]  /*ce20*/  LDL.LU R3, [R1] ;  /* 0x0000000001037983 */ /* 0x0003740000300800 */
[----:B------:R-:W-:Y:S05]  /*ce30*/  WARPSYNC.ALL ;  /* 0x0000000000007948 */ /* 0x000fea0003800000 */
[----:B------:R-:W-:Y:S01]  /*ce40*/  ULDC.64 UR4, c[0x0][0x298] ;  /* 0x0000a60000047ab9 */ /* 0x000fe20000000a00 */
[----:B-1----:R-:W-:Y:S01]  /*ce50*/  VIADD R2, R23, 0xc400 ;  /* 0x0000c40017027836 */ /* 0x002fe20000000000 */
[----:B------:R-:W-:Y:S01]  /*ce60*/  SEL R28, R28, RZ, !P0 ;  /* 0x000000ff1c1c7207 */ /* 0x000fe20004000000 */
[----:B------:R-:W-:Y:S01]  /*ce70*/  BSSY B6, `(.L_x_2141) ;  /* 0x000001d000067945 */ /* 0x000fe20003800000 */
[----:B------:R-:W-:Y:S01]  /*ce80*/  BAR.SYNC.DEFER_BLOCKING 0x8, 0x200 ;  /* 0x0208000000007b1d */ /* 0x000fe20000010000 */
[----:B-----5:R-:W-:-:S02]  /*ce90*/  SEL R0, R0, RZ, !P0 ;  /* 0x000000ff00007207 */ /* 0x020fc40004000000 */
[----:B------:R-:W-:Y:S01]  /*cea0*/  LOP3.LUT P0, RZ, R2, 0x1bf, RZ, 0xc0, !PT ;  /* 0x000001bf02ff7812 */ /* 0x000fe2000780c0ff */
[----:B0-----:R-:W-:Y:S02]  /*ceb0*/  IMAD.WIDE.U32 R4, R3, UR4, RZ ;  /* 0x0000000403047c25 */ /* 0x001fe4000f8e00ff */
[----:B------:R0:W-:Y:S04]  /*cec0*/  STL [R1+0x30], R0 ;  /* 0x0000300001007387 */ /* 0x0001e80000100800 */
[----:B------:R1:W-:Y:S01]  /*ced0*/  STL.64 [R1+0x28], R4 ;  /* 0x0000280401007387 */ /* 0x0003e20000100a00 */
[----:B0-----:R-:W-:-:S05]  /*cee0*/  SHF.R.S32.HI R0, RZ, 0x1f, R3 ;  /* 0x0000001fff007819 */ /* 0x001fca0000011403 */
[----:B------:R-:W-:-:S04]  /*cef0*/  IMAD R0, R0, UR4, RZ ;  /* 0x0000000400007c24 */ /* 0x000fc8000f8e02ff */
        /* <DEDUP_REMOVED lines=8> */
[----:B-1----:R-:W-:Y:S02]  /*cf80*/  IMAD.U32 R4, RZ, RZ, UR6 ;  /* 0x00000006ff047e24 */ /* 0x002fe4000f8e00ff */
        /* <DEDUP_REMOVED lines=11> */
.L_x_2142:
[----:B------:R-:W-:Y:S05]  /*d040*/  BSYNC B6 ;  /* 0x0000000000067941 */ /* 0x000fea0003800000 */
.L_x_2141:
[----:B------:R-:W2:Y:S01]  /*d050*/  LDL.LU R21, [R1+0x30] ;  /* 0x0000300001157983 */ /* 0x000ea20000300800 */
[----:B------:R-:W-:Y:S01]  /*d060*/  ULDC.64 UR4, c[0x0][0x2d8] ;  /* 0x0000b60000047ab9 */ /* 0x000fe20000000a00 */
[----:B-1----:R-:W0:Y:S01]  /*d070*/  LDC R4, c[0x0][0x448] ;  /* 0x00011200ff047b82 */ /* 0x002e220000000800 */
[----:B------:R-:W-:Y:S01]  /*d080*/  ULDC.64 UR6, c[0x0][0x2c8] ;  /* 0x0000b20000067ab9 */ /* 0x000fe20000000a00 */
[----:B------:R-:W3:Y:S01]  /*d090*/  LDL.LU R0, [R1] ;  /* 0x0000000001007983 */ /* 0x000ee20000300800 */
[----:B------:R-:W-:-:S03]  /*d0a0*/  ULDC.64 UR8, c[0x0][0x280] ;  /* 0x0000a00000087ab9 */ /* 0x000fc60000000a00 */
[----:B------:R-:W3:Y:S02]  /*d0b0*/  LDL.LU.64 R2, [R1+0x28] ;  /* 0x0000280001027983 */ /* 0x000ee40000300a00 */
[----:B------:R-:W1:Y:S02]  /*d0c0*/  LDC R10, c[0x0][0x448] ;  /* 0x00011200ff0a7b82 */ /* 0x000e640000000800 */
[----:B------:R-:W4:Y:S01]  /*d0d0*/  LDL R20, [R1+0x4] ;  /* 0x0000040001147983 */ /* 0x000f220000100800 */
[----:B------:R-:W5:Y:S01]  /*d0e0*/  S2R R13, SR_TID.X ;  /* 0x00000000000d7919 */ /* 0x000f620000002100 */
[----:B0-----:R-:W-:-:S13]  /*d0f0*/  ISETP.NE.AND P6, PT, R4, 0x1, PT ;  /* 0x000000010400780c */ /* 0x001fda0003fc5270 */
[----:B------:R-:W0:Y:S01]  /*d100*/  @P6 LDC R5, c[0x0][0x450] ;  /* 0x00011400ff056b82 */ /* 0x000e220000000800 */
[----:B-----5:R-:W-:-:S05]  /*d110*/  IMAD.SHL.U32 R11, R13, 0x8, RZ ;  /* 0x000000080d0b7824 */ /* 0x020fca00078e00ff */
[----:B------:R-:W-:-:S04]  /*d120*/  LOP3.LUT R11, R11, 0x18, RZ, 0xc0, !PT ;  /* 0x000000180b0b7812 */ /* 0x000fc800078ec0ff */
[C---:B------:R-:W-:Y:S02]  /*d130*/  LOP3.LUT R12, R11.reuse, 0x20, RZ, 0xfc, !PT ;  /* 0x000000200b0c7812 */ /* 0x040fe400078efcff */
[----:B------:R-:W-:Y:S01]  /*d140*/  LOP3.LUT R11, R11, 0x40, RZ, 0xfc, !PT ;  /* 0x000000400b0b7812 */ /* 0x000fe200078efcff */
[----:B---3--:R-:W-:Y:S02]  /*d150*/  IMAD.MOV.U32 R3, RZ, RZ, R0 ;  /* 0x000000ffff037224 */ /* 0x008fe400078e0000 */
[----:B----4-:R-:W-:Y:S02]  /*d160*/  IMAD R0, R20, UR4, RZ ;  /* 0x0000000414007c24 */ /* 0x010fe4000f8e02ff */
[C---:B------:R-:W-:Y:S01]  /*d170*/  IMAD.WIDE.U32 R2, R18.reuse, UR4, R2 ;  /* 0x0000000412027c25 */ /* 0x040fe2000f8e0002 */
[----:B------:R-:W3:Y:S03]  /*d180*/  S2R R20, SR_TID.X ;  /* 0x0000000000147919 */ /* 0x000ee60000002100 */
[----:B------:R-:W-:Y:S01]  /*d190*/  IMAD R0, R18, UR5, R0 ;  /* 0x0000000512007c24 */ /* 0x000fe2000f8e0200 */
[----:B------:R-:W-:-:S03]  /*d1a0*/  ULDC.64 UR4, c[0x0][0x2e0] ;  /* 0x0000b80000047ab9 */ /* 0x000fc60000000a00 */
[----:B------:R-:W-:Y:S02]  /*d1b0*/  IMAD.IADD R3, R3, 0x1, R0 ;  /* 0x0000000103037824 */ /* 0x000fe400078e0200 */
[----:B--2---:R-:W-:Y:S02]  /*d1c0*/  IMAD R0, R21, UR4, RZ ;  /* 0x0000000415007c24 */ /* 0x004fe4000f8e02ff */
[----:B------:R-:W2:Y:S01]  /*d1d0*/  S2R R21, SR_TID.X ;  /* 0x0000000000157919 */ /* 0x000ea20000002100 */
[----:B------:R-:W-:-:S04]  /*d1e0*/  IMAD.WIDE.U32 R2, R28, UR4, R2 ;  /* 0x000000041c027c25 */ /* 0x000fc8000f8e0002 */
[----:B------:R-:W-:Y:S01]  /*d1f0*/  IMAD R4, R28, UR5, R0 ;  /* 0x000000051c047c24 */ /* 0x000fe2000f8e0200 */
[----:B------:R-:W-:Y:S01]  /*d200*/  ULDC.64 UR4, c[0x0][0x2d0] ;  /* 0x0000b40000047ab9 */ /* 0x000fe20000000a00 */
[----:B------:R-:W4:Y:S02]  /*d210*/  @P6 LDC R0, c[0x0][0x44c] ;  /* 0x00011300ff006b82 */ /* 0x000f240000000800 */
[----:B------:R-:W-:Y:S01]  /*d220*/  IMAD.IADD R3, R3, 0x1, R4 ;  /* 0x0000000103037824 */ /* 0x000fe200078e0204 */
[----:B---3--:R-:W-:-:S04]  /*d230*/  LOP3.LUT R20, R20, 0x7f, RZ, 0xc0, !PT ;  /* 0x0000007f14147812 */ /* 0x008fc800078ec0ff */
[----:B------:R-:W-:Y:S01]  /*d240*/  SHF.R.U32.HI R20, RZ, 0x2, R20 ;  /* 0x00000002ff147819 */ /* 0x000fe20000011614 */
[----:B--2---:R-:W-:-:S05]  /*d250*/  IMAD.SHL.U32 R21, R21, 0x20, RZ ;  /* 0x0000002015157824 */ /* 0x004fca00078e00ff */
[----:B------:R-:W-:-:S04]  /*d260*/  LOP3.LUT R21, R21, 0x60, RZ, 0xc0, !PT ;  /* 0x0000006015157812 */ /* 0x000fc800078ec0ff */
[----:B------:R-:W-:Y:S02]  /*d270*/  LOP3.LUT R20, R20, R21, RZ, 0xfc, !PT ;  /* 0x0000001514147212 */ /* 0x000fe400078efcff */
[----:B------:R-:W-:-:S03]  /*d280*/  LOP3.LUT R21, R13, 0x7f, RZ, 0xc0, !PT ;  /* 0x0000007f0d157812 */ /* 0x000fc600078ec0ff */
[----:B------:R-:W-:Y:S01]  /*d290*/  IMAD R6, R17, 0xc0, R20 ;  /* 0x000000c011067824 */ /* 0x000fe200078e0214 */
[----:B------:R-:W-:Y:S01]  /*d2a0*/  SHF.R.U32.HI R21, RZ, 0x2, R21 ;  /* 0x00000002ff157819 */ /* 0x000fe20000011615 */
[----:B------:R-:W-:Y:S02]  /*d2b0*/  IMAD.SHL.U32 R20, R13, 0x8, RZ ;  /* 0x000000080d147824 */ /* 0x000fe400078e00ff */
[----:B----4-:R-:W-:-:S03]  /*d2c0*/  @P6 IMAD.HI.U32 R0, R6, R0, RZ ;  /* 0x0000000006006227 */ /* 0x010fc600078e00ff */
        /* <DEDUP_REMOVED lines=9> */
[----:B-1----:R-:W-:-:S04]  /*d360*/  IMAD R0, R10, R7, R6 ;  /* 0x000000070a007224 */ /* 0x002fc800078e0206 */
        /* <DEDUP_REMOVED lines=21> */
[----:B------:R-:W-:Y:S01]  /*d4c0*/  UMOV UR5, 0xffffffff ;  /* 0xffffffff00057882 */ /* 0x000fe20000000000 */
[----:B------:R-:W-:Y:S02]  /*d4d0*/  ISETP.GE.AND P1, PT, R11, UR4, PT ;  /* 0x000000040b007c0c */ /* 0x000fe4000bf26270 */
[----:B------:R-:W-:Y:S01]  /*d4e0*/  IMAD.IADD R3, R3, 0x1, R6 ;  /* 0x0000000103037824 */ /* 0x000fe200078e0206 */
[----:B------:R-:W-:Y:S01]  /*d4f0*/  SHF.R.S32.HI R6, RZ, 0x1f, R5 ;  /* 0x0000001fff067819 */ /* 0x000fe20000011405 */
[----:B------:R-:W-:-:S04]  /*d500*/  IMAD.WIDE.U32 R2, R5, UR6, R2 ;  /* 0x0000000605027c25 */ /* 0x000fc8000f8e0002 */
[----:B------:R-:W-:Y:S01]  /*d510*/  IMAD R6, R6, UR6, RZ ;  /* 0x0000000606067c24 */ /* 0x000fe2000f8e02ff */
[----:B------:R-:W-:-:S03]  /*d520*/  LEA R8, P0, R2, UR8, 0x1 ;  /* 0x0000000802087c11 */ /* 0x000fc6000f8008ff */
[----:B------:R-:W-:-:S04]  /*d530*/  IMAD R6, R5, UR7, R6 ;  /* 0x0000000705067c24 */ /* 0x000fc8000f8e0206 */
[----:B------:R-:W-:-:S05]  /*d540*/  IMAD.IADD R3, R3, 0x1, R6 ;  /* 0x0000000103037824 */ /* 0x000fca00078e0206 */
[----:B------:R-:W-:Y:S02]  /*d550*/  LEA.HI.X R3, R2, UR9, R3, 0x1, P0 ;  /* 0x0000000902037c11 */ /* 0x000fe400080f0c03 */
[----:B------:R-:W-:Y:S01]  /*d560*/  ISETP.GE.AND P0, PT, R12, UR4, PT ;  /* 0x000000040c007c0c */ /* 0x000fe2000bf06270 */
[----:B------:R-:W-:-:S12]  /*d570*/  BRA.DIV UR5, `(.L_x_2143) ;  /* 0x0000003605947947 */ /* 0x000fd8000b800000 */
[----:B------:R-:W2:Y:S04]  /*d580*/  LDL.LU R5, [R1+0x20] ;  /* 0x0000200001057983 */ /* 0x000ea80000300800 */
[----:B------:R-:W3:Y:S01]  /*d590*/  LDL R9, [R1+0x18] ;  /* 0x0000180001097983 */ /* 0x000ee20000100800 */
[----:B------:R-:W-:-:S03]  /*d5a0*/  IMAD R17, R17, 0xc0, R21 ;  /* 0x000000c011117824 */ /* 0x000fc600078e0215 */
[----:B------:R-:W0:Y:S04]  /*d5b0*/  SHFL.IDX PT, R7, R4, RZ, 0x1c1f ;  /* 0x001c1fff04077589 */ /* 0x000e2800000e0000 */
[----:B------:R-:W1:Y:S01]  /*d5c0*/  SHFL.IDX PT, R6, R0, RZ, 0x1c1f ;  /* 0x001c1fff00067589 */ /* 0x000e6200000e0000 */
[----:B--2---:R-:W-:Y:S02]  /*d5d0*/  IMAD R2, R5, R10, RZ ;  /* 0x0000000a05027224 */ /* 0x004fe400078e02ff */
[----:B------:R-:W-:-:S03]  /*d5e0*/  VIADD R5, R17, 0x20 ;  /* 0x0000002011057836 */ /* 0x000fc60000000000 */
[----:B------:R-:W-:-:S13]  /*d5f0*/  ISETP.GE.AND P2, PT, R17, R2, PT ;  /* 0x000000021100720c */ /* 0x000fda0003f46270 */
[----:B0-----:R-:W-:-:S05]  /*d600*/  @!P2 LEA R7, P4, R20, R7, 0x1 ;  /* 0x000000071407a211 */ /* 0x001fca00078808ff */
[----:B-1----:R-:W-:-:S05]  /*d610*/  @!P2 IMAD.X R6, RZ, RZ, R6, P4 ;  /* 0x000000ffff06a224 */ /* 0x002fca00020e0606 */
[----:B------:R-:W-:-:S04]  /*d620*/  @!P2 LOP3.LUT R7, R7, R6, RZ, 0x3c, !PT ;  /* 0x000000060707a212 */ /* 0x000fc800078e3cff */
[----:B------:R-:W-:-:S04]  /*d630*/  @!P2 LOP3.LUT R6, R7, R6, RZ, 0x3c, !PT ;  /* 0x000000060706a212 */ /* 0x000fc800078e3cff */
[----:B------:R-:W-:-:S05]  /*d640*/  @!P2 LOP3.LUT R7, R7, R6, RZ, 0x3c, !PT ;  /* 0x000000060707a212 */ /* 0x000fca00078e3cff */
[----:B------:R-:W-:Y:S01]  /*d650*/  @!PT LDS RZ, [RZ] ;  /* 0x00000000fffff984 */ /* 0x000fe20000000800 */
[----:B---3--:R-:W-:Y:S04]  /*d660*/  @!P2 LDGSTS.E.BYPASS.LTC128B.128 [R9+0xc400], desc[UR36][R6.64], !P3 ;  /* 0x0c4000000609afae */ /* 0x008fe8000d901d64 */
[----:B------:R-:W-:Y:S04]  /*d670*/  @!P2 LDGSTS.E.BYPASS.LTC128B.128 [R9+0xf400], desc[UR36][R6.64+0x40], !P0 ;  /* 0x0f4000400609afae */ /* 0x000fe8000c101d64 */
[----:B------:R0:W-:Y:S01]  /*d680*/  @!P2 LDGSTS.E.BYPASS.LTC128B.128 [R9+0x12400], desc[UR36][R6.64+0x80], !P1 ;  /* 0x124000800609afae */ /* 0x0001e2000c901d64 */
[----:B------:R-:W-:Y:S01]  /*d690*/  ISETP.GE.AND P2, PT, R5, R2, PT ;  /* 0x000000020500720c */ /* 0x000fe20003f46270 */
        /* <DEDUP_REMOVED lines=11> */
[----:B------:R-:W-:Y:S01]  /*d750*/  ISETP.GE.AND P2, PT, R5, R2, PT ;  /* 0x000000020500720c */ /* 0x000fe20003f46270 */
[----:B------:R-:W-:-:S02]  /*d760*/  VIADD R5, R17, 0x60 ;  /* 0x0000006011057836 */ /* 0x000fc40000000000 */
        /* <DEDUP_REMOVED lines=11> */
[----:B------:R-:W-:Y:S01]  /*d820*/  @!P2 LDGSTS.E.BYPASS.LTC128B.128 [R9+0x13400], desc[UR36][R6.64+0x80], !P1 ;  /* 0x134000800609afae */ /* 0x000fe2000c901d64 */
[----:B------:R-:W-:-:S13]  /*d830*/  ISETP.GE.AND P2, PT, R5, R2, PT ;  /* 0x000000020500720c */ /* 0x000fda0003f46270 */
[----:B--2---:R-:W-:-:S05]  /*d840*/  @!P2 LEA R4, P4, R20, R4, 0x1 ;  /* 0x000000041404a211 */ /* 0x004fca00078808ff */
[----:B---3--:R-:W-:-:S04]  /*d850*/  @!P2 IMAD.X R0, RZ, RZ, R0, P4 ;  /* 0x000000ffff00a224 */ /* 0x008fc800020e0600 */
        /* <DEDUP_REMOVED lines=16> */
.L_x_2224:
        /* <DEDUP_REMOVED lines=13> */
.L_x_2144:
        /* <DEDUP_REMOVED lines=18> */
.L_x_2225:
[----:B------:R-:W-:Y:S05]  /*db50*/  BSYNC B0 ;  /* 0x0000000000007941 */ /* 0x000fea0003800000 */
.L_x_2145:
[----:B------:R-:W2:Y:S01]  /*db60*/  LDL R3, [R1+0x24] ;  /* 0x0000240001037983 */ /* 0x000ea20000100800 */
[----:B------:R-:W-:Y:S01]  /*db70*/  BSSY B0, `(.L_x_2147) ;  /* 0x00000ff000007945 */ /* 0x000fe20003800000 */
[----:B--2---:R-:W-:-:S13]  /*db80*/  ISETP.GE.AND P0, PT, R3, 0x2, PT ;  /* 0x000000020300780c */ /* 0x004fda0003f06270 */
[----:B------:R-:W-:Y:S05]  /*db90*/  @!P0 BRA `(.L_x_2148) ;  /* 0x0000000c00f08947 */ /* 0x000fea0003800000 */
[----:B------:R-:W0:Y:S01]  /*dba0*/  S2R R2, SR_TID.X ;  /* 0x0000000000027919 */ /* 0x000e220000002100 */
[----:B-1----:R-:W-:Y:S01]  /*dbb0*/  VIADD R0, R3, 0xfffffffe ;  /* 0xfffffffe03007836 */ /* 0x002fe20000000000 */
        /* <DEDUP_REMOVED lines=11> */
.L_x_2161:
        /* <DEDUP_REMOVED lines=42> */
.L_x_2149:
[----:B------:R-:W-:Y:S01]  /*df10*/  IMAD R5, R26, 0x8, R23 ;  /* 0x000000081a057824 */ /* 0x000fe200078e0217 */
[----:B------:R-:W-:Y:S01]  /*df20*/  SHF.L.U32 R0, R29, 0x1f, RZ ;  /* 0x0000001f1d007819 */ /* 0x000fe200000006ff */
[----:B------:R-:W-:Y:S03]  /*df30*/  BSSY B1, `(.L_x_2150) ;  /* 0x0000003000017945 */ /* 0x000fe60003800000 */
[----:B------:R-:W0:Y:S02]  /*df40*/  SYNCS.PHASECHK.TRANS64.TRYWAIT P0, [R5+URZ+0x2d840], R0 ;  /* 0x02d84000050075a7 */ /* 0x000e24000800017f */
[----:B0-----:R-:W-:Y:S05]  /*df50*/  @!P0 BRA `(.L_x_2151) ;  /* 0x0000003400448947 */ /* 0x001fea0003800000 */
.L_x_2226:
[----:B------:R-:W-:Y:S05]  /*df60*/  BSYNC B1 ;  /* 0x0000000000017941 */ /* 0x000fea0003800000 */
.L_x_2150:
        /* <DEDUP_REMOVED lines=60> */
.L_x_2236:
        /* <DEDUP_REMOVED lines=11> */
.L_x_2153:
        /* <DEDUP_REMOVED lines=11> */
.L_x_2154:
[----:B------:R1:W-:Y:S01]  /*e490*/  SYNCS.ARRIVE.TRANS64.A1T0 RZ, [R5+URZ+0x2d830], RZ ;  /* 0x02d830ff05ff79a7 */ /* 0x0003e2000810003f */
[----:B------:R-:W-:Y:S05]  /*e4a0*/  @!P5 BRA `(.L_x_2155) ;  /* 0x000000000004d947 */ /* 0x000fea0003800000 */
[----:B------:R-:W-:Y:S01]  /*e4b0*/  BPT.TRAP 0x1 ;  /* 0x000000040000795c */ /* 0x000fe20000300000 */
.L_x_2155:
[----:B------:R-:W-:Y:S01]  /*e4c0*/  SHF.L.U32 R2, R17, 0x1f, RZ ;  /* 0x0000001f11027819 */ /* 0x000fe200000006ff */
[----:B-1----:R-:W-:Y:S01]  /*e4d0*/  IMAD R5, R10, 0x8, R23 ;  /* 0x000000080a057824 */ /* 0x002fe200078e0217 */
[----:B------:R-:W-:Y:S03]  /*e4e0*/  BSSY B1, `(.L_x_2156) ;  /* 0x0000003000017945 */ /* 0x000fe60003800000 */
[----:B------:R-:W1:Y:S02]  /*e4f0*/  SYNCS.PHASECHK.TRANS64.TRYWAIT P0, [R5+URZ+0x2d860], R2 ;  /* 0x02d86002050075a7 */ /* 0x000e64000800017f */
[----:B-1----:R-:W-:Y:S05]  /*e500*/  @!P0 BRA `(.L_x_2157) ;  /* 0x0000003400408947 */ /* 0x002fea0003800000 */
.L_x_2237:
[----:B------:R-:W-:Y:S05]  /*e510*/  BSYNC B1 ;  /* 0x0000000000017941 */ /* 0x000fea0003800000 */
.L_x_2156:
        /* <DEDUP_REMOVED lines=49> */
.L_x_2247:
        /* <DEDUP_REMOVED lines=32> */
.L_x_2159:
        /* <DEDUP_REMOVED lines=12> */
.L_x_2160:
[----:B------:R2:W-:Y:S01]  /*eaf0*/  STL [R1], R27 ;  /* 0x0000001b01007387 */ /* 0x0005e20000100800 */
[C---:B------:R-:W-:Y:S01]  /*eb00*/  ISETP.GT.AND P0, PT, R27.reuse, RZ, PT ;  /* 0x000000ff1b00720c */ /* 0x040fe20003f04270 */
[----:B------:R2:W-:Y:S01]  /*eb10*/  SYNCS.ARRIVE.TRANS64.A1T0 RZ, [R5+URZ+0x2d850], RZ ;  /* 0x02d850ff05ff79a7 */ /* 0x0005e2000810003f */
[----:B------:R-:W-:Y:S02]  /*eb20*/  VIADD R0, R27, 0xffffffff ;  /* 0xffffffff1b007836 */ /* 0x000fe40000000000 */
[----:B------:R-:W-:Y:S02]  /*eb30*/  IMAD.MOV.U32 R17, RZ, RZ, R29 ;  /* 0x000000ffff117224 */ /* 0x000fe400078e001d */
[----:B------:R-:W-:-:S07]  /*eb40*/  IMAD.MOV.U32 R10, RZ, RZ, R26 ;  /* 0x000000ffff0a7224 */ /* 0x000fce00078e001a */
[----:B--2---:R-:W-:Y:S05]  /*eb50*/  @P0 BRA `(.L_x_2161) ;  /* 0xfffffff000440947 */ /* 0x004fea000383ffff */
.L_x_2148:
[----:B------:R-:W-:Y:S05]  /*eb60*/  BSYNC B0 ;  /* 0x0000000000007941 */ /* 0x000fea0003800000 */
.L_x_2147:
        /* <DEDUP_REMOVED lines=17> */
.L_x_2163:
[----:B------:R-:W-:Y:S05]  /*ec80*/  BSYNC B0 ;  /* 0x0000000000007941 */ /* 0x000fea0003800000 */
.L_x_2162:
[----:B-1----:R-:W2:Y:S02]  /*ec90*/  LDL R0, [R1+0x38] ;  /* 0x0000380001007983 */ /* 0x002ea40000100800 */
[----:B--2---:R-:W-:-:S13]  /*eca0*/  ISETP.NE.AND P0, PT, R0, 0x3, PT ;  /* 0x000000030000780c */ /* 0x004fda0003f05270 */
[----:B------:R-:W-:Y:S05]  /*ecb0*/  @!P0 BRA `(.L_x_2164) ;  /* 0x0000000000048947 */ /* 0x000fea0003800000 */
[----:B------:R-:W-:Y:S01]  /*ecc0*/  BPT.TRAP 0x1 ;  /* 0x000000040000795c */ /* 0x000fe20000300000 */
.L_x_2164:
[----:B------:R-:W2:Y:S01]  /*ecd0*/  LDL.LU R2, [R1+0xc] ;  /* 0x00000c0001027983 */ /* 0x000ea20000300800 */
[----:B------:R-:W-:Y:S01]  /*ece0*/  IMAD R0, R26, 0x8, R23 ;  /* 0x000000081a007824 */ /* 0x000fe200078e0217 */
[----:B------:R-:W-:Y:S01]  /*ecf0*/  SHF.L.U32 R3, R29, 0x1f, RZ ;  /* 0x0000001f1d037819 */ /* 0x000fe200000006ff */
[----:B------:R-:W-:Y:S03]  /*ed00*/  BSSY B0, `(.L_x_2165) ;  /* 0x0000004000007945 */ /* 0x000fe60003800000 */
[----:B------:R-:W1:Y:S01]  /*ed10*/  SYNCS.PHASECHK.TRANS64.TRYWAIT P0, [R0+URZ+0x2d860], R3 ;  /* 0x02d86003000075a7 */ /* 0x000e62000800017f */
[----:B--2---:R-:W-:Y:S01]  /*ed20*/  IMAD R6, R27, -0x80, R2 ;  /* 0xffffff801b067824 */ /* 0x004fe200078e0202 */
[----:B-1----:R-:W-:Y:S06]  /*ed30*/  @!P0 BRA `(.L_x_2166) ;  /* 0x0000003000ac8947 */ /* 0x002fec0003800000 */
.L_x_2248:
[----:B------:R-:W-:Y:S05]  /*ed40*/  BSYNC B0 ;  /* 0x0000000000007941 */ /* 0x000fea0003800000 */
.L_x_2165:
        /* <DEDUP_REMOVED lines=56> */
.L_x_2258:
        /* <DEDUP_REMOVED lines=13> */
.L_x_2168:
        /* <DEDUP_REMOVED lines=11> */
.L_x_2169:
[----:B------:R-:W-:Y:S01]  /*f250*/  VIADD R26, R26, 0x1 ;  /* 0x000000011a1a7836 */ /* 0x000fe20000000000 */
[----:B------:R0:W-:Y:S04]  /*f260*/  SYNCS.ARRIVE.TRANS64.A1T0 RZ, [R0+URZ+0x2d850], RZ ;  /* 0x02d850ff00ff79a7 */ /* 0x0001e8000810003f */
[----:B------:R-:W-:-:S04]  /*f270*/  ISETP.NE.AND P0, PT, R26, 0x2, PT ;  /* 0x000000021a00780c */ /* 0x000fc80003f05270 */
[----:B0-----:R-:W-:Y:S02]  /*f280*/  SEL R0, RZ, 0x1, P0 ;  /* 0x00000001ff007807 */ /* 0x001fe40000000000 */
[----:B------:R-:W-:Y:S02]  /*f290*/  SEL R26, R26, RZ, P0 ;  /* 0x000000ff1a1a7207 */ /* 0x000fe40000000000 */
[----:B------:R-:W-:-:S07]  /*f2a0*/  LOP3.LUT R29, R29, R0, RZ, 0x3c, !PT ;  /* 0x000000001d1d7212 */ /* 0x000fce00078e3cff */
.L_x_2128:
[----:B------:R-:W-:Y:S05]  /*f2b0*/  BSYNC B7 ;  /* 0x0000000000077941 */ /* 0x000fea0003800000 */
.L_x_2126:
[----:B------:R-:W-:-:S13]  /*f2c0*/  LOP3.LUT P0, RZ, R22, 0x80, RZ, 0xc0, !PT ;  /* 0x0000008016ff7812 */ /* 0x000fda000780c0ff */
[----:B------:R-:W-:Y:S05]  /*f2d0*/  @!P0 BRA `(.L_x_2170) ;  /* 0x0000000000248947 */ /* 0x000fea0003800000 */
[----:B------:R-:W-:Y:S05]  /*f2e0*/  WARPSYNC.ALL ;  /* 0x0000000000007948 */ /* 0x000fea0003800000 */
[----:B------:R-:W0:Y:S08]  /*f2f0*/  S2UR UR5, SR_CgaCtaId ;  /* 0x00000000000579c3 */ /* 0x000e300000008800 */
[----:B------:R-:W-:Y:S06]  /*f300*/  BAR.SYNC.DEFER_BLOCKING 0x5, 0x200 ;  /* 0x0148000000007b1d */ /* 0x000fec0000010000 */
[----:B------:R-:W-:-:S02]  /*f310*/  UMOV UR4, 0x400 ;  /* 0x0000040000047882 */ /* 0x000fc40000000000 */
[----:B0-----:R-:W-:-:S06]  /*f320*/  ULEA UR4, UR5, UR4, 0x18 ;  /* 0x0000000405047291 */ /* 0x001fcc000f8ec03f */
[----:B------:R-:W-:-:S05]  /*f330*/  IMAD.U32 R23, RZ, RZ, UR4 ;  /* 0x00000004ff177e24 */ /* 0x000fca000f8e00ff */
[----:B------:R1:W2:Y:S01]  /*f340*/  LDS.128 R16, [R23+0x2d8d0] ;  /* 0x02d8d00017107984 */ /* 0x0002a20000000c00 */
[----:B------:R-:W-:Y:S06]  /*f350*/  BAR.ARV 0x4, 0x200 ;  /* 0x0108000000007b1d */ /* 0x000fec0000002000 */
[----:B------:R-:W-:Y:S05]  /*f360*/  BRA `(.L_x_2171) ;  /* 0x0000000800cc7947 */ /* 0x000fea0003800000 */
.L_x_2170:
[----:B------:R-:W0:Y:S01]  /*f370*/  S2R R0, SR_TID.X ;  /* 0x0000000000007919 */ /* 0x000e220000002100 */
        /* <DEDUP_REMOVED lines=35> */
.L_x_2268:
[----:B------:R-:W-:Y:S02]  /*f5b0*/  ULDC UR4, c[0x0][0xc38] ;  /* 0x00030e0000047ab9 */ /* 0x000fe40000000800 */
[----:B------:R-:W-:-:S04]  /*f5c0*/  IMAD.U32 R4, RZ, RZ, UR4 ;  /* 0x00000004ff047e24 */ /* 0x000fc8000f8e00ff */
[----:B-1----:R-:W-:-:S04]  /*f5d0*/  IMAD R5, R14, R4, RZ ;  /* 0x000000040e057224 */ /* 0x002fc800078e02ff */
[----:B------:R-:W-:-:S05]  /*f5e0*/  IMAD.IADD R16, R16, 0x1, R5 ;  /* 0x0000000110107824 */ /* 0x000fca00078e0205 */
[----:B------:R-:W-:-:S13]  /*f5f0*/  ISETP.GT.AND P6, PT, R16, R0, PT ;  /* 0x000000001000720c */ /* 0x000fda0003fc4270 */
[----:B------:R-:W-:Y:S05]  /*f600*/  @P6 BRA `(.L_x_2173) ;  /* 0x00000000009c6947 */ /* 0x000fea0003800000 */
.L_x_2178:
        /* <DEDUP_REMOVED lines=14> */
.L_x_2176:
[----:B------:R-:W-:Y:S05]  /*f6f0*/  BSYNC B0 ;  /* 0x0000000000007941 */ /* 0x000fea0003800000 */
.L_x_2175:
        /* <DEDUP_REMOVED lines=18> */
.L_x_2276:
[----:B------:R-:W-:Y:S02]  /*f820*/  ULDC UR4, c[0x0][0xc38] ;  /* 0x00030e0000047ab9 */ /* 0x000fe40000000800 */
[----:B------:R-:W-:-:S04]  /*f830*/  IMAD.U32 R4, RZ, RZ, UR4 ;  /* 0x00000004ff047e24 */ /* 0x000fc8000f8e00ff */
[----:B-1----:R-:W-:-:S04]  /*f840*/  IMAD R5, R14, R4, RZ ;  /* 0x000000040e057224 */ /* 0x002fc800078e02ff */
[----:B------:R-:W-:-:S05]  /*f850*/  IMAD.IADD R16, R5, 0x1, R16 ;  /* 0x0000000105107824 */ /* 0x000fca00078e0210 */
[----:B------:R-:W-:-:S13]  /*f860*/  ISETP.GT.AND P6, PT, R16, R0, PT ;  /* 0x000000001000720c */ /* 0x000fda0003fc4270 */
[----:B------:R-:W-:Y:S05]  /*f870*/  @!P6 BRA `(.L_x_2178) ;  /* 0xfffffffc0064e947 */ /* 0x000fea000383ffff */
.L_x_2173:
        /* <DEDUP_REMOVED lines=8> */
.L_x_2280:
[----:B------:R-:W-:Y:S01]  /*f900*/  ISETP.NE.AND P0, PT, R5, RZ, PT ;  /* 0x000000ff0500720c */ /* 0x000fe20003f05270 */
[----:B------:R-:W-:-:S12]  /*f910*/  IMAD.MOV.U32 R5, RZ, RZ, RZ ;  /* 0x000000ffff057224 */ /* 0x000fd800078e00ff */
[----:B------:R-:W-:Y:S05]  /*f920*/  @!P0 BRA `(.L_x_2180) ;  /* 0x0000000000108947 */ /* 0x000fea0003800000 */
[----:B------:R-:W-:Y:S01]  /*f930*/  UMOV UR4, 0xffffffff ;  /* 0xffffffff00047882 */ /* 0x000fe20000000000 */
[----:B------:R-:W-:Y:S02]  /*f940*/  VIADD R12, R6, 0xffffffff ;  /* 0xffffffff060c7836 */ /* 0x000fe40000000000 */
[----:B------:R-:W-:Y:S05]  /*f950*/  BRA.DIV UR4, `(.L_x_2181) ;  /* 0x0000003604507947 */ /* 0x000fea000b800000 */
[----:B------:R3:W4:Y:S02]  /*f960*/  SHFL.IDX PT, R5, R3, R12, 0x1f ;  /* 0x00001f0c03057589 */ /* 0x00072400000e0000 */
.L_x_2180:
        /* <DEDUP_REMOVED lines=66> */
.L_x_2174:
[----:B------:R-:W-:Y:S01]  /*fd90*/  UMOV UR4, URZ ;  /* 0x0000003f00047c82 */ /* 0x000fe20008000000 */
[----:B------:R-:W-:Y:S01]  /*fda0*/  UMOV UR5, URZ ;  /* 0x0000003f00057c82 */ /* 0x000fe20008000000 */
[----:B------:R-:W-:Y:S01]  /*fdb0*/  ULDC UR6, c[0x0][0xc3c] ;  /* 0x00030f0000067ab9 */ /* 0x000fe20000000800 */
[----:B------:R-:W-:Y:S02]  /*fdc0*/  IMAD.MOV.U32 R16, RZ, RZ, R0 ;  /* 0x000000ffff107224 */ /* 0x000fe400078e0000 */
[----:B------:R-:W-:Y:S02]  /*fdd0*/  IMAD.U32 R17, RZ, RZ, UR4 ;  /* 0x00000004ff117e24 */ /* 0x000fe4000f8e00ff */
[----:B------:R-:W-:Y:S02]  /*fde0*/  IMAD.U32 R18, RZ, RZ, UR5 ;  /* 0x00000005ff127e24 */ /* 0x000fe4000f8e00ff */
[----:B------:R-:W-:-:S07]  /*fdf0*/  IMAD.U32 R19, RZ, RZ, UR6 ;  /* 0x00000006ff137e24 */ /* 0x000fce000f8e00ff */
.L_x_2182:
        /* <DEDUP_REMOVED lines=10> */
.L_x_2171:
[----:B------:R-:W-:Y:S02]  /*fea0*/  ULDC UR4, c[0x0][0xc3c] ;  /* 0x00030f0000047ab9 */ /* 0x000fe40000000800 */
[----:B--2---:R-:W-:-:S13]  /*feb0*/  ISETP.GE.AND P0, PT, R19, UR4, PT ;  /* 0x0000000413007c0c */ /* 0x004fda000bf06270 */
[----:B------:R-:W-:Y:S05]  /*fec0*/  @!P0 BRA `(.L_x_2183) ;  /* 0xffffffb8000c8947 */ /* 0x000fea000383ffff */
[----:B------:R-:W-:Y:S05]  /*fed0*/  BSYNC B8 ;  /* 0x0000000000087941 */ /* 0x000fea0003800000 */
.L_x_2122:
        /* <DEDUP_REMOVED lines=12> */
.L_x_2283:
[----:B------:R-:W-:Y:S05]  /*ffa0*/  BSYNC B0 ;  /* 0x0000000000007941 */ /* 0x000fea0003800000 */
.L_x_2184:
[----:B------:R-:W-:-:S03]  /*ffb0*/  UMOV UR4, 0xffffffff ;  /* 0xffffffff00047882 */ /* 0x000fc60000000000 */
[----:B------:R-:W-:Y:S05]  /*ffc0*/  BRA.DIV UR4, `(.L_x_2186) ;  /* 0x0000002e04f07947 */ /* 0x000fea000b800000 */
[----:B-1----:R-:W1:Y:S02]  /*ffd0*/  S2R R0, SR_TID.X ;  /* 0x0000000000007919 */ /* 0x002e640000002100 */
[----:B-1----:R-:W-:-:S04]  /*ffe0*/  SHF.R.U32.HI R0, RZ, 0x5, R0 ;  /* 0x00000005ff007819 */ /* 0x002fc80000011600 */
[----:B------:R-:W-:-:S05]  /*fff0*/  LOP3.LUT R0, R0, 0x3, RZ, 0xc0, !PT ;  /* 0x0000000300007812 */ /* 0x000fca00078ec0ff */
[----:B------:R1:W2:Y:S02]  /*10000*/  SHFL.IDX PT, R14, R0, RZ, 0x1f ;  /* 0x00001fff000e7589 */ /* 0x0002a400000e0000 */
.L_x_2286:
[----:B--2---:R-:W-:Y:S01]  /*10010*/  ISETP.NE.AND P0, PT, R14, RZ, PT ;  /* 0x000000ff0e00720c */ /* 0x004fe20003f05270 */
[----:B------:R-:W-:-:S12]  /*10020*/  BSSY B0, `(.L_x_2187) ;  /* 0x0000024000007945 */ /* 0x000fd80003800000 */
[----:B------:R-:W-:Y:S05]  /*10030*/  @P0 BRA `(.L_x_2188) ;  /* 0x0000000000880947 */ /* 0x000fea0003800000 */
[----:B------:R-:W-:-:S03]  /*10040*/  UMOV UR4, 0xffffffff ;  /* 0xffffffff00047882 */ /* 0x000fc60000000000 */
[----:B------:R-:W-:Y:S05]  /*10050*/  BRA.DIV UR4, `(.L_x_2189) ;  /* 0x0000003204007947 */ /* 0x000fea000b800000 */
[----:B------:R-:W-:-:S13]  /*10060*/  ELECT P6, URZ, PT ;  /* 0x00000000003f782f */ /* 0x000fda00038c0000 */
.L_x_2289:
[----:B------:R-:W-:Y:S05]  /*10070*/  @!P6 BRA `(.L_x_2188) ;  /* 0x000000000078e947 */ /* 0x000fea0003800000 */
[----:B-1----:R-:W2:Y:S02]  /*10080*/  LDL.LU R0, [R1+0x1c] ;  /* 0x00001c0001007983 */ /* 0x002ea40000300800 */
[----:B--2---:R-:W-:-:S04]  /*10090*/  LOP3.LUT R0, R0, 0x2, RZ, 0xfc, !PT ;  /* 0x0000000200007812 */ /* 0x004fc800078efcff */
[----:B------:R-:W-:-:S13]  /*100a0*/  ISETP.NE.AND P0, PT, R0, 0x3, PT ;  /* 0x000000030000780c */ /* 0x000fda0003f05270 */
[----:B------:R-:W-:Y:S05]  /*100b0*/  @!P0 BRA `(.L_x_2190) ;  /* 0x0000000000048947 */ /* 0x000fea0003800000 */
[----:B------:R-:W-:Y:S01]  /*100c0*/  BPT.TRAP 0x1 ;  /* 0x000000040000795c */ /* 0x000fe20000300000 */
.L_x_2190:
[C---:B------:R-:W-:Y:S01]  /*100d0*/  IMAD R3, R26.reuse, 0x8, R5 ;  /* 0x000000081a037824 */ /* 0x040fe200078e0205 */
[----:B------:R-:W-:Y:S01]  /*100e0*/  SHF.L.U32 R2, R29, 0x1f, RZ ;  /* 0x0000001f1d027819 */ /* 0x000fe200000006ff */
[----:B------:R-:W-:-:S03]  /*100f0*/  VIADD R26, R26, 0x1 ;  /* 0x000000011a1a7836 */ /* 0x000fc60000000000 */
[----:B------:R-:W1:Y:S02]  /*10100*/  SYNCS.PHASECHK.TRANS64.TRYWAIT P1, [R3+URZ+0x2d840], R2 ;  /* 0x02d84002030075a7 */ /* 0x000e64000802017f */
[----:B------:R-:W-:-:S04]  /*10110*/  ISETP.NE.AND P2, PT, R26, 0x2, PT ;  /* 0x000000021a00780c */ /* 0x000fc80003f45270 */
[----:B------:R-:W-:Y:S01]  /*10120*/  SEL R0, RZ, 0x1, P2 ;  /* 0x00000001ff007807 */ /* 0x000fe20001000000 */
[----:B-1----:R-:W-:Y:S08]  /*10130*/  @!P1 BRA `(.L_x_2191) ;  /* 0x0000002c00e89947 */ /* 0x002ff00003800000 */
.L_x_2290:
[----:B------:R-:W-:Y:S02]  /*10140*/  SEL R26, R26, RZ, P2 ;  /* 0x000000ff1a1a7207 */ /* 0x000fe40001000000 */
[----:B------:R-:W-:Y:S01]  /*10150*/  LOP3.LUT R0, R29, R0, RZ, 0x3c, !PT ;  /* 0x000000001d007212 */ /* 0x000fe200078e3cff */
[----:B------:R-:W-:Y:S06]  /*10160*/  @!P0 BRA `(.L_x_2192) ;  /* 0x0000000000048947 */ /* 0x000fec0003800000 */
[----:B------:R-:W-:Y:S01]  /*10170*/  BPT.TRAP 0x1 ;  /* 0x000000040000795c */ /* 0x000fe20000300000 */
.L_x_2192:
[----:B------:R-:W-:Y:S01]  /*10180*/  IMAD R5, R26, 0x8, R5 ;  /* 0x000000081a057824 */ /* 0x000fe200078e0205 */
[----:B------:R-:W-:-:S04]  /*10190*/  SHF.L.U32 R0, R0, 0x1f, RZ ;  /* 0x0000001f00007819 */ /* 0x000fc800000006ff */
[----:B------:R-:W2:Y:S02]  /*101a0*/  SYNCS.PHASECHK.TRANS64.TRYWAIT P1, [R5+URZ+0x2d840], R0 ;  /* 0x02d84000050075a7 */ /* 0x000ea4000802017f */
[----:B--2---:R-:W-:Y:S05]  /*101b0*/  @!P1 BRA `(.L_x_2193) ;  /* 0x0000002c00dc9947 */ /* 0x004fea0003800000 */
.L_x_2291:
[----:B------:R-:W-:Y:S05]  /*101c0*/  @!P0 BRA `(.L_x_2194) ;  /* 0x0000000000048947 */ /* 0x000fea0003800000 */
[----:B------:R-:W-:Y:S01]  /*101d0*/  BPT.TRAP 0x1 ;  /* 0x000000040000795c */ /* 0x000fe20000300000 */
.L_x_2194:
[----:B------:R-:W3:Y:S02]  /*101e0*/  SYNCS.PHASECHK.TRANS64.TRYWAIT P1, [R3+URZ+0x2d860], R2 ;  /* 0x02d86002030075a7 */ /* 0x000ee4000802017f */
[----:B---3--:R-:W-:Y:S05]  /*101f0*/  @!P1 BRA `(.L_x_2195) ;  /* 0x0000002c00e09947 */ /* 0x008fea0003800000 */
.L_x_2292:
[----:B------:R-:W-:Y:S05]  /*10200*/  @!P0 BRA `(.L_x_2196) ;  /* 0x0000000000048947 */ /* 0x000fea0003800000 */
[----:B------:R-:W-:Y:S01]  /*10210*/  BPT.TRAP 0x1 ;  /* 0x000000040000795c */ /* 0x000fe20000300000 */
.L_x_2196:
[----:B----4-:R4:W0:Y:S02]  /*10220*/  SYNCS.PHASECHK.TRANS64.TRYWAIT P0, [R5+URZ+0x2d860], R0 ;  /* 0x02d86000050075a7 */ /* 0x010824000800017f */
[----:B0-----:R-:W-:Y:S05]  /*10230*/  @!P0 NANOSLEEP.SYNCS 0x989680 ;  /* 0x009896800000895d */ /* 0x001fea0003900000 */
[----:B------:R-:W0:Y:S02]  /*10240*/  @!P0 SYNCS.PHASECHK.TRANS64 P0, [R5+URZ+0x2d860], R0 ;  /* 0x02d86000050085a7 */ /* 0x000e24000800007f */
[----:B0-----:R-:W-:Y:S05]  /*10250*/  @!P0 BRA `(.L_x_2196) ;  /* 0xfffffffc00f08947 */ /* 0x001fea000383ffff */
.L_x_2188:
[----:B------:R-:W-:Y:S05]  /*10260*/  BSYNC B0 ;  /* 0x0000000000007941 */ /* 0x000fea0003800000 */
.L_x_2187:
[----:B------:R-:W-:Y:S05]  /*10270*/  EXIT ;  /* 0x000000000000794d */ /* 0x000fea0003800000 */
.L_x_2066:
[----:B0-----:R-:W-:-:S04]  /*10280*/  IMAD.U32 R3, RZ, RZ, UR40 ;  /* 0x00000028ff037e24 */ /* 0x001fc8000f8e00ff */
[----:B------:R0:W1:Y:S03]  /*10290*/  SYNCS.PHASECHK.TRANS64.TRYWAIT P1, [R3+URZ+0x2d800], R0 ;  /* 0x02d80000030075a7 */ /* 0x000066000802017f */
[----:B-1----:R-:W-:Y:S05]  /*102a0*/  @!P1 NANOSLEEP.SYNCS 0x989680 ;  /* 0x009896800000995d */ /* 0x002fea0003900000 */
[----:B------:R-:W1:Y:S02]  /*102b0*/  @!P1 SYNCS.PHASECHK.TRANS64 P1, [R3+URZ+0x2d800], R0 ;  /* 0x02d80000030095a7 */ /* 0x000e64000802007f */
[----:B-1----:R-:W-:Y:S05]  /*102c0*/  @!P1 BRA `(.L_x_2066) ;  /* 0xfffffffc00ec9947 */ /* 0x002fea000383ffff */
[----:B------:R-:W-:Y:S05]  /*102d0*/  BRA `(.L_x_2197) ;  /* 0xffffff1400207947 */ /* 0x000fea000383ffff */
.L_x_2070:
[----:B-1----:R1:W2:Y:S02]  /*102e0*/  SYNCS.PHASECHK.TRANS64.TRYWAIT P1, [R3+URZ+0x2d830], R0 ;  /* 0x02d83000030075a7 */ /* 0x0022a4000802017f */
[----:B--2---:R-:W-:Y:S05]  /*102f0*/  @!P1 NANOSLEEP.SYNCS 0x989680 ;  /* 0x009896800000995d */ /* 0x004fea0003900000 */
[----:B------:R-:W2:Y:S02]  /*10300*/  @!P1 SYNCS.PHASECHK.TRANS64 P1, [R3+URZ+0x2d830], R0 ;  /* 0x02d83000030095a7 */ /* 0x000ea4000802007f */
[----:B--2---:R-:W-:Y:S05]  /*10310*/  @!P1 BRA `(.L_x_2070) ;  /* 0xfffffffc00f09947 */ /* 0x004fea000383ffff */
[----:B------:R-:W-:Y:S05]  /*10320*/  BRA `(.L_x_2069) ;  /* 0xffffff1400387947 */ /* 0x000fea000383ffff */
.L_x_2076:
[----:B-1----:R-:W-:-:S04]  /*10330*/  IMAD.U32 R5, RZ, RZ, UR7 ;  /* 0x00000007ff057e24 */ /* 0x002fc8000f8e00ff */
[----:B------:R1:W2:Y:S03]  /*10340*/  SYNCS.PHASECHK.TRANS64.TRYWAIT P1, [R5+URZ+0x2d830], R0 ;  /* 0x02d83000050075a7 */ /* 0x0002a6000802017f */
[----:B--2---:R-:W-:Y:S05]  /*10350*/  @!P1 NANOSLEEP.SYNCS 0x989680 ;  /* 0x009896800000995d */ /* 0x004fea0003900000 */
[----:B------:R-:W2:Y:S02]  /*10360*/  @!P1 SYNCS.PHASECHK.TRANS64 P1, [R5+URZ+0x2d830], R0 ;  /* 0x02d83000050095a7 */ /* 0x000ea4000802007f */
[----:B--2---:R-:W-:Y:S05]  /*10370*/  @!P1 BRA `(.L_x_2076) ;  /* 0xfffffffc00ec9947 */ /* 0x004fea000383ffff */
[----:B------:R-:W-:Y:S05]  /*10380*/  BRA `(.L_x_2073) ;  /* 0xffffff3800047947 */ /* 0x000fea000383ffff */
.L_x_2080:
[----:B-1----:R-:W-:-:S04]  /*10390*/  IMAD.U32 R5, RZ, RZ, UR7 ;  /* 0x00000007ff057e24 */ /* 0x002fc8000f8e00ff */
[----:B------:R1:W2:Y:S03]  /*103a0*/  SYNCS.PHASECHK.TRANS64.TRYWAIT P1, [R5+URZ+0x2d850], R0 ;  /* 0x02d85000050075a7 */ /* 0x0002a6000802017f */
[----:B--2---:R-:W-:Y:S05]  /*103b0*/  @!P1 NANOSLEEP.SYNCS 0x989680 ;  /* 0x009896800000995d */ /* 0x004fea0003900000 */
[----:B------:R-:W2:Y:S02]  /*103c0*/  @!P1 SYNCS.PHASECHK.TRANS64 P1, [R5+URZ+0x2d850], R0 ;  /* 0x02d85000050095a7 */ /* 0x000ea4000802007f */
[----:B--2---:R-:W-:Y:S05]  /*103d0*/  @!P1 BRA `(.L_x_2080) ;  /* 0xfffffffc00ec9947 */ /* 0x004fea000383ffff */
[----:B------:R-:W-:Y:S05]  /*103e0*/  BRA `(.L_x_2077) ;  /* 0xffffff3800b47947 */ /* 0x000fea000383ffff */
.L_x_2088:
[----:B-1----:R-:W-:-:S04]  /*103f0*/  IMAD.U32 R5, RZ, RZ, UR7 ;  /* 0x00000007ff057e24 */ /* 0x002fc8000f8e00ff */
[----:B------:R1:W2:Y:S03]  /*10400*/  SYNCS.PHASECHK.TRANS64.TRYWAIT P1, [R5+URZ+0x2d830], R0 ;  /* 0x02d83000050075a7 */ /* 0x0002a6000802017f */
[----:B--2---:R-:W-:Y:S05]  /*10410*/  @!P1 NANOSLEEP.SYNCS 0x989680 ;  /* 0x009896800000995d */ /* 0x004fea0003900000 */
[----:B------:R-:W2:Y:S02]  /*10420*/  @!P1 SYNCS.PHASECHK.TRANS64 P1, [R5+URZ+0x2d830], R0 ;  /* 0x02d83000050095a7 */ /* 0x000ea4000802007f */
[----:B--2---:R-:W-:Y:S05]  /*10430*/  @!P1 BRA `(.L_x_2088) ;  /* 0xfffffffc00ec9947 */ /* 0x004fea000383ffff */
[----:B------:R-:W-:Y:S05]  /*10440*/  BRA `(.L_x_2085) ;  /* 0xffffff6000687947 */ /* 0x000fea000383ffff */
.L_x_2092:
[----:B-1----:R-:W-:-:S04]  /*10450*/  IMAD.U32 R5, RZ, RZ, UR7 ;  /* 0x00000007ff057e24 */ /* 0x002fc8000f8e00ff */
[----:B------:R1:W2:Y:S03]  /*10460*/  SYNCS.PHASECHK.TRANS64.TRYWAIT P1, [R5+URZ+0x2d850], R0 ;  /* 0x02d85000050075a7 */ /* 0x0002a6000802017f */
[----:B--2---:R-:W-:Y:S05]  /*10470*/  @!P1 NANOSLEEP.SYNCS 0x989680 ;  /* 0x009896800000995d */ /* 0x004fea0003900000 */
[----:B------:R-:W2:Y:S02]  /*10480*/  @!P1 SYNCS.PHASECHK.TRANS64 P1, [R5+URZ+0x2d850], R0 ;  /* 0x02d85000050095a7 */ /* 0x000ea4000802007f */
[----:B--2---:R-:W-:Y:S05]  /*10490*/  @!P1 BRA `(.L_x_2092) ;  /* 0xfffffffc00ec9947 */ /* 0x004fea000383ffff */
[----:B------:R-:W-:Y:S05]  /*104a0*/  BRA `(.L_x_2089) ;  /* 0xffffff6400187947 */ /* 0x000fea000383ffff */
.L_x_2099:
[----:B-1----:R-:W-:-:S04]  /*104b0*/  IMAD.U32 R8, RZ, RZ, UR4 ;  /* 0x00000004ff087e24 */ /* 0x002fc8000f8e00ff */
[----:B------:R1:W2:Y:S03]  /*104c0*/  SYNCS.PHASECHK.TRANS64.TRYWAIT P1, [R8+URZ+0x2d850], R7 ;  /* 0x02d85007080075a7 */ /* 0x0002a6000802017f */
[----:B--2---:R-:W-:Y:S05]  /*104d0*/  @!P1 NANOSLEEP.SYNCS 0x989680 ;  /* 0x009896800000995d */ /* 0x004fea0003900000 */
[----:B------:R-:W2:Y:S02]  /*104e0*/  @!P1 SYNCS.PHASECHK.TRANS64 P1, [R8+URZ+0x2d850], R7 ;  /* 0x02d85007080095a7 */ /* 0x000ea4000802007f */
[----:B--2---:R-:W-:Y:S05]  /*104f0*/  @!P1 BRA `(.L_x_2099) ;  /* 0xfffffffc00ec9947 */ /* 0x004fea000383ffff */
[----:B------:R-:W-:Y:S05]  /*10500*/  BRA `(.L_x_2098) ;  /* 0xffffff8000487947 */ /* 0x000fea000383ffff */
.L_x_2134:
        /* <DEDUP_REMOVED lines=11> */
.L_x_2199:
[----:B------:R-:W-:Y:S05]  /*105c0*/  BSYNC B0 ;  /* 0x0000000000007941 */ /* 0x000fea0003800000 */
.L_x_2198:
[----:B------:R-:W-:Y:S05]  /*105d0*/  BRA `(.L_x_2200) ;  /* 0xffffffbc00ec7947 */ /* 0x000fea000383ffff */
.L_x_2137:
[----:B0-----:R0:W1:Y:S02]  /*105e0*/  SYNCS.PHASECHK.TRANS64.TRYWAIT P0, [R2+URZ+0x2d840], R3 ;  /* 0x02d84003020075a7 */ /* 0x001064000800017f */
[----:B-1----:R-:W-:Y:S05]  /*105f0*/  @!P0 NANOSLEEP.SYNCS 0x989680 ;  /* 0x009896800000895d */ /* 0x002fea0003900000 */
[----:B------:R-:W1:Y:S02]  /*10600*/  @!P0 SYNCS.PHASECHK.TRANS64 P0, [R2+URZ+0x2d840], R3 ;  /* 0x02d84003020085a7 */ /* 0x000e64000800007f */
[----:B-1----:R-:W-:Y:S05]  /*10610*/  @!P0 BRA `(.L_x_2137) ;  /* 0xfffffffc00f08947 */ /* 0x002fea000383ffff */
[----:B------:R-:W-:Y:S05]  /*10620*/  BRA `(.L_x_2201) ;  /* 0xffffffc0005c7947 */ /* 0x000fea000383ffff */
.L_x_2138:
        /* <DEDUP_REMOVED lines=8> */
.L_x_2203:
[----:B------:R-:W-:Y:S05]  /*106b0*/  BSYNC B0 ;  /* 0x0000000000007941 */ /* 0x000fea0003800000 */
.L_x_2202:
        /* <DEDUP_REMOVED lines=9> */
.L_x_2204:
[----:B------:R-:W-:Y:S02]  /*10750*/  IMAD.MOV.U32 R13, RZ, RZ, R6 ;  /* 0x000000ffff0d7224 */ /* 0x000fe400078e0006 */
[----:B------:R-:W-:Y:S02]  /*10760*/  IMAD.MOV.U32 R12, RZ, RZ, 0x1 ;  /* 0x00000001ff0c7424 */ /* 0x000fe400078e00ff */
[----:B------:R-:W-:-:S07]  /*10770*/  IMAD.MOV.U32 R5, RZ, RZ, R14 ;  /* 0x000000ffff057224 */ /* 0x000fce00078e000e */
[----:B------:R-:W-:Y:S05]  /*10780*/  WARPSYNC.COLLECTIVE R15, `(.L_x_2205) ;  /* 0x000000000f087348 */ /* 0x000fea0003c00000 */
[----:B------:R0:W1:Y:S02]  /*10790*/  SHFL.IDX P6, R14, R13, R12, R11 ;  /* 0x0000000c0d0e7389 */ /* 0x00006400000c000b */
[----:B01----:R-:W-:Y:S01]  /*107a0*/  ENDCOLLECTIVE ;  /* 0x000000000000791b */ /* 0x003fe20003800000 */
.L_x_2205:
        /* <DEDUP_REMOVED lines=17> */
.L_x_2206:
[----:B------:R-:W-:Y:S02]  /*108c0*/  @P1 IMAD R8, R7, 0x2, R23 ;  /* 0x0000000207081824 */ /* 0x000fe400078e0217 */
[----:B------:R-:W-:Y:S02]  /*108d0*/  IMAD.MOV.U32 R13, RZ, RZ, R6 ;  /* 0x000000ffff0d7224 */ /* 0x000fe400078e0006 */
[----:B------:R-:W-:Y:S02]  /*108e0*/  IMAD.MOV.U32 R12, RZ, RZ, 0x2 ;  /* 0x00000002ff0c7424 */ /* 0x000fe400078e00ff */
[----:B------:R-:W-:-:S07]  /*108f0*/  IMAD.MOV.U32 R5, RZ, RZ, R14 ;  /* 0x000000ffff057224 */ /* 0x000fce00078e000e */
[----:B------:R-:W-:Y:S05]  /*10900*/  WARPSYNC.COLLECTIVE R15, `(.L_x_2207) ;  /* 0x000000000f087348 */ /* 0x000fea0003c00000 */
[----:B------:R0:W1:Y:S02]  /*10910*/  SHFL.IDX P6, R14, R13, R12, R11 ;  /* 0x0000000c0d0e7389 */ /* 0x00006400000c000b */
[----:B01----:R-:W-:Y:S01]  /*10920*/  ENDCOLLECTIVE ;  /* 0x000000000000791b */ /* 0x003fe20003800000 */
.L_x_2207:
        /* <DEDUP_REMOVED lines=17> */
.L_x_2208:
[----:B------:R-:W-:Y:S02]  /*10a40*/  @P1 IMAD R8, R7, 0x2, R23 ;  /* 0x0000000207081824 */ /* 0x000fe400078e0217 */
[----:B------:R-:W-:Y:S02]  /*10a50*/  IMAD.MOV.U32 R13, RZ, RZ, R6 ;  /* 0x000000ffff0d7224 */ /* 0x000fe400078e0006 */
[----:B------:R-:W-:Y:S02]  /*10a60*/  IMAD.MOV.U32 R12, RZ, RZ, 0x3 ;  /* 0x00000003ff0c7424 */ /* 0x000fe400078e00ff */
[----:B------:R-:W-:-:S07]  /*10a70*/  IMAD.MOV.U32 R5, RZ, RZ, R14 ;  /* 0x000000ffff057224 */ /* 0x000fce00078e000e */
[----:B------:R-:W-:Y:S05]  /*10a80*/  WARPSYNC.COLLECTIVE R15, `(.L_x_2209) ;  /* 0x000000000f087348 */ /* 0x000fea0003c00000 */
[----:B------:R0:W1:Y:S02]  /*10a90*/  SHFL.IDX P6, R14, R13, R12, R11 ;  /* 0x0000000c0d0e7389 */ /* 0x00006400000c000b */
[----:B01----:R-:W-:Y:S01]  /*10aa0*/  ENDCOLLECTIVE ;  /* 0x000000000000791b */ /* 0x003fe20003800000 */
.L_x_2209:
        /* <DEDUP_REMOVED lines=10> */
.L_x_2210:
        /* <DEDUP_REMOVED lines=8> */
.L_x_2143:
[----:B------:R-:W2:Y:S04]  /*10bd0*/  LDL.LU R11, [R1+0x20] ;  /* 0x00002000010b7983 */ /* 0x000ea80000300800 */
[----:B------:R0:W5:Y:S01]  /*10be0*/  LDL R9, [R1+0x18] ;  /* 0x0000180001097983 */ /* 0x0001620000100800 */
[----:B------:R-:W-:Y:S02]  /*10bf0*/  IMAD.MOV.U32 R13, RZ, RZ, R0 ;  /* 0x000000ffff0d7224 */ /* 0x000fe400078e0000 */
[----:B------:R-:W-:Y:S02]  /*10c00*/  IMAD.MOV.U32 R12, RZ, RZ, RZ ;  /* 0x000000ffff0c7224 */ /* 0x000fe400078e00ff */
[----:B------:R-:W-:Y:S02]  /*10c10*/  IMAD.MOV.U32 R15, RZ, RZ, -0x1 ;  /* 0xffffffffff0f7424 */ /* 0x000fe400078e00ff */
[----:B------:R-:W-:-:S04]  /*10c20*/  IMAD R17, R17, 0xc0, R21 ;  /* 0x000000c011117824 */ /* 0x000fc800078e0215 */
[----:B------:R-:W-:Y:S02]  /*10c30*/  VIADD R5, R17, 0x20 ;  /* 0x0000002011057836 */ /* 0x000fe40000000000 */
[----:B--2---:R-:W-:Y:S02]  /*10c40*/  IMAD R2, R11, R10, RZ ;  /* 0x0000000a0b027224 */ /* 0x004fe400078e02ff */
[----:B0-----:R-:W-:-:S07]  /*10c50*/  IMAD.MOV.U32 R11, RZ, RZ, 0x1c1f ;  /* 0x00001c1fff0b7424 */ /* 0x001fce00078e00ff */
[----:B-----5:R-:W-:Y:S05]  /*10c60*/  WARPSYNC.COLLECTIVE R15, `(.L_x_2212) ;  /* 0x000000000f087348 */ /* 0x020fea0003c00000 */
[----:B------:R0:W1:Y:S02]  /*10c70*/  SHFL.IDX P6, R14, R13, R12, R11 ;  /* 0x0000000c0d0e7389 */ /* 0x00006400000c000b */
[----:B01---5:R-:W-:Y:S01]  /*10c80*/  ENDCOLLECTIVE ;  /* 0x000000000000791b */ /* 0x023fe20003800000 */
.L_x_2212:
[----:B------:R-:W-:Y:S02]  /*10c90*/  IMAD.MOV.U32 R13, RZ, RZ, R4 ;  /* 0x000000ffff0d7224 */ /* 0x000fe400078e0004 */
[----:B------:R-:W-:-:S07]  /*10ca0*/  IMAD.MOV.U32 R6, RZ, RZ, R14 ;  /* 0x000000ffff067224 */ /* 0x000fce00078e000e */
[----:B------:R-:W-:Y:S05]  /*10cb0*/  WARPSYNC.COLLECTIVE R15, `(.L_x_2213) ;  /* 0x000000000f087348 */ /* 0x000fea0003c00000 */
[----:B------:R0:W1:Y:S02]  /*10cc0*/  SHFL.IDX P6, R14, R13, R12, R11 ;  /* 0x0000000c0d0e7389 */ /* 0x00006400000c000b */
[----:B01----:R-:W-:Y:S01]  /*10cd0*/  ENDCOLLECTIVE ;  /* 0x000000000000791b */ /* 0x003fe20003800000 */
.L_x_2213:
[----:B------:R-:W-:Y:S01]  /*10ce0*/  ISETP.GE.AND P2, PT, R17, R2, PT ;  /* 0x000000021100720c */ /* 0x000fe20003f46270 */
[----:B------:R-:W-:Y:S02]  /*10cf0*/  IMAD.MOV.U32 R13, RZ, RZ, R0 ;  /* 0x000000ffff0d7224 */ /* 0x000fe400078e0000 */
[----:B------:R-:W-:Y:S02]  /*10d00*/  IMAD.MOV.U32 R12, RZ, RZ, 0x1 ;  /* 0x00000001ff0c7424 */ /* 0x000fe400078e00ff */
[----:B------:R-:W-:-:S08]  /*10d10*/  IMAD.MOV.U32 R7, RZ, RZ, R14 ;  /* 0x000000ffff077224 */ /* 0x000fd000078e000e */
[----:B------:R-:W-:Y:S05]  /*10d20*/  WARPSYNC.COLLECTIVE R15, `(.L_x_2214) ;  /* 0x000000000f087348 */ /* 0x000fea0003c00000 */
[----:B------:R0:W1:Y:S02]  /*10d30*/  SHFL.IDX P6, R14, R13, R12, R11 ;  /* 0x0000000c0d0e7389 */ /* 0x00006400000c000b */
[----:B01----:R-:W-:Y:S01]  /*10d40*/  ENDCOLLECTIVE ;  /* 0x000000000000791b */ /* 0x003fe20003800000 */
.L_x_2214:
[----:B------:R-:W-:-:S05]  /*10d50*/  @!P2 LEA R7, P4, R20, R7, 0x1 ;  /* 0x000000071407a211 */ /* 0x000fca00078808ff */
[----:B------:R-:W-:-:S05]  /*10d60*/  @!P2 IMAD.X R6, RZ, RZ, R6, P4 ;  /* 0x000000ffff06a224 */ /* 0x000fca00020e0606 */
[----:B------:R-:W-:-:S04]  /*10d70*/  @!P2 LOP3.LUT R7, R7, R6, RZ, 0x3c, !PT ;  /* 0x000000060707a212 */ /* 0x000fc800078e3cff */
[----:B------:R-:W-:-:S04]  /*10d80*/  @!P2 LOP3.LUT R6, R7, R6, RZ, 0x3c, !PT ;  /* 0x000000060706a212 */ /* 0x000fc800078e3cff */
[----:B------:R-:W-:Y:S01]  /*10d90*/  @!P2 LOP3.LUT R7, R7, R6, RZ, 0x3c, !PT ;  /* 0x000000060707a212 */ /* 0x000fe200078e3cff */
[----:B------:R-:W-:-:S04]  /*10da0*/  IMAD.MOV.U32 R13, RZ, RZ, R4 ;  /* 0x000000ffff0d7224 */ /* 0x000fc800078e0004 */
        /* <DEDUP_REMOVED lines=10> */
.L_x_2215:
[----:B------:R-:W-:Y:S01]  /*10e50*/  ISETP.GE.AND P2, PT, R5, R2, PT ;  /* 0x000000020500720c */ /* 0x000fe20003f46270 */
[----:B------:R-:W-:Y:S02]  /*10e60*/  IMAD.MOV.U32 R13, RZ, RZ, R0 ;  /* 0x000000ffff0d7224 */ /* 0x000fe400078e0000 */
[----:B------:R-:W-:Y:S02]  /*10e70*/  IMAD.MOV.U32 R12, RZ, RZ, 0x2 ;  /* 0x00000002ff0c7424 */ /* 0x000fe400078e00ff */
[----:B------:R-:W-:-:S08]  /*10e80*/  IMAD.MOV.U32 R7, RZ, RZ, R14 ;  /* 0x000000ffff077224 */ /* 0x000fd000078e000e */
[----:B------:R-:W-:Y:S05]  /*10e90*/  WARPSYNC.COLLECTIVE R15, `(.L_x_2216) ;  /* 0x000000000f087348 */ /* 0x000fea0003c00000 */
[----:B------:R0:W1:Y:S02]  /*10ea0*/  SHFL.IDX P6, R14, R13, R12, R11 ;  /* 0x0000000c0d0e7389 */ /* 0x00006400000c000b */
[----:B01----:R-:W-:Y:S01]  /*10eb0*/  ENDCOLLECTIVE ;  /* 0x000000000000791b */ /* 0x003fe20003800000 */
.L_x_2216:
        /* <DEDUP_REMOVED lines=16> */
.L_x_2217:
[----:B------:R-:W-:Y:S02]  /*10fc0*/  VIADD R5, R17, 0x40 ;  /* 0x0000004011057836 */ /* 0x000fe40000000000 */
[----:B------:R-:W-:Y:S02]  /*10fd0*/  IMAD.MOV.U32 R13, RZ, RZ, R0 ;  /* 0x000000ffff0d7224 */ /* 0x000fe400078e0000 */
[----:B------:R-:W-:Y:S01]  /*10fe0*/  IMAD.MOV.U32 R12, RZ, RZ, 0x3 ;  /* 0x00000003ff0c7424 */ /* 0x000fe200078e00ff */
[----:B------:R-:W-:Y:S01]  /*10ff0*/  ISETP.GE.AND P2, PT, R5, R2, PT ;  /* 0x000000020500720c */ /* 0x000fe20003f46270 */
[----:B------:R-:W-:-:S12]  /*11000*/  IMAD.MOV.U32 R7, RZ, RZ, R14 ;  /* 0x000000ffff077224 */ /* 0x000fd800078e000e */
[----:B------:R-:W-:Y:S05]  /*11010*/  WARPSYNC.COLLECTIVE R15, `(.L_x_2218) ;  /* 0x000000000f087348 */ /* 0x000fea0003c00000 */
[----:B------:R0:W1:Y:S02]  /*11020*/  SHFL.IDX P6, R14, R13, R12, R11 ;  /* 0x0000000c0d0e7389 */ /* 0x00006400000c000b */
[----:B01----:R-:W-:Y:S01]  /*11030*/  ENDCOLLECTIVE ;  /* 0x000000000000791b */ /* 0x003fe20003800000 */
.L_x_2218:
[----:B------:R-:W-:-:S05]  /*11040*/  @!P2 LEA R7, P4, R20, R7, 0x1 ;  /* 0x000000071407a211 */ /* 0x000fca00078808ff */
[----:B------:R-:W-:Y:S02]  /*11050*/  @!P2 IMAD.X R6, RZ, RZ, R6, P4 ;  /* 0x000000ffff06a224 */ /* 0x000fe400020e0606 */
[----:B------:R-:W-:-:S03]  /*11060*/  IMAD.MOV.U32 R13, RZ, RZ, R4 ;  /* 0x000000ffff0d7224 */ /* 0x000fc600078e0004 */
[----:B------:R-:W-:Y:S01]  /*11070*/  @!P2 LOP3.LUT R7, R7, R6, RZ, 0x3c, !PT ;  /* 0x000000060707a212 */ /* 0x000fe200078e3cff */
[----:B------:R-:W-:-:S07]  /*11080*/  IMAD.MOV.U32 R0, RZ, RZ, R14 ;  /* 0x000000ffff007224 */ /* 0x000fce00078e000e */
[----:B------:R-:W-:Y:S05]  /*11090*/  WARPSYNC.COLLECTIVE R15, `(.L_x_2219) ;  /* 0x000000000f087348 */ /* 0x000fea0003c00000 */
[----:B------:R0:W1:Y:S02]  /*110a0*/  SHFL.IDX P6, R14, R13, R12, R11 ;  /* 0x0000000c0d0e7389 */ /* 0x00006400000c000b */
[----:B01----:R-:W-:Y:S01]  /*110b0*/  ENDCOLLECTIVE ;  /* 0x000000000000791b */ /* 0x003fe20003800000 */
.L_x_2219:
[----:B------:R-:W-:Y:S01]  /*110c0*/  @!P2 LOP3.LUT R6, R7, R6, RZ, 0x3c, !PT ;  /* 0x000000060706a212 */ /* 0x000fe200078e3cff */
[----:B------:R-:W-:-:S03]  /*110d0*/  VIADD R5, R17, 0x60 ;  /* 0x0000006011057836 */ /* 0x000fc60000000000 */
[----:B------:R-:W-:-:S05]  /*110e0*/  @!P2 LOP3.LUT R7, R7, R6, RZ, 0x3c, !PT ;  /* 0x000000060707a212 */ /* 0x000fca00078e3cff */
[----:B------:R-:W-:Y:S01]  /*110f0*/  @!PT LDS RZ, [RZ] ;  /* 0x00000000fffff984 */ /* 0x000fe20000000800 */
[----:B------:R-:W-:Y:S01]  /*11100*/  @!PT LDS RZ, [RZ] ;  /* 0x00000000fffff984 */ /* 0x000fe20000000800 */
[----:B------:R-:W-:Y:S01]  /*11110*/  @!PT LDS RZ, [RZ] ;  /* 0x00000000fffff984 */ /* 0x000fe20000000800 */
[----:B------:R0:W-:Y:S04]  /*11120*/  @!P2 LDGSTS.E.BYPASS.LTC128B.128 [R9+0xd400], desc[UR36][R6.64], !P3 ;  /* 0x0d4000000609afae */ /* 0x0001e8000d901d64 */
[----:B------:R0:W-:Y:S01]  /*11130*/  @!P2 LDGSTS.E.BYPASS.LTC128B.128 [R9+0x10400], desc[UR36][R6.64+0x40], !P0 ;  /* 0x104000400609afae */ /* 0x0001e2000c101d64 */
[----:B------:R-:W-:-:S03]  /*11140*/  IMAD.MOV.U32 R13, RZ, RZ, R3 ;  /* 0x000000ffff0d7224 */ /* 0x000fc600078e0003 */
[----:B------:R0:W-:Y:S01]  /*11150*/  @!P2 LDGSTS.E.BYPASS.LTC128B.128 [R9+0x13400], desc[UR36][R6.64+0x80], !P1 ;  /* 0x134000800609afae */ /* 0x0001e2000c901d64 */
[----:B------:R-:W-:Y:S01]  /*11160*/  ISETP.GE.AND P2, PT, R5, R2, PT ;  /* 0x000000020500720c */ /* 0x000fe20003f46270 */
[----:B------:R-:W-:Y:S02]  /*11170*/  IMAD.MOV.U32 R12, RZ, RZ, RZ ;  /* 0x000000ffff0c7224 */ /* 0x000fe400078e00ff */
[----:B------:R-:W-:-:S10]  /*11180*/  IMAD.MOV.U32 R4, RZ, RZ, R14 ;  /* 0x000000ffff047224 */ /* 0x000fd400078e000e */
[----:B0-----:R-:W-:Y:S05]  /*11190*/  WARPSYNC.COLLECTIVE R15, `(.L_x_2220) ;  /* 0x000000000f087348 */ /* 0x001fea0003c00000 */
[----:B------:R1:W2:Y:S02]  /*111a0*/  SHFL.IDX P6, R14, R13, R12, R11 ;  /* 0x0000000c0d0e7389 */ /* 0x0002a400000c000b */
[----:B012---:R-:W-:Y:S01]  /*111b0*/  ENDCOLLECTIVE ;  /* 0x000000000000791b */ /* 0x007fe20003800000 */
.L_x_2220:
        /* <DEDUP_REMOVED lines=16> */
.L_x_2221:
[----:B------:R-:W-:Y:S02]  /*112c0*/  IMAD.MOV.U32 R13, RZ, RZ, R3 ;  /* 0x000000ffff0d7224 */ /* 0x000fe400078e0003 */
[----:B------:R-:W-:Y:S02]  /*112d0*/  IMAD.MOV.U32 R12, RZ, RZ, 0x1 ;  /* 0x00000001ff0c7424 */ /* 0x000fe400078e00ff */
[----:B------:R-:W-:-:S07]  /*112e0*/  IMAD.MOV.U32 R4, RZ, RZ, R14 ;  /* 0x000000ffff047224 */ /* 0x000fce00078e000e */
[----:B------:R-:W-:Y:S05]  /*112f0*/  WARPSYNC.COLLECTIVE R15, `(.L_x_2222) ;  /* 0x000000000f087348 */ /* 0x000fea0003c00000 */
[----:B------:R0:W1:Y:S02]  /*11300*/  SHFL.IDX P6, R14, R13, R12, R11 ;  /* 0x0000000c0d0e7389 */ /* 0x00006400000c000b */
[----:B01----:R-:W-:Y:S01]  /*11310*/  ENDCOLLECTIVE ;  /* 0x000000000000791b */ /* 0x003fe20003800000 */
.L_x_2222:
        /* <DEDUP_REMOVED lines=14> */
.L_x_2223:
[----:B------:R-:W-:Y:S01]  /*11400*/  IMAD.MOV.U32 R8, RZ, RZ, R14 ;  /* 0x000000ffff087224 */ /* 0x000fe200078e000e */
[----:B------:R-:W-:Y:S06]  /*11410*/  BRA `(.L_x_2224) ;  /* 0xffffffc400507947 */ /* 0x000fec000383ffff */
.L_x_2146:
[----:B-1----:R1:W2:Y:S02]  /*11420*/  SYNCS.PHASECHK.TRANS64.TRYWAIT P0, [R23+URZ+0x2d820], R0 ;  /* 0x02d82000170075a7 */ /* 0x0022a4000800017f */
[----:B--2---:R-:W-:Y:S05]  /*11430*/  @!P0 NANOSLEEP.SYNCS 0x989680 ;  /* 0x009896800000895d */ /* 0x004fea0003900000 */
[----:B------:R-:W2:Y:S02]  /*11440*/  @!P0 SYNCS.PHASECHK.TRANS64 P0, [R23+URZ+0x2d820], R0 ;  /* 0x02d82000170085a7 */ /* 0x000ea4000800007f */
[----:B--2---:R-:W-:Y:S05]  /*11450*/  @!P0 BRA `(.L_x_2146) ;  /* 0xfffffffc00f08947 */ /* 0x004fea000383ffff */
[----:B------:R-:W-:Y:S05]  /*11460*/  BRA `(.L_x_2225) ;  /* 0xffffffc400b87947 */ /* 0x000fea000383ffff */
.L_x_2151:
[----:B0-----:R0:W1:Y:S02]  /*11470*/  SYNCS.PHASECHK.TRANS64.TRYWAIT P0, [R5+URZ+0x2d840], R0 ;  /* 0x02d84000050075a7 */ /* 0x001064000800017f */
[----:B-1----:R-:W-:Y:S05]  /*11480*/  @!P0 NANOSLEEP.SYNCS 0x989680 ;  /* 0x009896800000895d */ /* 0x002fea0003900000 */
[----:B------:R-:W1:Y:S02]  /*11490*/  @!P0 SYNCS.PHASECHK.TRANS64 P0, [R5+URZ+0x2d840], R0 ;  /* 0x02d84000050085a7 */ /* 0x000e64000800007f */
[----:B-1----:R-:W-:Y:S05]  /*114a0*/  @!P0 BRA `(.L_x_2151) ;  /* 0xfffffffc00f08947 */ /* 0x002fea000383ffff */
[----:B------:R-:W-:Y:S05]  /*114b0*/  BRA `(.L_x_2226) ;  /* 0xffffffc800a87947 */ /* 0x000fea000383ffff */
.L_x_2152:
        /* <DEDUP_REMOVED lines=8> */
.L_x_2228:
[----:B------:R-:W-:Y:S05]  /*11540*/  BSYNC B1 ;  /* 0x0000000000017941 */ /* 0x000fea0003800000 */
.L_x_2227:
        /* <DEDUP_REMOVED lines=13> */
.L_x_2229:
        /* <DEDUP_REMOVED lines=8> */
.L_x_2230:
        /* <DEDUP_REMOVED lines=14> */
.L_x_2231:
[----:B------:R-:W-:Y:S02]  /*11780*/  IMAD.MOV.U32 R13, RZ, RZ, R7 ;  /* 0x000000ffff0d7224 */ /* 0x000fe400078e0007 */
[----:B------:R-:W-:Y:S02]  /*11790*/  IMAD.MOV.U32 R12, RZ, RZ, 0x2 ;  /* 0x00000002ff0c7424 */ /* 0x000fe400078e00ff */
[----:B------:R-:W-:-:S07]  /*117a0*/  IMAD.MOV.U32 R2, RZ, RZ, R14 ;  /* 0x000000ffff027224 */ /* 0x000fce00078e000e */
[----:B------:R-:W-:Y:S05]  /*117b0*/  WARPSYNC.COLLECTIVE R15, `(.L_x_2232) ;  /* 0x000000000f087348 */ /* 0x000fea0003c00000 */
[----:B------:R0:W1:Y:S02]  /*117c0*/  SHFL.IDX P6, R14, R13, R12, R11 ;  /* 0x0000000c0d0e7389 */ /* 0x00006400000c000b */
[----:B01----:R-:W-:Y:S01]  /*117d0*/  ENDCOLLECTIVE ;  /* 0x000000000000791b */ /* 0x003fe20003800000 */
.L_x_2232:
        /* <DEDUP_REMOVED lines=13> */
.L_x_2233:
[----:B------:R-:W-:Y:S02]  /*118b0*/  IMAD.MOV.U32 R13, RZ, RZ, R7 ;  /* 0x000000ffff0d7224 */ /* 0x000fe400078e0007 */
[----:B------:R-:W-:Y:S02]  /*118c0*/  IMAD.MOV.U32 R12, RZ, RZ, 0x3 ;  /* 0x00000003ff0c7424 */ /* 0x000fe400078e00ff */
[----:B------:R-:W-:-:S07]  /*118d0*/  IMAD.MOV.U32 R2, RZ, RZ, R14 ;  /* 0x000000ffff027224 */ /* 0x000fce00078e000e */
[----:B------:R-:W-:Y:S05]  /*118e0*/  WARPSYNC.COLLECTIVE R15, `(.L_x_2234) ;  /* 0x000000000f087348 */ /* 0x000fea0003c00000 */
[----:B------:R0:W1:Y:S02]  /*118f0*/  SHFL.IDX P6, R14, R13, R12, R11 ;  /* 0x0000000c0d0e7389 */ /* 0x00006400000c000b */
[----:B01----:R-:W-:Y:S01]  /*11900*/  ENDCOLLECTIVE ;  /* 0x000000000000791b */ /* 0x003fe20003800000 */
.L_x_2234:
        /* <DEDUP_REMOVED lines=14> */
.L_x_2235:
[----:B------:R-:W-:Y:S01]  /*119f0*/  IMAD.MOV.U32 R2, RZ, RZ, R14 ;  /* 0x000000ffff027224 */ /* 0x000fe200078e000e */
[----:B------:R-:W-:Y:S06]  /*11a00*/  BRA `(.L_x_2236) ;  /* 0xffffffc800487947 */ /* 0x000fec000383ffff */
.L_x_2157:
[----:B-1----:R1:W2:Y:S02]  /*11a10*/  SYNCS.PHASECHK.TRANS64.TRYWAIT P0, [R5+URZ+0x2d860], R2 ;  /* 0x02d86002050075a7 */ /* 0x0022a4000800017f */
[----:B--2---:R-:W-:Y:S05]  /*11a20*/  @!P0 NANOSLEEP.SYNCS 0x989680 ;  /* 0x009896800000895d */ /* 0x004fea0003900000 */
[----:B------:R-:W2:Y:S02]  /*11a30*/  @!P0 SYNCS.PHASECHK.TRANS64 P0, [R5+URZ+0x2d860], R2 ;  /* 0x02d86002050085a7 */ /* 0x000ea4000800007f */
[----:B--2---:R-:W-:Y:S05]  /*11a40*/  @!P0 BRA `(.L_x_2157) ;  /* 0xfffffffc00f08947 */ /* 0x004fea000383ffff */
[----:B------:R-:W-:Y:S05]  /*11a50*/  BRA `(.L_x_2237) ;  /* 0xffffffc800ac7947 */ /* 0x000fea000383ffff */
.L_x_2158:
        /* <DEDUP_REMOVED lines=8> */
.L_x_2239:
[----:B------:R-:W-:Y:S05]  /*11ae0*/  BSYNC B1 ;  /* 0x0000000000017941 */ /* 0x000fea0003800000 */
.L_x_2238:
        /* <DEDUP_REMOVED lines=9> */
.L_x_2240:
[----:B------:R-:W-:Y:S02]  /*11b80*/  IMAD.MOV.U32 R13, RZ, RZ, R25 ;  /* 0x000000ffff0d7224 */ /* 0x000fe400078e0019 */
[----:B------:R-:W-:Y:S02]  /*11b90*/  IMAD.MOV.U32 R12, RZ, RZ, 0x1 ;  /* 0x00000001ff0c7424 */ /* 0x000fe400078e00ff */
[----:B------:R-:W-:-:S07]  /*11ba0*/  IMAD.MOV.U32 R2, RZ, RZ, R14 ;  /* 0x000000ffff027224 */ /* 0x000fce00078e000e */
[----:B------:R-:W-:Y:S05]  /*11bb0*/  WARPSYNC.COLLECTIVE R15, `(.L_x_2241) ;  /* 0x000000000f087348 */ /* 0x000fea0003c00000 */
[----:B------:R0:W1:Y:S02]  /*11bc0*/  SHFL.IDX P6, R14, R13, R12, R11 ;  /* 0x0000000c0d0e7389 */ /* 0x00006400000c000b */
[----:B01----:R-:W-:Y:S01]  /*11bd0*/  ENDCOLLECTIVE ;  /* 0x000000000000791b */ /* 0x003fe20003800000 */
.L_x_2241:
        /* <DEDUP_REMOVED lines=16> */
.L_x_2242:
[----:B------:R-:W-:Y:S02]  /*11ce0*/  IMAD.MOV.U32 R13, RZ, RZ, R25 ;  /* 0x000000ffff0d7224 */ /* 0x000fe400078e0019 */
[----:B------:R-:W-:Y:S02]  /*11cf0*/  IMAD.MOV.U32 R12, RZ, RZ, 0x2 ;  /* 0x00000002ff0c7424 */ /* 0x000fe400078e00ff */
[----:B------:R-:W-:-:S07]  /*11d00*/  IMAD.MOV.U32 R2, RZ, RZ, R14 ;  /* 0x000000ffff027224 */ /* 0x000fce00078e000e */
[----:B------:R-:W-:Y:S05]  /*11d10*/  WARPSYNC.COLLECTIVE R15, `(.L_x_2243) ;  /* 0x000000000f087348 */ /* 0x000fea0003c00000 */
[----:B------:R0:W1:Y:S02]  /*11d20*/  SHFL.IDX P6, R14, R13, R12, R11 ;  /* 0x0000000c0d0e7389 */ /* 0x00006400000c000b */
[----:B01----:R-:W-:Y:S01]  /*11d30*/  ENDCOLLECTIVE ;  /* 0x000000000000791b */ /* 0x003fe20003800000 */
.L_x_2243:
        /* <DEDUP_REMOVED lines=16> */
.L_x_2244:
[----:B------:R-:W-:Y:S02]  /*11e40*/  IMAD.MOV.U32 R13, RZ, RZ, R25 ;  /* 0x000000ffff0d7224 */ /* 0x000fe400078e0019 */
[----:B------:R-:W-:Y:S02]  /*11e50*/  IMAD.MOV.U32 R12, RZ, RZ, 0x3 ;  /* 0x00000003ff0c7424 */ /* 0x000fe400078e00ff */
[----:B------:R-:W-:-:S07]  /*11e60*/  IMAD.MOV.U32 R2, RZ, RZ, R14 ;  /* 0x000000ffff027224 */ /* 0x000fce00078e000e */
[----:B------:R-:W-:Y:S05]  /*11e70*/  WARPSYNC.COLLECTIVE R15, `(.L_x_2245) ;  /* 0x000000000f087348 */ /* 0x000fea0003c00000 */
[----:B------:R0:W1:Y:S02]  /*11e80*/  SHFL.IDX P6, R14, R13, R12, R11 ;  /* 0x0000000c0d0e7389 */ /* 0x00006400000c000b */
[----:B01----:R-:W-:Y:S01]  /*11e90*/  ENDCOLLECTIVE ;  /* 0x000000000000791b */ /* 0x003fe20003800000 */
.L_x_2245:
        /* <DEDUP_REMOVED lines=13> */
.L_x_2246:
        /* <DEDUP_REMOVED lines=8> */
.L_x_2166:
[----:B-1----:R1:W2:Y:S02]  /*11ff0*/  SYNCS.PHASECHK.TRANS64.TRYWAIT P0, [R0+URZ+0x2d860], R3 ;  /* 0x02d86003000075a7 */ /* 0x0022a4000800017f */
[----:B--2---:R-:W-:Y:S05]  /*12000*/  @!P0 NANOSLEEP.SYNCS 0x989680 ;  /* 0x009896800000895d */ /* 0x004fea0003900000 */
[----:B------:R-:W2:Y:S02]  /*12010*/  @!P0 SYNCS.PHASECHK.TRANS64 P0, [R0+URZ+0x2d860], R3 ;  /* 0x02d86003000085a7 */ /* 0x000ea4000800007f */
[----:B--2---:R-:W-:Y:S05]  /*12020*/  @!P0 BRA `(.L_x_2166) ;  /* 0xfffffffc00f08947 */ /* 0x004fea000383ffff */
[----:B------:R-:W-:Y:S05]  /*12030*/  BRA `(.L_x_2248) ;  /* 0xffffffcc00407947 */ /* 0x000fea000383ffff */
.L_x_2167:
        /* <DEDUP_REMOVED lines=8> */
.L_x_2250:
[----:B------:R-:W-:Y:S05]  /*120c0*/  BSYNC B0 ;  /* 0x0000000000007941 */ /* 0x000fea0003800000 */
.L_x_2249:
        /* <DEDUP_REMOVED lines=10> */
.L_x_2251:
        /* <DEDUP_REMOVED lines=17> */
.L_x_2252:
        /* <DEDUP_REMOVED lines=14> */
.L_x_2253:
[----:B------:R-:W-:Y:S02]  /*12360*/  IMAD.MOV.U32 R13, RZ, RZ, R25 ;  /* 0x000000ffff0d7224 */ /* 0x000fe400078e0019 */
[----:B------:R-:W-:Y:S01]  /*12370*/  IMAD.MOV.U32 R12, RZ, RZ, 0x2 ;  /* 0x00000002ff0c7424 */ /* 0x000fe200078e00ff */
[----:B------:R-:W-:-:S13]  /*12380*/  IADD3 R2, P4, R14, R5, RZ ;  /* 0x000000050e027210 */ /* 0x000fda0007f9e0ff */
[----:B------:R-:W-:Y:S05]  /*12390*/  WARPSYNC.COLLECTIVE R15, `(.L_x_2254) ;  /* 0x000000000f087348 */ /* 0x000fea0003c00000 */
[----:B------:R0:W1:Y:S02]  /*123a0*/  SHFL.IDX P6, R14, R13, R12, R11 ;  /* 0x0000000c0d0e7389 */ /* 0x00006400000c000b */
[----:B01----:R-:W-:Y:S01]  /*123b0*/  ENDCOLLECTIVE ;  /* 0x000000000000791b */ /* 0x003fe20003800000 */
.L_x_2254:
        /* <DEDUP_REMOVED lines=15> */
.L_x_2255:
[----:B------:R-:W-:Y:S02]  /*124b0*/  IMAD.MOV.U32 R13, RZ, RZ, R25 ;  /* 0x000000ffff0d7224 */ /* 0x000fe400078e0019 */
[----:B------:R-:W-:Y:S01]  /*124c0*/  IMAD.MOV.U32 R12, RZ, RZ, 0x3 ;  /* 0x00000003ff0c7424 */ /* 0x000fe200078e00ff */
[----:B------:R-:W-:-:S13]  /*124d0*/  IADD3 R2, P4, R14, R5, RZ ;  /* 0x000000050e027210 */ /* 0x000fda0007f9e0ff */
[----:B------:R-:W-:Y:S05]  /*124e0*/  WARPSYNC.COLLECTIVE R15, `(.L_x_2256) ;  /* 0x000000000f087348 */ /* 0x000fea0003c00000 */
[----:B------:R0:W1:Y:S02]  /*124f0*/  SHFL.IDX P6, R14, R13, R12, R11 ;  /* 0x0000000c0d0e7389 */ /* 0x00006400000c000b */
[----:B01----:R-:W-:Y:S01]  /*12500*/  ENDCOLLECTIVE ;  /* 0x000000000000791b */ /* 0x003fe20003800000 */
.L_x_2256:
        /* <DEDUP_REMOVED lines=14> */
.L_x_2257:
[----:B------:R-:W-:Y:S05]  /*125f0*/  BRA `(.L_x_2258) ;  /* 0xffffffc800b47947 */ /* 0x000fea000383ffff */
.L_x_2172:
        /* <DEDUP_REMOVED lines=8> */
.L_x_2260:
[----:B------:R-:W-:Y:S05]  /*12680*/  BSYNC B0 ;  /* 0x0000000000007941 */ /* 0x000fea0003800000 */
.L_x_2259:
        /* <DEDUP_REMOVED lines=9> */
.L_x_2261:
        /* <DEDUP_REMOVED lines=18> */
.L_x_2262:
[----:B------:R-:W-:Y:S01]  /*12840*/  IMAD.MOV.U32 R12, RZ, RZ, 0x2 ;  /* 0x00000002ff0c7424 */ /* 0x000fe200078e00ff */
[----:B------:R-:W-:-:S05]  /*12850*/  SEL R5, R14, RZ, P1 ;  /* 0x000000ff0e057207 */ /* 0x000fca0000800000 */
[----:B------:R-:W-:-:S04]  /*12860*/  IMAD.IADD R4, R2, 0x1, R5 ;  /* 0x0000000102047824 */ /* 0x000fc800078e0205 */
[----:B------:R-:W-:-:S07]  /*12870*/  IMAD.MOV.U32 R13, RZ, RZ, R4 ;  /* 0x000000ffff0d7224 */ /* 0x000fce00078e0004 */
[----:B------:R-:W-:Y:S05]  /*12880*/  WARPSYNC.COLLECTIVE R15, `(.L_x_2263) ;  /* 0x000000000f087348 */ /* 0x000fea0003c00000 */
[----:B------:R0:W1:Y:S02]  /*12890*/  SHFL.UP P6, R14, R13, R12, R11 ;  /* 0x0400000c0d0e7389 */ /* 0x00006400000c000b */
[----:B01----:R-:W-:Y:S01]  /*128a0*/  ENDCOLLECTIVE ;  /* 0x000000000000791b */ /* 0x003fe20003800000 */
.L_x_2263:
[----:B------:R-:W-:Y:S01]  /*128b0*/  IMAD.MOV.U32 R12, RZ, RZ, 0x4 ;  /* 0x00000004ff0c7424 */ /* 0x000fe200078e00ff */
[----:B------:R-:W-:-:S05]  /*128c0*/  SEL R5, R14, RZ, P2 ;  /* 0x000000ff0e057207 */ /* 0x000fca0001000000 */
[----:B------:R-:W-:-:S04]  /*128d0*/  IMAD.IADD R5, R4, 0x1, R5 ;  /* 0x0000000104057824 */ /* 0x000fc800078e0205 */
[----:B------:R-:W-:-:S07]  /*128e0*/  IMAD.MOV.U32 R13, RZ, RZ, R5 ;  /* 0x000000ffff0d7224 */ /* 0x000fce00078e0005 */
[----:B------:R-:W-:Y:S05]  /*128f0*/  WARPSYNC.COLLECTIVE R15, `(.L_x_2264) ;  /* 0x000000000f087348 */ /* 0x000fea0003c00000 */
[----:B------:R0:W1:Y:S02]  /*12900*/  SHFL.UP P6, R14, R13, R12, R11 ;  /* 0x0400000c0d0e7389 */ /* 0x00006400000c000b */
[----:B01----:R-:W-:Y:S01]  /*12910*/  ENDCOLLECTIVE ;  /* 0x000000000000791b */ /* 0x003fe20003800000 */
.L_x_2264:
[----:B------:R-:W-:Y:S01]  /*12920*/  IMAD.MOV.U32 R12, RZ, RZ, 0x8 ;  /* 0x00000008ff0c7424 */ /* 0x000fe200078e00ff */
[----:B------:R-:W-:-:S05]  /*12930*/  SEL R6, R14, RZ, P3 ;  /* 0x000000ff0e067207 */ /* 0x000fca0001800000 */
[----:B------:R-:W-:-:S04]  /*12940*/  IMAD.IADD R6, R5, 0x1, R6 ;  /* 0x0000000105067824 */ /* 0x000fc800078e0206 */
[----:B------:R-:W-:-:S07]  /*12950*/  IMAD.MOV.U32 R13, RZ, RZ, R6 ;  /* 0x000000ffff0d7224 */ /* 0x000fce00078e0006 */
[----:B------:R-:W-:Y:S05]  /*12960*/  WARPSYNC.COLLECTIVE R15, `(.L_x_2265) ;  /* 0x000000000f087348 */ /* 0x000fea0003c00000 */
[----:B------:R0:W1:Y:S02]  /*12970*/  SHFL.UP P6, R14, R13, R12, R11 ;  /* 0x0400000c0d0e7389 */ /* 0x00006400000c000b */
[----:B01----:R-:W-:Y:S01]  /*12980*/  ENDCOLLECTIVE ;  /* 0x000000000000791b */ /* 0x003fe20003800000 */
.L_x_2265:
[----:B------:R-:W-:Y:S01]  /*12990*/  IMAD.MOV.U32 R12, RZ, RZ, 0x10 ;  /* 0x00000010ff0c7424 */ /* 0x000fe200078e00ff */
[----:B------:R-:W-:-:S05]  /*129a0*/  SEL R3, R14, RZ, P4 ;  /* 0x000000ff0e037207 */ /* 0x000fca0002000000 */
[----:B------:R-:W-:-:S04]  /*129b0*/  IMAD.IADD R4, R6, 0x1, R3 ;  /* 0x0000000106047824 */ /* 0x000fc800078e0203 */
[----:B------:R-:W-:-:S07]  /*129c0*/  IMAD.MOV.U32 R13, RZ, RZ, R4 ;  /* 0x000000ffff0d7224 */ /* 0x000fce00078e0004 */
[----:B------:R-:W-:Y:S05]  /*129d0*/  WARPSYNC.COLLECTIVE R15, `(.L_x_2266) ;  /* 0x000000000f087348 */ /* 0x000fea0003c00000 */
[----:B------:R0:W1:Y:S02]  /*129e0*/  SHFL.UP P6, R14, R13, R12, R11 ;  /* 0x0400000c0d0e7389 */ /* 0x00006400000c000b */
[----:B01----:R-:W-:Y:S01]  /*129f0*/  ENDCOLLECTIVE ;  /* 0x000000000000791b */ /* 0x003fe20003800000 */
.L_x_2266:
        /* <DEDUP_REMOVED lines=8> */
.L_x_2267:
[----:B------:R-:W-:Y:S05]  /*12a80*/  BRA `(.L_x_2268) ;  /* 0xffffffc800c87947 */ /* 0x000fea000383ffff */
.L_x_2177:
        /* <DEDUP_REMOVED lines=8> */
.L_x_2270:
[----:B------:R-:W-:Y:S05]  /*12b10*/  BSYNC B0 ;  /* 0x0000000000007941 */ /* 0x000fea0003800000 */
.L_x_2269:
        /* <DEDUP_REMOVED lines=8> */
.L_x_2271:
[----:B------:R-:W-:Y:S01]  /*12ba0*/  IMAD.MOV.U32 R12, RZ, RZ, 0x4 ;  /* 0x00000004ff0c7424 */ /* 0x000fe200078e00ff */
[----:B------:R-:W-:-:S05]  /*12bb0*/  SEL R14, R14, RZ, P2 ;  /* 0x000000ff0e0e7207 */ /* 0x000fca0001000000 */
[----:B------:R-:W-:-:S04]  /*12bc0*/  IMAD.IADD R3, R13, 0x1, R14 ;  /* 0x000000010d037824 */ /* 0x000fc800078e020e */
[----:B------:R-:W-:-:S07]  /*12bd0*/  IMAD.MOV.U32 R13, RZ, RZ, R3 ;  /* 0x000000ffff0d7224 */ /* 0x000fce00078e0003 */
[----:B------:R-:W-:Y:S05]  /*12be0*/  WARPSYNC.COLLECTIVE R15, `(.L_x_2272) ;  /* 0x000000000f087348 */ /* 0x000fea0003c00000 */
[----:B------:R0:W1:Y:S02]  /*12bf0*/  SHFL.UP P6, R14, R13, R12, R11 ;  /* 0x0400000c0d0e7389 */ /* 0x00006400000c000b */
[----:B01----:R-:W-:Y:S01]  /*12c00*/  ENDCOLLECTIVE ;  /* 0x000000000000791b */ /* 0x003fe20003800000 */
.L_x_2272:
[----:B------:R-:W-:Y:S01]  /*12c10*/  IMAD.MOV.U32 R12, RZ, RZ, 0x8 ;  /* 0x00000008ff0c7424 */ /* 0x000fe200078e00ff */
[----:B------:R-:W-:-:S05]  /*12c20*/  SEL R4, R14, RZ, P3 ;  /* 0x000000ff0e047207 */ /* 0x000fca0001800000 */
[----:B------:R-:W-:-:S04]  /*12c30*/  IMAD.IADD R4, R3, 0x1, R4 ;  /* 0x0000000103047824 */ /* 0x000fc800078e0204 */
[----:B------:R-:W-:-:S07]  /*12c40*/  IMAD.MOV.U32 R13, RZ, RZ, R4 ;  /* 0x000000ffff0d7224 */ /* 0x000fce00078e0004 */
[----:B------:R-:W-:Y:S05]  /*12c50*/  WARPSYNC.COLLECTIVE R15, `(.L_x_2273) ;  /* 0x000000000f087348 */ /* 0x000fea0003c00000 */
[----:B------:R0:W1:Y:S02]  /*12c60*/  SHFL.UP P6, R14, R13, R12, R11 ;  /* 0x0400000c0d0e7389 */ /* 0x00006400000c000b */
[----:B01----:R-:W-:Y:S01]  /*12c70*/  ENDCOLLECTIVE ;  /* 0x000000000000791b */ /* 0x003fe20003800000 */
.L_x_2273:
[----:B------:R-:W-:Y:S01]  /*12c80*/  IMAD.MOV.U32 R12, RZ, RZ, 0x10 ;  /* 0x00000010ff0c7424 */ /* 0x000fe200078e00ff */
[----:B------:R-:W-:-:S05]  /*12c90*/  SEL R5, R14, RZ, P4 ;  /* 0x000000ff0e057207 */ /* 0x000fca0002000000 */
[----:B------:R-:W-:-:S04]  /*12ca0*/  IMAD.IADD R5, R4, 0x1, R5 ;  /* 0x0000000104057824 */ /* 0x000fc800078e0205 */
[----:B------:R-:W-:-:S07]  /*12cb0*/  IMAD.MOV.U32 R13, RZ, RZ, R5 ;  /* 0x000000ffff0d7224 */ /* 0x000fce00078e0005 */
[----:B------:R-:W-:Y:S05]  /*12cc0*/  WARPSYNC.COLLECTIVE R15, `(.L_x_2274) ;  /* 0x000000000f087348 */ /* 0x000fea0003c00000 */
[----:B------:R0:W1:Y:S02]  /*12cd0*/  SHFL.UP P6, R14, R13, R12, R11 ;  /* 0x0400000c0d0e7389 */ /* 0x00006400000c000b */
[----:B01----:R-:W-:Y:S01]  /*12ce0*/  ENDCOLLECTIVE ;  /* 0x000000000000791b */ /* 0x003fe20003800000 */
.L_x_2274:
        /* <DEDUP_REMOVED lines=8> */
.L_x_2275:
[----:B------:R-:W-:Y:S05]  /*12d70*/  BRA `(.L_x_2276) ;  /* 0xffffffc800a87947 */ /* 0x000fea000383ffff */
.L_x_2179:
[----:B------:R-:W-:Y:S01]  /*12d80*/  BSSY B0, `(.L_x_2277) ;  /* 0x0000006000007945 */ /* 0x000fe20003800000 */
[----:B------:R-:W-:Y:S01]  /*12d90*/  PLOP3.LUT P6, PT, P6, PT, PT, 0x8, 0x0 ;  /* 0x000000000000781c */ /* 0x000fe200037ce170 */
[----:B------:R-:W-:-:S12]  /*12da0*/  IMAD.MOV.U32 R15, RZ, RZ, -0x1 ;  /* 0xffffffffff0f7424 */ /* 0x000fd800078e00ff */
[----:B0-----:R-:W-:Y:S05]  /*12db0*/  WARPSYNC.COLLECTIVE R15, `(.L_x_2278) ;  /* 0x000000000f087348 */ /* 0x001fea0003c00000 */
[----:B------:R-:W-:Y:S01]  /*12dc0*/  VOTE.ANY R14, PT, P6 ;  /* 0x00000000000e7806 */ /* 0x000fe200030e0100 */
[----:B0-----:R-:W-:Y:S06]  /*12dd0*/  ENDCOLLECTIVE ;  /* 0x000000000000791b */ /* 0x001fec0003800000 */
.L_x_2278:
[----:B------:R-:W-:Y:S05]  /*12de0*/  BSYNC B0 ;  /* 0x0000000000007941 */ /* 0x000fea0003800000 */
.L_x_2277:
        /* <DEDUP_REMOVED lines=9> */
.L_x_2279:
[----:B------:R-:W-:Y:S01]  /*12e80*/  IMAD.MOV.U32 R17, RZ, RZ, R14 ;  /* 0x000000ffff117224 */ /* 0x000fe200078e000e */
[----:B------:R-:W-:Y:S06]  /*12e90*/  BRA `(.L_x_2280) ;  /* 0xffffffc800987947 */ /* 0x000fec000383ffff */
.L_x_2181:
[----:B------:R-:W-:Y:S01]  /*12ea0*/  BSSY B0, `(.L_x_2281) ;  /* 0x0000007000007945 */ /* 0x000fe20003800000 */
[----:B------:R-:W-:Y:S02]  /*12eb0*/  IMAD.MOV.U32 R13, RZ, RZ, R3 ;  /* 0x000000ffff0d7224 */ /* 0x000fe400078e0003 */
[----:B------:R-:W-:Y:S02]  /*12ec0*/  IMAD.MOV.U32 R11, RZ, RZ, 0x1f ;  /* 0x0000001fff0b7424 */ /* 0x000fe400078e00ff */
[----:B------:R-:W-:-:S07]  /*12ed0*/  IMAD.MOV.U32 R15, RZ, RZ, -0x1 ;  /* 0xffffffffff0f7424 */ /* 0x000fce00078e00ff */
[----:B012---:R-:W-:Y:S05]  /*12ee0*/  WARPSYNC.COLLECTIVE R15, `(.L_x_2282) ;  /* 0x000000000f087348 */ /* 0x007fea0003c00000 */
[----:B------:R3:W4:Y:S02]  /*12ef0*/  SHFL.IDX P6, R14, R13, R12, R11 ;  /* 0x0000000c0d0e7389 */ /* 0x00072400000c000b */
[----:B01234-:R-:W-:Y:S01]  /*12f00*/  ENDCOLLECTIVE ;  /* 0x000000000000791b */ /* 0x01ffe20003800000 */
.L_x_2282:
[----:B------:R-:W-:Y:S05]  /*12f10*/  BSYNC B0 ;  /* 0x0000000000007941 */ /* 0x000fea0003800000 */
.L_x_2281:
[----:B------:R-:W-:Y:S01]  /*12f20*/  IMAD.MOV.U32 R5, RZ, RZ, R14 ;  /* 0x000000ffff057224 */ /* 0x000fe200078e000e */
[----:B------:R-:W-:Y:S06]  /*12f30*/  BRA `(.L_x_2180) ;  /* 0xffffffc8008c7947 */ /* 0x000fec000383ffff */
.L_x_2185:
[----:B-1----:R1:W2:Y:S02]  /*12f40*/  SYNCS.PHASECHK.TRANS64.TRYWAIT P0, [R5+URZ+0x2d820], R0 ;  /* 0x02d82000050075a7 */ /* 0x0022a4000800017f */
[----:B--2---:R-:W-:Y:S05]  /*12f50*/  @!P0 NANOSLEEP.SYNCS 0x989680 ;  /* 0x009896800000895d */ /* 0x004fea0003900000 */
[----:B------:R-:W2:Y:S02]  /*12f60*/  @!P0 SYNCS.PHASECHK.TRANS64 P0, [R5+URZ+0x2d820], R0 ;  /* 0x02d82000050085a7 */ /* 0x000ea4000800007f */
[----:B--2---:R-:W-:Y:S05]  /*12f70*/  @!P0 BRA `(.L_x_2185) ;  /* 0xfffffffc00f08947 */ /* 0x004fea000383ffff */
[----:B------:R-:W-:Y:S05]  /*12f80*/  BRA `(.L_x_2283) ;  /* 0xffffffd000047947 */ /* 0x000fea000383ffff */
.L_x_2186:
        /* <DEDUP_REMOVED lines=11> */
.L_x_2285:
[----:B------:R-:W-:Y:S05]  /*13040*/  BSYNC B0 ;  /* 0x0000000000007941 */ /* 0x000fea0003800000 */
.L_x_2284:
[----:B------:R-:W-:Y:S05]  /*13050*/  BRA `(.L_x_2286) ;  /* 0xffffffcc00ec7947 */ /* 0x000fea000383ffff */
.L_x_2189:
[----:B------:R-:W-:Y:S01]  /*13060*/  BSSY B1, `(.L_x_2287) ;  /* 0x0000006000017945 */ /* 0x000fe20003800000 */
[----:B------:R-:W-:-:S07]  /*13070*/  IMAD.MOV.U32 R15, RZ, RZ, -0x1 ;  /* 0xffffffffff0f7424 */ /* 0x000fce00078e00ff */
[----:B01----:R-:W-:Y:S05]  /*13080*/  WARPSYNC.COLLECTIVE R15, `(.L_x_2288) ;  /* 0x000000000f0c7348 */ /* 0x003fea0003c00000 */
[----:B------:R-:W-:Y:S02]  /*13090*/  ELECT P6, UR62, PT ;  /* 0x00000000003e782f */ /* 0x000fe400038c0000 */
[----:B------:R-:W-:Y:S01]  /*130a0*/  MOV R14, UR62 ;  /* 0x0000003e000e7c02 */ /* 0x000fe20008000f00 */
[----:B01----:R-:W-:Y:S10]  /*130b0*/  ENDCOLLECTIVE ;  /* 0x000000000000791b */ /* 0x003ff40003800000 */
.L_x_2288:
[----:B------:R-:W-:Y:S05]  /*130c0*/  BSYNC B1 ;  /* 0x0000000000017941 */ /* 0x000fea0003800000 */
.L_x_2287:
[----:B------:R-:W-:Y:S05]  /*130d0*/  BRA `(.L_x_2289) ;  /* 0xffffffcc00e47947 */ /* 0x000fea000383ffff */
.L_x_2191:
[----:B-1----:R1:W2:Y:S02]  /*130e0*/  SYNCS.PHASECHK.TRANS64.TRYWAIT P1, [R3+URZ+0x2d840], R2 ;  /* 0x02d84002030075a7 */ /* 0x0022a4000802017f */
[----:B--2---:R-:W-:Y:S05]  /*130f0*/  @!P1 NANOSLEEP.SYNCS 0x989680 ;  /* 0x009896800000995d */ /* 0x004fea0003900000 */
[----:B------:R-:W2:Y:S02]  /*13100*/  @!P1 SYNCS.PHASECHK.TRANS64 P1, [R3+URZ+0x2d840], R2 ;  /* 0x02d84002030095a7 */ /* 0x000ea4000802007f */
[----:B--2---:R-:W-:Y:S05]  /*13110*/  @!P1 BRA `(.L_x_2191) ;  /* 0xfffffffc00f09947 */ /* 0x004fea000383ffff */
[----:B------:R-:W-:Y:S05]  /*13120*/  BRA `(.L_x_2290) ;  /* 0xffffffd000047947 */ /* 0x000fea000383ffff */
.L_x_2193:
[----:B--2---:R2:W3:Y:S02]  /*13130*/  SYNCS.PHASECHK.TRANS64.TRYWAIT P1, [R5+URZ+0x2d840], R0 ;  /* 0x02d84000050075a7 */ /* 0x0044e4000802017f */
[----:B---3--:R-:W-:Y:S05]  /*13140*/  @!P1 NANOSLEEP.SYNCS 0x989680 ;  /* 0x009896800000995d */ /* 0x008fea0003900000 */
[----:B------:R-:W3:Y:S02]  /*13150*/  @!P1 SYNCS.PHASECHK.TRANS64 P1, [R5+URZ+0x2d840], R0 ;  /* 0x02d84000050095a7 */ /* 0x000ee4000802007f */
[----:B---3--:R-:W-:Y:S05]  /*13160*/  @!P1 BRA `(.L_x_2193) ;  /* 0xfffffffc00f09947 */ /* 0x008fea000383ffff */
[----:B------:R-:W-:Y:S05]  /*13170*/  BRA `(.L_x_2291) ;  /* 0xffffffd000107947 */ /* 0x000fea000383ffff */
.L_x_2195:
[----:B---3--:R3:W4:Y:S02]  /*13180*/  SYNCS.PHASECHK.TRANS64.TRYWAIT P1, [R3+URZ+0x2d860], R2 ;  /* 0x02d86002030075a7 */ /* 0x008724000802017f */
[----:B----4-:R-:W-:Y:S05]  /*13190*/  @!P1 NANOSLEEP.SYNCS 0x989680 ;  /* 0x009896800000995d */ /* 0x010fea0003900000 */
[----:B------:R-:W4:Y:S02]  /*131a0*/  @!P1 SYNCS.PHASECHK.TRANS64 P1, [R3+URZ+0x2d860], R2 ;  /* 0x02d86002030095a7 */ /* 0x000f24000802007f */
[----:B----4-:R-:W-:Y:S05]  /*131b0*/  @!P1 BRA `(.L_x_2195) ;  /* 0xfffffffc00f09947 */ /* 0x010fea000383ffff */
[----:B------:R-:W-:Y:S05]  /*131c0*/  BRA `(.L_x_2292) ;  /* 0xffffffd0000c7947 */ /* 0x000fea000383ffff */
.L_x_2293:
        /* <DEDUP_REMOVED lines=11> */
.L_x_2735:


//--------------------- .text._ZN7cutlass13device_kernelIN5flash11enable_sm90INS1_16FlashAttnFwdSm90INS1_25CollectiveMainloopFwdSm90ILi2EN4cute5tupleIJNS5_1CILi1EEES8_S8_EEENS6_IJNS7_ILi192EEENS7_ILi128EEENS7_ILi96EEEEEELi96ENS_10bfloat16_tEfNS_4arch4Sm90ELb1ELb0ELb0ELb1ELb1ELb1ELb0ELb0ELb1ELb1ELb0ELb0EEENS1_21CollectiveEpilogueFwdINS6_IJSA_SC_SB_EEES9_SE_SG_Li384ELb1ELb1ELb0ELb0EEENS1_36VarlenDynamicPersistentTileSchedulerILi192ELi128ELi384ELi128ELb0ELb1ELb1ELb1ELb1ELb1EEEEEEEEEvNT_6ParamsE --------------------------
	.section	.text._ZN7cutlass13device_kernelIN5flash11enable_sm90INS1_16FlashAttnFwdSm90INS1_25CollectiveMainloopFwdSm90ILi2EN4cute5tupleIJNS5_1CILi1EEES8_S8_EEENS6_IJNS7_ILi192EEENS7_ILi128EEENS7_ILi96EEEEEELi96ENS_10bfloat16_tEfNS_4arch4Sm90ELb1ELb0ELb0ELb1ELb1ELb1ELb0ELb0ELb1ELb1ELb0ELb0EEENS1_21CollectiveEpilogueFwdINS6_IJSA_SC_SB_EEES9_SE_SG_Li384ELb1ELb1ELb0ELb0EEENS1_36VarlenDynamicPersistentTileSchedulerILi192ELi128ELi384ELi128ELb0ELb1ELb1ELb1ELb1ELb1EEEEEEEEEvNT_6ParamsE,"ax",@progbits
	.align	128
.text._ZN7cutlass13device_kernelIN5flash11enable_sm90INS1_16FlashAttnFwdSm90INS1_25CollectiveMainloopFwdSm90ILi2EN4cute5tupleIJNS5_1CILi1EEES8_S8_EEENS6_IJNS7_ILi192EEENS7_ILi128EEENS7_ILi96EEEEEELi96ENS_10bfloat16_tEfNS_4arch4Sm90ELb1ELb0ELb0ELb1ELb1ELb1ELb0ELb0ELb1ELb1ELb0ELb0EEENS1_21CollectiveEpilogueFwdINS6_IJSA_SC_SB_EEES9_SE_SG_Li384ELb1ELb1ELb0ELb0EEENS1_36VarlenDynamicPersistentTileSchedulerILi192ELi128ELi384ELi128ELb0ELb1ELb1ELb1ELb1ELb1EEEEEEEEEvNT_6ParamsE:
        .type           _ZN7cutlass13device_kernelIN5flash11enable_sm90INS1_16FlashAttnFwdSm90INS1_25CollectiveMainloopFwdSm90ILi2EN4cute5tupleIJNS5_1CILi1EEES8_S8_EEENS6_IJNS7_ILi192EEENS7_ILi128EEENS7_ILi96EEEEEELi96ENS_10bfloat16_tEfNS_4arch4Sm90ELb1ELb0ELb0ELb1ELb1ELb1ELb0ELb0ELb1ELb1ELb0ELb0EEENS1_21CollectiveEpilogueFwdINS6_IJSA_SC_SB_EEES9_SE_SG_Li384ELb1ELb1ELb0ELb0EEENS1_36VarlenDynamicPersistentTileSchedulerILi192ELi128ELi384ELi128ELb0ELb1ELb1ELb1ELb1ELb1EEEEEEEEEvNT_6ParamsE,@function
        .size           _ZN7cutlass13device_kernelIN5flash11enable_sm90INS1_16FlashAttnFwdSm90INS1_25CollectiveMainloopFwdSm90ILi2EN4cute5tupleIJNS5_1CILi1EEES8_S8_EEENS6_IJNS7_ILi192EEENS7_ILi128EEENS7_ILi96EEEEEELi96ENS_10bfloat16_tEfNS_4arch4Sm90ELb1ELb0ELb0ELb1ELb1ELb1ELb0ELb0ELb1ELb1ELb0ELb0EEENS1_21CollectiveEpilogueFwdINS6_IJSA_SC_SB_EEES9_SE_SG_Li384ELb1ELb1ELb0ELb0EEENS1_36VarlenDynamicPersistentTileSchedulerILi192ELi128ELi384ELi128ELb0ELb1ELb1ELb1ELb1ELb1EEEEEEEEEvNT_6ParamsE,(.L_x_2736 - _ZN7cutlass13device_kernelIN5flash11enable_sm90INS1_16FlashAttnFwdSm90INS1_25CollectiveMainloopFwdSm90ILi2EN4cute5tupleIJNS5_1CILi1EEES8_S8_EEENS6_IJNS7_ILi192EEENS7_ILi128EEENS7_ILi96EEEEEELi96ENS_10bfloat16_tEfNS_4arch4Sm90ELb1ELb0ELb0ELb1ELb1ELb1ELb0ELb0ELb1ELb1ELb0ELb0EEENS1_21CollectiveEpilogueFwdINS6_IJSA_SC_SB_EEES9_SE_SG_Li384ELb1ELb1ELb0ELb0EEENS1_36VarlenDynamicPersistentTileSchedulerILi192ELi128ELi384ELi128ELb0ELb1ELb1ELb1ELb1ELb1EEEEEEEEEvNT_6ParamsE)
        .other          _ZN7cutlass13device_kernelIN5flash11enable_sm90INS1_16FlashAttnFwdSm90INS1_25CollectiveMainloopFwdSm90ILi2EN4cute5tupleIJNS5_1CILi1EEES8_S8_EEENS6_IJNS7_ILi192EEENS7_ILi128EEENS7_ILi96EEEEEELi96ENS_10bfloat16_tEfNS_4arch4Sm90ELb1ELb0ELb0ELb1ELb1ELb1ELb0ELb0ELb1ELb1ELb0ELb0EEENS1_21CollectiveEpilogueFwdINS6_IJSA_SC_SB_EEES9_SE_SG_Li384ELb1ELb1ELb0ELb0EEENS1_36VarlenDynamicPersistentTileSchedulerILi192ELi128ELi384ELi128ELb0ELb1ELb1ELb1ELb1ELb1EEEEEEEEEvNT_6ParamsE,@"STO_CUDA_ENTRY STV_DEFAULT"
_ZN7cutlass13device_kernelIN5flash11enable_sm90INS1_16FlashAttnFwdSm90INS1_25CollectiveMainloopFwdSm90ILi2EN4cute5tupleIJNS5_1CILi1EEES8_S8_EEENS6_IJNS7_ILi192EEENS7_ILi128EEENS7_ILi96EEEEEELi96ENS_10bfloat16_tEfNS_4arch4Sm90ELb1ELb0ELb0ELb1ELb1ELb1ELb0ELb0ELb1ELb1ELb0ELb0EEENS1_21CollectiveEpilogueFwdINS6_IJSA_SC_SB_EEES9_SE_SG_Li384ELb1ELb1ELb0ELb0EEENS1_36VarlenDynamicPersistentTileSchedulerILi192ELi128ELi384ELi128ELb0ELb1ELb1ELb1ELb1ELb1EEEEEEEEEvNT_6ParamsE:
        /* <DEDUP_REMOVED lines=18> */
.L_x_2295:
[----:B------:R-:W-:Y:S05]  /*0120*/  BSYNC B0 ;  /* 0x0000000000007941 */ /* 0x000fea0003800000 */
.L_x_2294:
        /* <DEDUP_REMOVED lines=41> */
.L_x_2296:
        /* <DEDUP_REMOVED lines=22> */
.L_x_2297:
        /* <DEDUP_REMOVED lines=18> */
.L_x_2298:
        /* <DEDUP_REMOVED lines=22> */
.L_x_2299:
        /* <DEDUP_REMOVED lines=22> */
.L_x_2300:
        /* <DEDUP_REMOVED lines=8> */
.L_x_2303:
        /* <DEDUP_REMOVED lines=22> */
[----:B------:R-:W-:Y:S01]  /*0ae0*/  R2UR UR42, R2 ;  /* 0x00000000022a72ca */ /* 0x000fe200000e0000 */
[----:B------:R-:W-:Y:S01]  /*0af0*/  IMAD.MOV.U32 R155, RZ, RZ, 0x40 ;  /* 0x00000040ff9b7424 */ /* 0x000fe200078e00ff */
        /* <DEDUP_REMOVED lines=20> */
[----:B------:R-:W-:Y:S01]  /*0c40*/  STL [R1], R26 ;  /* 0x0000001a01007387 */ /* 0x000fe20000100800 */
[----:B------:R-:W-:Y:S01]  /*0c50*/  IMAD.IADD R8, R141, 0x1, -R8 ;  /* 0x000000018d087824 */ /* 0x000fe200078e0a08 */
[----:B------:R-:W-:Y:S01]  /*0c60*/  LOP3.LUT R4, R4, 0xfffffff0, RZ, 0xc0, !PT ;  /* 0xfffffff004047812 */ /* 0x000fe200078ec0ff */
[----:B------:R-:W-:Y:S01]  /*0c70*/  IMAD.IADD R5, R26, 0x1, R9 ;  /* 0x000000011a057824 */ /* 0x000fe200078e0209 */
[----:B------:R0:W-:Y:S01]  /*0c80*/  STL [R1+0x38], R9 ;  /* 0x0000380901007387 */ /* 0x0001e20000100800 */
[----:B------:R-:W-:-:S02]  /*0c90*/  IMAD.IADD R6, R3, 0x1, -R6 ;  /* 0x0000000103067824 */ /* 0x000fc400078e0a06 */
[----:B------:R-:W-:Y:S01]  /*0ca0*/  IMAD R18, R3, 0x8, R8 ;  /* 0x0000000803127824 */ /* 0x000fe200078e0208 */
[-C--:B------:R-:W-:Y:S01]  /*0cb0*/  LEA.HI R3, R0, R22.reuse, RZ, 0x7 ;  /* 0x0000001600037211 */ /* 0x080fe200078f38ff */
[----:B------:R1:W-:Y:S01]  /*0cc0*/  STL [R1+0x34], R7 ;  /* 0x0000340701007387 */ /* 0x0003e20000100800 */
[----:B------:R-:W-:Y:S01]  /*0cd0*/  SHF.R.S32.HI R10, RZ, 0x1f, R5 ;  /* 0x0000001fff0a7819 */ /* 0x000fe20000011405 */
[----:B------:R-:W-:Y:S01]  /*0ce0*/  IMAD.IADD R4, R22, 0x1, -R4 ;  /* 0x0000000116047824 */ /* 0x000fe200078e0a04 */
[----:B------:R-:W-:Y:S01]  /*0cf0*/  SHF.R.S32.HI R25, RZ, 0x7, R3 ;  /* 0x00000007ff197819 */ /* 0x000fe20000011403 */
[----:B------:R-:W-:Y:S01]  /*0d00*/  IMAD.SHL.U32 R6, R6, 0x8, RZ ;  /* 0x0000000806067824 */ /* 0x000fe200078e00ff */
[-C--:B------:R-:W-:Y:S01]  /*0d10*/  LEA.HI R14, R10, R5.reuse, RZ, 0x3 ;  /* 0x000000050a0e7211 */ /* 0x080fe200078f18ff */
[----:B0-----:R-:W-:Y:S01]  /*0d20*/  IMAD.IADD R9, R26, 0x1, R7 ;  /* 0x000000011a097824 */ /* 0x001fe200078e0207 */
[----:B------:R-:W-:Y:S02]  /*0d30*/  LEA.HI R15, R10, R5, RZ, 0x5 ;  /* 0x000000050a0f7211 */ /* 0x000fe400078f28ff */
[----:B------:R-:W-:-:S02]  /*0d40*/  LEA.HI R5, R0, R22, RZ, 0x5 ;  /* 0x0000001600057211 */ /* 0x000fc400078f28ff */
[----:B-1----:R-:W-:Y:S02]  /*0d50*/  LOP3.LUT R7, R3, 0xffffff80, RZ, 0xc0, !PT ;  /* 0xffffff8003077812 */ /* 0x002fe400078ec0ff */
[----:B------:R-:W-:Y:S02]  /*0d60*/  SHF.R.S32.HI R8, RZ, 0x1f, R9 ;  /* 0x0000001fff087819 */ /* 0x000fe40000011409 */
[----:B------:R-:W-:Y:S01]  /*0d70*/  SHF.R.S32.HI R15, RZ, 0x5, R15 ;  /* 0x00000005ff0f7819 */ /* 0x000fe2000001140f */
[----:B------:R-:W-:Y:S01]  /*0d80*/  IMAD.IADD R24, R22, 0x1, -R7 ;  /* 0x0000000116187824 */ /* 0x000fe200078e0a07 */
[----:B------:R-:W-:Y:S02]  /*0d90*/  LEA.HI R7, R0, R22, RZ, 0x2 ;  /* 0x0000001600077211 */ /* 0x000fe400078f10ff */
[----:B------:R-:W-:Y:S02]  /*0da0*/  SHF.R.S32.HI R0, RZ, 0x5, R5 ;  /* 0x00000005ff007819 */ /* 0x000fe40000011405 */
[----:B------:R-:W-:-:S02]  /*0db0*/  LEA.HI R20, R8, R9, RZ, 0x3 ;  /* 0x0000000908147211 */ /* 0x000fc400078f18ff */
[----:B------:R-:W-:Y:S01]  /*0dc0*/  LEA.HI R16, R8, R9, RZ, 0x5 ;  /* 0x0000000908107211 */ /* 0x000fe200078f28ff */
[--C-:B------:R-:W-:Y:S01]  /*0dd0*/  IMAD R17, R0, 0x10, R4.reuse ;  /* 0x0000001000117824 */ /* 0x100fe200078e0204 */
[----:B------:R-:W-:Y:S02]  /*0de0*/  SHF.R.S32.HI R5, RZ, 0x1f, R4 ;  /* 0x0000001fff057819 */ /* 0x000fe40000011404 */
[--C-:B------:R-:W-:Y:S02]  /*0df0*/  SHF.R.S32.HI R21, RZ, 0x2, R7.reuse ;  /* 0x00000002ff157819 */ /* 0x100fe40000011407 */
[----:B------:R-:W-:Y:S02]  /*0e00*/  SHF.R.S32.HI R8, RZ, 0x1f, R7 ;  /* 0x0000001fff087819 */ /* 0x000fe40000011407 */
[----:B------:R-:W-:Y:S02]  /*0e10*/  LEA.HI R5, R5, R4, RZ, 0x3 ;  /* 0x0000000405057211 */ /* 0x000fe400078f18ff */
[----:B------:R-:W-:Y:S01]  /*0e20*/  LEA.HI R13, R8, R21, RZ, 0x2 ;  /* 0x00000015080d7211 */ /* 0x000fe200078f10ff */
[----:B------:R-:W-:Y:S01]  /*0e30*/  IMAD.HI R8, R25, 0x55555556, RZ ;  /* 0x5555555619087827 */ /* 0x000fe200078e02ff */
[----:B------:R-:W-:-:S02]  /*0e40*/  LOP3.LUT R3, R5, 0xfffffff8, RZ, 0xc0, !PT ;  /* 0xfffffff805037812 */ /* 0x000fc400078ec0ff */
[----:B------:R-:W-:Y:S01]  /*0e50*/  SHF.R.S32.HI R9, RZ, 0x1f, R24 ;  /* 0x0000001fff097819 */ /* 0x000fe20000011418 */
[----:B------:R-:W-:Y:S01]  /*0e60*/  IMAD.SHL.U32 R5, R5, 0x40, RZ ;  /* 0x0000004005057824 */ /* 0x000fe200078e00ff */
[----:B------:R-:W-:Y:S01]  /*0e70*/  LOP3.LUT R13, R13, 0xfffffffc, RZ, 0xc0, !PT ;  /* 0xfffffffc0d0d7812 */ /* 0x000fe200078ec0ff */
[----:B------:R-:W-:Y:S01]  /*0e80*/  IMAD.IADD R3, R4, 0x1, -R3 ;  /* 0x0000000104037824 */ /* 0x000fe200078e0a03 */
[-C--:B------:R-:W-:Y:S02]  /*0e90*/  LEA.HI R10, R9, R24.reuse, RZ, 0x2 ;  /* 0x00000018090a7211 */ /* 0x080fe400078f10ff */
[----:B------:R-:W-:Y:S01]  /*0ea0*/  LOP3.LUT R5, R5, 0x7ffffe00, RZ, 0xc0, !PT ;  /* 0x7ffffe0005057812 */ /* 0x000fe200078ec0ff */
[----:B------:R-:W-:Y:S01]  /*0eb0*/  IMAD.IADD R21, R21, 0x1, -R13 ;  /* 0x0000000115157824 */ /* 0x000fe200078e0a0d */
[--C-:B------:R-:W-:Y:S01]  /*0ec0*/  SHF.R.S32.HI R11, RZ, 0x2, R10.reuse ;  /* 0x00000002ff0b7819 */ /* 0x100fe2000001140a */
[----:B------:R-:W-:Y:S01]  /*0ed0*/  IMAD.SHL.U32 R13, R18, 0x20, RZ ;  /* 0x00000020120d7824 */ /* 0x000fe200078e00ff */
[----:B------:R-:W-:Y:S01]  /*0ee0*/  SHF.R.S32.HI R12, RZ, 0x1f, R10 ;  /* 0x0000001fff0c7819 */ /* 0x000fe2000001140a */
[----:B------:R-:W-:Y:S01]  /*0ef0*/  IMAD.SHL.U32 R157, R21, 0x40, RZ ;  /* 0x00000040159d7824 */ /* 0x000fe200078e00ff */
[C---:B------:R-:W-:Y:S01]  /*0f00*/  R2P PR, R3.reuse, 0x6 ;  /* 0x0000000603007804 */ /* 0x040fe20000000000 */
[----:B------:R-:W-:Y:S01]  /*0f10*/  IMAD.SHL.U32 R3, R3, 0x40, RZ ;  /* 0x0000004003037824 */ /* 0x000fe200078e00ff */
[----:B------:R-:W-:Y:S01]  /*0f20*/  LEA.HI R12, R12, R11, RZ, 0x3 ;  /* 0x0000000b0c0c7211 */ /* 0x000fe200078f18ff */
[----:B------:R-:W-:Y:S01]  /*0f30*/  IMAD R5, R0, 0x400, R5 ;  /* 0x0000040000057824 */ /* 0x000fe200078e0205 */
[----:B------:R-:W-:Y:S01]  /*0f40*/  LOP3.LUT R157, R157, 0xc0, RZ, 0xc0, !PT ;  /* 0x000000c09d9d7812 */ /* 0x000fe200078ec0ff */
[----:B------:R0:W-:Y:S01]  /*0f50*/  STL [R1+0x60], R21 ;  /* 0x0000601501007387 */ /* 0x0001e20000100800 */
[----:B------:R-:W-:Y:S01]  /*0f60*/  LOP3.LUT R3, R3, 0x1c0, RZ, 0xc0, !PT ;  /* 0x000001c003037812 */ /* 0x000fe200078ec0ff */
[----:B------:R-:W-:Y:S01]  /*0f70*/  IMAD.U32 R0, R17, 0x20, R6 ;  /* 0x0000002011007824 */ /* 0x000fe200078e0006 */
[----:B------:R-:W-:Y:S01]  /*0f80*/  LOP3.LUT R12, R12, 0xfffffff8, RZ, 0xc0, !PT ;  /* 0xfffffff80c0c7812 */ /* 0x000fe200078ec0ff */
[----:B------:R-:W-:Y:S01]  /*0f90*/  IMAD R15, R15, 0x1800, R13 ;  /* 0x000018000f0f7824 */ /* 0x000fe200078e020d */
[----:B------:R-:W-:-:S02]  /*0fa0*/  LEA.HI R9, R9, R24, RZ, 0x5 ;  /* 0x0000001809097211 */ /* 0x000fc400078f28ff */
[----:B------:R-:W-:Y:S01]  /*0fb0*/  SHF.R.S32.HI R16, RZ, 0x5, R16 ;  /* 0x00000005ff107819 */ /* 0x000fe20000011410 */
[----:B------:R-:W-:Y:S01]  /*0fc0*/  IMAD.IADD R12, R11, 0x1, -R12 ;  /* 0x000000010b0c7824 */ /* 0x000fe200078e0a0c */
[----:B------:R-:W-:Y:S01]  /*0fd0*/  LOP3.LUT R4, R157, 0x18, R20, 0xf8, !PT ;  /* 0x000000189d047812 */ /* 0x000fe200078ef814 */
[----:B------:R1:W-:Y:S01]  /*0fe0*/  STL [R1+0x84], R0 ;  /* 0x0000840001007387 */ /* 0x0003e20000100800 */
[----:B0-----:R-:W-:Y:S01]  /*0ff0*/  SHF.R.U32.HI R21, RZ, 0x3, R157 ;  /* 0x00000003ff157819 */ /* 0x001fe2000001169d */
[----:B------:R-:W-:Y:S01]  /*1000*/  IMAD R16, R16, 0x1800, R13 ;  /* 0x0000180010107824 */ /* 0x000fe200078e020d */
[----:B------:R-:W-:Y:S01]  /*1010*/  LOP3.LUT R6, R3, 0x8, R6, 0xf8, !PT ;  /* 0x0000000803067812 */ /* 0x000fe200078ef806 */
[----:B------:R-:W-:Y:S01]  /*1020*/  STL [R1+0xc], R13 ;  /* 0x00000c0d01007387 */ /* 0x000fe20000100800 */
[----:B------:R-:W-:Y:S02]  /*1030*/  LEA.HI R8, R8, R8, RZ, 0x1 ;  /* 0x0000000808087211 */ /* 0x000fe400078f08ff */
[----:B------:R-:W-:-:S02]  /*1040*/  SHF.R.S32.HI R9, RZ, 0x5, R9 ;  /* 0x00000005ff097819 */ /* 0x000fc40000011409 */
[----:B------:R-:W-:Y:S01]  /*1050*/  SHF.R.U32.HI R3, RZ, 0x3, R3 ;  /* 0x00000003ff037819 */ /* 0x000fe20000011603 */
[----:B------:R-:W-:Y:S01]  /*1060*/  IMAD R8, R8, -0x3, R25 ;  /* 0xfffffffd08087824 */ /* 0x000fe200078e0219 */
[----:B------:R-:W-:Y:S01]  /*1070*/  LOP3.LUT R11, R4, R21, RZ, 0x3c, !PT ;  /* 0x00000015040b7212 */ /* 0x000fe200078e3cff */
[----:B------:R-:W-:Y:S01]  /*1080*/  IMAD R9, R9, 0x10, R12 ;  /* 0x0000001009097824 */ /* 0x000fe200078e020c */
[----:B------:R-:W-:Y:S01]  /*1090*/  LOP3.LUT R6, R6, R3, RZ, 0x3c, !PT ;  /* 0x0000000306067212 */ /* 0x000fe200078e3cff */
[----:B------:R-:W-:Y:S01]  /*10a0*/  VIADD R3, R26, 0x18 ;  /* 0x000000181a037836 */ /* 0x000fe20000000000 */
[----:B------:R-:W-:Y:S01]  /*10b0*/  LOP3.LUT R7, R7, 0xfffffffc, RZ, 0xc0, !PT ;  /* 0xfffffffc07077812 */ /* 0x000fe200078ec0ff */
[----:B------:R-:W-:Y:S01]  /*10c0*/  IMAD.IADD R11, R16, 0x1, R11 ;  /* 0x00000001100b7824 */ /* 0x000fe200078e020b */
[----:B------:R-:W-:Y:S01]  /*10d0*/  LOP3.LUT R10, R10, 0x7ffffffc, RZ, 0xc0, !PT ;  /* 0x7ffffffc0a0a7812 */ /* 0x000fe200078ec0ff */
[----:B------:R-:W-:Y:S01]  /*10e0*/  IMAD.SHL.U32 R16, R19, 0x8, RZ ;  /* 0x0000000813107824 */ /* 0x000fe200078e00ff */
[----:B-1----:R-:W-:Y:S01]  /*10f0*/  LOP3.LUT R0, R157, 0x18, R14, 0xf8, !PT ;  /* 0x000000189d007812 */ /* 0x002fe200078ef80e */
[----:B------:R-:W-:Y:S01]  /*1100*/  IMAD R8, R8, 0x40, R9 ;  /* 0x0000004008087824 */ /* 0x000fe200078e0209 */
[----:B------:R-:W-:Y:S01]  /*1110*/  SEL R155, R155, 0xffffffc0, !P2 ;  /* 0xffffffc09b9b7807 */ /* 0x000fe20005000000 */
[----:B------:R-:W-:Y:S01]  /*1120*/  IMAD.IADD R5, R5, 0x1, R6 ;  /* 0x0000000105057824 */ /* 0x000fe200078e0206 */
[----:B------:R-:W-:Y:S01]  /*1130*/  LOP3.LUT R0, R0, R21, RZ, 0x3c, !PT ;  /* 0x0000001500007212 */ /* 0x000fe200078e3cff */
[----:B------:R-:W-:Y:S01]  /*1140*/  VIADD R6, R26, 0x8 ;  /* 0x000000081a067836 */ /* 0x000fe20000000000 */
[----:B------:R-:W-:Y:S01]  /*1150*/  STL [R1+0x80], R8 ;  /* 0x0000800801007387 */ /* 0x000fe20000100800 */
[----:B------:R-:W-:Y:S01]  /*1160*/  VIADD R136, R16, 0x30 ;  /* 0x0000003010887836 */ /* 0x000fe20000000000 */
[----:B------:R-:W-:Y:S01]  /*1170*/  CS2R R18, SRZ ;  /* 0x0000000000127805 */ /* 0x000fe2000001ff00 */
[----:B------:R-:W-:Y:S01]  /*1180*/  IMAD.IADD R25, R22, 0x1, -R7 ;  /* 0x0000000116197824 */ /* 0x000fe200078e0a07 */
[----:B------:R0:W-:Y:S01]  /*1190*/  STL [R1+0x40], R6 ;  /* 0x0000400601007387 */ /* 0x0001e20000100800 */
[----:B------:R-:W-:Y:S01]  /*11a0*/  VIADD R4, R26, 0x28 ;  /* 0x000000281a047836 */ /* 0x000fe20000000000 */
[----:B------:R-:W-:Y:S01]  /*11b0*/  SHF.R.S32.HI R7, RZ, 0x3, R14 ;  /* 0x00000003ff077819 */ /* 0x000fe2000001140e */
[C---:B------:R-:W-:Y:S01]  /*11c0*/  VIADD R22, R16.reuse, 0x40 ;  /* 0x0000004010167836 */ /* 0x040fe20000000000 */
[----:B------:R1:W-:Y:S01]  /*11d0*/  STL [R1+0x3c], R3 ;  /* 0x00003c0301007387 */ /* 0x0003e20000100800 */
[----:B------:R-:W-:Y:S01]  /*11e0*/  VIADD R137, R16, 0x50 ;  /* 0x0000005010897836 */ /* 0x000fe20000000000 */
[----:B------:R-:W-:Y:S01]  /*11f0*/  SHF.R.S32.HI R17, RZ, 0x1f, R16 ;  /* 0x0000001fff117819 */ /* 0x000fe20000011410 */
[----:B------:R-:W-:Y:S01]  /*1200*/  IMAD.IADD R15, R15, 0x1, R0 ;  /* 0x000000010f0f7824 */ /* 0x000fe200078e0200 */
[----:B------:R2:W-:Y:S01]  /*1210*/  STL [R1+0x44], R4 ;  /* 0x0000440401007387 */ /* 0x0005e20000100800 */
[----:B------:R-:W-:Y:S01]  /*1220*/  LEA.HI R0, R25, R25, RZ, 0x1 ;  /* 0x0000001919007211 */ /* 0x000fe200078f08ff */
[----:B------:R-:W-:Y:S01]  /*1230*/  IMAD R154, R5, 0x2, R2 ;  /* 0x00000002059a7824 */ /* 0x000fe200078e0202 */
[----:B0-----:R-:W-:-:S02]  /*1240*/  SHF.R.S32.HI R6, RZ, 0x3, R20 ;  /* 0x00000003ff067819 */ /* 0x001fc40000011414 */
[----:B------:R-:W-:Y:S01]  /*1250*/  LOP3.LUT R0, R0, 0x1ffffffe, RZ, 0xc0, !PT ;  /* 0x1ffffffe00007812 */ /* 0x000fe200078ec0ff */
[C---:B------:R-:W-:Y:S01]  /*1260*/  VIADD R156, R154.reuse, 0x21800 ;  /* 0x000218009a9c7836 */ /* 0x040fe20000000000 */
[----:B-1----:R-:W-:Y:S01]  /*1270*/  SHF.R.S32.HI R3, RZ, 0x1f, R136 ;  /* 0x0000001fff037819 */ /* 0x002fe20000011488 */
[----:B------:R-:W-:Y:S01]  /*1280*/  VIADD R5, R154, 0x21820 ;  /* 0x000218209a057836 */ /* 0x000fe20000000000 */
[----:B--2---:R-:W-:Y:S01]  /*1290*/  SHF.R.S32.HI R4, RZ, 0x1f, R22 ;  /* 0x0000001fff047819 */ /* 0x004fe20000011416 */
[----:B------:R-:W-:Y:S02]  /*12a0*/  IMAD.IADD R0, R25, 0x1, -R0 ;  /* 0x0000000119007824 */ /* 0x000fe400078e0a00 */
[----:B------:R0:W-:Y:S01]  /*12b0*/  STL [R1+0x20], R3 ;  /* 0x0000200301007387 */ /* 0x0001e20000100800 */
[----:B------:R-:W-:Y:S02]  /*12c0*/  @P1 VIADD R5, R156, 0xffffffe0 ;  /* 0xffffffe09c051836 */ /* 0x000fe40000000000 */
[----:B------:R-:W-:Y:S01]  /*12d0*/  IMAD R0, R0, 0x8, R8 ;  /* 0x0000000800007824 */ /* 0x000fe200078e0208 */
[----:B------:R1:W-:Y:S01]  /*12e0*/  STL [R1+0x1c], R4 ;  /* 0x00001c0401007387 */ /* 0x0003e20000100800 */
[----:B------:R-:W-:-:S02]  /*12f0*/  IMAD.IADD R156, R156, 0x1, R155 ;  /* 0x000000019c9c7824 */ /* 0x000fc400078e029b */
[----:B------:R-:W-:Y:S01]  /*1300*/  IMAD.IADD R155, R155, 0x1, R5 ;  /* 0x000000019b9b7824 */ /* 0x000fe200078e0205 */
[----:B0-----:R-:W-:Y:S01]  /*1310*/  SHF.R.S32.HI R3, RZ, 0x1f, R137 ;  /* 0x0000001fff037819 */ /* 0x001fe20000011489 */
[----:B-1----:R-:W-:-:S04]  /*1320*/  IMAD.IADD R4, R24, 0x1, -R10 ;  /* 0x0000000118047824 */ /* 0x002fc800078e0a0a */
[----:B------:R0:W-:Y:S04]  /*1330*/  STL [R1+0x18], R3 ;  /* 0x0000180301007387 */ /* 0x0001e80000100800 */
[----:B------:R1:W-:Y:S04]  /*1340*/  STL [R1+0x64], R4 ;  /* 0x0000640401007387 */ /* 0x0003e80000100800 */
[----:B------:R-:W-:Y:S01]  /*1350*/  STL [R1+0x10], R7 ;  /* 0x0000100701007387 */ /* 0x000fe20000100800 */
[----:B0-----:R-:W-:-:S03]  /*1360*/  LOP3.LUT R3, R157, 0x8, R16, 0xf8, !PT ;  /* 0x000000089d037812 */ /* 0x001fc600078ef810 */
[----:B------:R0:W-:Y:S01]  /*1370*/  STL [R1+0x14], R6 ;  /* 0x0000140601007387 */ /* 0x0001e20000100800 */
[----:B------:R-:W-:Y:S02]  /*1380*/  LOP3.LUT R3, R3, R21, RZ, 0x3c, !PT ;  /* 0x0000001503037212 */ /* 0x000fe400078e3cff */
[----:B-1----:R-:W-:-:S03]  /*1390*/  LOP3.LUT R4, R157, 0x18, R16, 0xf8, !PT ;  /* 0x000000189d047812 */ /* 0x002fc600078ef810 */
[----:B------:R-:W-:Y:S01]  /*13a0*/  IMAD.IADD R3, R13, 0x1, R3 ;  /* 0x000000010d037824 */ /* 0x000fe200078e0203 */
[----:B------:R-:W-:Y:S02]  /*13b0*/  LOP3.LUT R4, R4, R21, RZ, 0x3c, !PT ;  /* 0x0000001504047212 */ /* 0x000fe400078e3cff */
[----:B0-----:R-:W-:Y:S02]  /*13c0*/  LEA R6, R11, UR42, 0x1 ;  /* 0x0000002a0b067c11 */ /* 0x001fe4000f8e08ff */
[----:B------:R0:W-:Y:S01]  /*13d0*/  STL [R1+0x5c], R3 ;  /* 0x00005c0301007387 */ /* 0x0001e20000100800 */
[----:B------:R-:W-:Y:S01]  /*13e0*/  IMAD.IADD R4, R13, 0x1, R4 ;  /* 0x000000010d047824 */ /* 0x000fe200078e0204 */
[----:B0-----:R-:W-:-:S05]  /*13f0*/  LEA R3, R15, UR42, 0x1 ;  /* 0x0000002a0f037c11 */ /* 0x001fca000f8e08ff */
[----:B------:R0:W-:Y:S04]  /*1400*/  STL [R1+0x78], R3 ;  /* 0x0000780301007387 */ /* 0x0001e80000100800 */
[----:B------:R-:W-:Y:S01]  /*1410*/  STL [R1+0x74], R6 ;  /* 0x0000740601007387 */ /* 0x000fe20000100800 */
[----:B0-----:R-:W-:-:S05]  /*1420*/  LEA R3, R4, UR42, 0x1 ;  /* 0x0000002a04037c11 */ /* 0x001fca000f8e08ff */
[----:B------:R-:W-:Y:S04]  /*1430*/  STL [R1+0x7c], R3 ;  /* 0x00007c0301007387 */ /* 0x000fe80000100800 */
[----:B------:R-:W-:Y:S04]  /*1440*/  STL [R1+0x4c], R5 ;  /* 0x00004c0501007387 */ /* 0x000fe80000100800 */
[----:B------:R0:W-:Y:S02]  /*1450*/  STL [R1+0x68], R0 ;  /* 0x0000680001007387 */ /* 0x0001e40000100800 */
[----:B0-----:R-:W-:-:S05]  /*1460*/  VIADD R0, R5, 0x6000 ;  /* 0x0000600005007836 */ /* 0x001fca0000000000 */
[----:B------:R0:W-:Y:S02]  /*1470*/  STL [R1+0x50], R0 ;  /* 0x0000500001007387 */ /* 0x0001e40000100800 */
.L_x_2459:
[----:B0-2---:R-:W1:Y:S02]  /*1480*/  LDC.64 R4, c[0x0][0xc88] ;  /* 0x00032200ff047b82 */ /* 0x005e640000000a00 */
[----:B-1----:R-:W-:-:S05]  /*1490*/  IMAD.WIDE R4, R35, 0x4, R4 ;  /* 0x0000000423047825 */ /* 0x002fca00078e0204 */
[----:B------:R-:W0:Y:S01]  /*14a0*/  LDG.E R11, desc[UR38][R4.64] ;  /* 0x00000026040b7981 */ /* 0x000e22000c1e1900 */
[----:B------:R-:W-:Y:S05]  /*14b0*/  YIELD ;  /* 0x0000000000007946 */ /* 0x000fea0003800000 */
[----:B------:R-:W-:Y:S01]  /*14c0*/  ULDC.64 UR4, c[0x0][0xa28] ;  /* 0x00028a0000047ab9 */ /* 0x000fe20000000a00 */
[----:B------:R-:W-:Y:S01]  /*14d0*/  ULDC.64 UR8, c[0x0][0xa18] ;  /* 0x0002860000087ab9 */ /* 0x000fe20000000a00 */
[----:B------:R-:W-:Y:S01]  /*14e0*/  ISETP.NE.U32.AND P1, PT, RZ, UR4, PT ;  /* 0x00000004ff007c0c */ /* 0x000fe2000bf25070 */
[----:B------:R-:W-:Y:S01]  /*14f0*/  IMAD.MOV.U32 R3, RZ, RZ, RZ ;  /* 0x000000ffff037224 */ /* 0x000fe200078e00ff */
[----:B------:R-:W-:Y:S01]  /*1500*/  ULDC.64 UR6, c[0x0][0xa08] ;  /* 0x0002820000067ab9 */ /* 0x000fe20000000a00 */
[----:B------:R-:W-:Y:S01]  /*1510*/  IMAD.MOV.U32 R79, RZ, RZ, RZ ;  /* 0x000000ffff4f7224 */ /* 0x000fe200078e00ff */
[----:B------:R-:W-:-:S02]  /*1520*/  ISETP.NE.AND.EX P1, PT, RZ, UR5, PT, P1 ;  /* 0x00000005ff007c0c */ /* 0x000fc4000bf25310 */
[----:B------:R-:W-:-:S04]  /*1530*/  ISETP.NE.U32.AND P0, PT, RZ, UR6, PT ;  /* 0x00000006ff007c0c */ /* 0x000fc8000bf05070 */
[----:B------:R-:W-:Y:S02]  /*1540*/  ISETP.NE.AND.EX P0, PT, RZ, UR7, PT, P0 ;  /* 0x00000007ff007c0c */ /* 0x000fe4000bf05300 */
[----:B0-----:R-:W-:Y:S01]  /*1550*/  SHF.R.S32.HI R0, RZ, 0x1f, R11 ;  /* 0x0000001fff007819 */ /* 0x001fe2000001140b */
[----:B------:R-:W-:-:S04]  /*1560*/  IMAD.SHL.U32 R30, R11, 0x4, RZ ;  /* 0x000000040b1e7824 */ /* 0x000fc800078e00ff */
[C---:B------:R-:W-:Y:S01]  /*1570*/  @P1 LEA R6, P2, R11.reuse, UR4, 0x2 ;  /* 0x000000040b061c11 */ /* 0x040fe2000f8410ff */
[----:B------:R0:W-:Y:S01]  /*1580*/  STL [R1+0x6c], R11 ;  /* 0x00006c0b01007387 */ /* 0x0001e20000100800 */
[C-C-:B------:R-:W-:Y:S02]  /*1590*/  SHF.L.U64.HI R31, R11.reuse, 0x2, R0.reuse ;  /* 0x000000020b1f7819 */ /* 0x140fe40000010200 */
[----:B----4-:R-:W-:Y:S02]  /*15a0*/  @P1 LEA.HI.X R7, R11, UR5, R0, 0x2, P2 ;  /* 0x000000050b071c11 */ /* 0x010fe400090f1400 */
[----:B------:R-:W-:Y:S01]  /*15b0*/  ISETP.NE.U32.AND P2, PT, RZ, UR8, PT ;  /* 0x00000008ff007c0c */ /* 0x000fe2000bf45070 */
[----:B------:R-:W-:Y:S01]  /*15c0*/  ULDC UR4, c[0x0][0x288] ;  /* 0x0000a20000047ab9 */ /* 0x000fe20000000800 */
[----:B------:R-:W-:Y:S01]  /*15d0*/  IADD3 R8, P3, R30, UR6, RZ ;  /* 0x000000061e087c10 */ /* 0x000fe2000ff7e0ff */
[----:B------:R0:W5:Y:S01]  /*15e0*/  @P1 LDG.E R3, desc[UR38][R6.64] ;  /* 0x0000002606031981 */ /* 0x000162000c1e1900 */
[----:B------:R-:W-:Y:S01]  /*15f0*/  ISETP.NE.AND.EX P2, PT, RZ, UR9, PT, P2 ;  /* 0x00000009ff007c0c */ /* 0x000fe2000bf45320 */
[----:B------:R-:W-:Y:S01]  /*1600*/  IMAD.U32 R10, RZ, RZ, UR4 ;  /* 0x00000004ff0a7e24 */ /* 0x000fe2000f8e00ff */
[----:B------:R-:W-:Y:S01]  /*1610*/  IADD3.X R9, R31, UR7, RZ, P3, !PT ;  /* 0x000000071f097c10 */ /* 0x000fe20009ffe4ff */
[----:B------:R-:W-:-:S04]  /*1620*/  ULDC.64 UR4, c[0x0][0x418] ;  /* 0x0001060000047ab9 */ /* 0x000fc80000000a00 */
[----:B------:R0:W5:Y:S06]  /*1630*/  @P0 LDG.E R79, desc[UR38][R8.64] ;  /* 0x00000026084f0981 */ /* 0x00016c000c1e1900 */
[----:B------:R-:W-:-:S04]  /*1640*/  @P2 IADD3 R4, P1, R30, UR8, RZ ;  /* 0x000000081e042c10 */ /* 0x000fc8000ff3e0ff */
[----:B------:R-:W-:-:S05]  /*1650*/  @P2 IADD3.X R5, R31, UR9, RZ, P1, !PT ;  /* 0x000000091f052c10 */ /* 0x000fca0008ffe4ff */
[----:B------:R-:W2:Y:S01]  /*1660*/  @P2 LDG.E R10, desc[UR38][R4.64] ;  /* 0x00000026040a2981 */ /* 0x000ea2000c1e1900 */
        /* <DEDUP_REMOVED lines=8> */
[----:B------:R-:W-:Y:S02]  /*16f0*/  IMAD.U32 R28, RZ, RZ, UR4 ;  /* 0x00000004ff1c7e24 */ /* 0x000fe4000f8e00ff */
[----:B------:R-:W-:Y:S01]  /*1700*/  IMAD.MOV.U32 R25, RZ, RZ, R11 ;  /* 0x000000ffff197224 */ /* 0x000fe200078e000b */
[----:B--2---:R0:W-:Y:S01]  /*1710*/  STL [R1+0x48], R10 ;  /* 0x0000480a01007387 */ /* 0x0041e20000100800 */
[----:B---3--:R-:W-:Y:S05]  /*1720*/  @P2 BRA `(.L_x_2305) ;  /* 0x0000000000282947 */ /* 0x008fea0003800000 */
        /* <DEDUP_REMOVED lines=8> */
[----:B--2---:R-:W-:-:S05]  /*17b0*/  IMAD.IADD R10, R7, 0x1, -R0 ;  /* 0x00000001070a7824 */ /* 0x004fca00078e0a00 */
[----:B------:R1:W-:Y:S02]  /*17c0*/  STL [R1+0x48], R10 ;  /* 0x0000480a01007387 */ /* 0x0003e40000100800 */
.L_x_2305:
[----:B------:R-:W-:Y:S01]  /*17d0*/  ULDC.64 UR4, c[0x0][0xa20] ;  /* 0x0002880000047ab9 */ /* 0x000fe20000000a00 */
[----:B------:R2:W-:Y:S01]  /*17e0*/  STL [R1+0x70], R34 ;  /* 0x0000702201007387 */ /* 0x0005e20000100800 */
[----:B------:R-:W-:-:S04]  /*17f0*/  ISETP.NE.U32.AND P1, PT, RZ, UR4, PT ;  /* 0x00000004ff007c0c */ /* 0x000fc8000bf25070 */
[----:B------:R-:W-:-:S13]  /*1800*/  ISETP.NE.AND.EX P1, PT, RZ, UR5, PT, P1 ;  /* 0x00000005ff007c0c */ /* 0x000fda000bf25310 */
[----:B--2---:R-:W-:Y:S05]  /*1810*/  @!P1 BRA `(.L_x_2306) ;  /* 0x0000000000109947 */ /* 0x004fea0003800000 */
[----:B------:R-:W-:-:S04]  /*1820*/  IADD3 R28, P0, R30, UR4, RZ ;  /* 0x000000041e1c7c10 */ /* 0x000fc8000ff1e0ff */
[----:B------:R-:W-:-:S05]  /*1830*/  IADD3.X R29, R31, UR5, RZ, P0, !PT ;  /* 0x000000051f1d7c10 */ /* 0x000fca00087fe4ff */
[----:B------:R2:W5:Y:S01]  /*1840*/  LDG.E R28, desc[UR38][R28.64] ;  /* 0x000000261c1c7981 */ /* 0x000562000c1e1900 */
[----:B------:R-:W-:Y:S05]  /*1850*/  BRA `(.L_x_2307) ;  /* 0x0000000000107947 */ /* 0x000fea0003800000 */
.L_x_2306:
[----:B------:R-:W-:Y:S05]  /*1860*/  @!P0 BRA `(.L_x_2307) ;  /* 0x00000000000c8947 */ /* 0x000fea0003800000 */
[----:B------:R-:W2:Y:S04]  /*1870*/  LDG.E R5, desc[UR38][R8.64] ;  /* 0x0000002608057981 */ /* 0x000ea8000c1e1900 */
[----:B------:R-:W2:Y:S02]  /*1880*/  LDG.E R28, desc[UR38][R8.64+0x4] ;  /* 0x00000426081c7981 */ /* 0x000ea4000c1e1900 */
[----:B--2---:R-:W-:-:S07]  /*1890*/  IMAD.IADD R28, R28, 0x1, -R5 ;  /* 0x000000011c1c7824 */ /* 0x004fce00078e0a05 */
.L_x_2307:
[----:B------:R-:W-:Y:S01]  /*18a0*/  ULDC.64 UR4, c[0x0][0xa10] ;  /* 0x0002840000047ab9 */ /* 0x000fe20000000a00 */
[----:B0-----:R-:W0:Y:S01]  /*18b0*/  LDC R8, c[0x0][0x448] ;  /* 0x00011200ff087b82 */ /* 0x001e220000000800 */
[----:B------:R-:W-:-:S04]  /*18c0*/  ISETP.NE.U32.AND P0, PT, RZ, UR4, PT ;  /* 0x00000004ff007c0c */ /* 0x000fc8000bf05070 */
[----:B------:R-:W-:Y:S01]  /*18d0*/  ISETP.NE.AND.EX P0, PT, RZ, UR5, PT, P0 ;  /* 0x00000005ff007c0c */ /* 0x000fe2000bf05300 */
[----:B------:R-:W-:-:S12]  /*18e0*/  ULDC.64 UR4, c[0x0][0xa30] ;  /* 0x00028c0000047ab9 */ /* 0x000fd80000000a00 */
[----:B------:R-:W3:Y:S02]  /*18f0*/  @P0 LDC.64 R4, c[0x0][0xa10] ;  /* 0x00028400ff040b82 */ /* 0x000ee40000000a00 */
[----:B---3--:R-:W-:-:S05]  /*1900*/  @P0 IMAD.WIDE R4, R25, 0x4, R4 ;  /* 0x0000000419040825 */ /* 0x008fca00078e0204 */
[----:B------:R-:W3:Y:S04]  /*1910*/  @P0 LDG.E R0, desc[UR38][R4.64] ;  /* 0x0000002604000981 */ /* 0x000ee8000c1e1900 */
[----:B------:R4:W3:Y:S01]  /*1920*/  @P0 LDG.E R9, desc[UR38][R4.64+0x4] ;  /* 0x0000042604090981 */ /* 0x0008e2000c1e1900 */
[----:B------:R-:W-:Y:S01]  /*1930*/  ISETP.NE.U32.AND P1, PT, RZ, UR4, PT ;  /* 0x00000004ff007c0c */ /* 0x000fe2000bf25070 */
[----:B-----5:R-:W-:-:S03]  /*1940*/  IMAD.MOV.U32 R97, RZ, RZ, R28 ;  /* 0x000000ffff617224 */ /* 0x020fc600078e001c */
[----:B------:R-:W-:-:S13]  /*1950*/  ISETP.NE.AND.EX P1, PT, RZ, UR5, PT, P1 ;  /* 0x00000005ff007c0c */ /* 0x000fda000bf25310 */
[----:B------:R-:W-:-:S04]  /*1960*/  @P1 IADD3 R6, P2, R30, UR4, RZ ;  /* 0x000000041e061c10 */ /* 0x000fc8000ff5e0ff */
[----:B------:R-:W-:-:S05]  /*1970*/  @P1 IADD3.X R7, R31, UR5, RZ, P2, !PT ;  /* 0x000000051f071c10 */ /* 0x000fca00097fe4ff */
[----:B------:R1:W5:Y:S01]  /*1980*/  @P1 LDG.E R97, desc[UR38][R6.64] ;  /* 0x0000002606611981 */ /* 0x000362000c1e1900 */
[----:B0-----:R-:W-:Y:S01]  /*1990*/  ISETP.NE.AND P1, PT, R8, 0x1, PT ;  /* 0x000000010800780c */ /* 0x001fe20003f25270 */
[----:B------:R-:W-:Y:S02]  /*19a0*/  IMAD R12, R33, 0xc0, RZ ;  /* 0x000000c0210c7824 */ /* 0x000fe400078e02ff */
[----:B------:R-:W-:Y:S02]  /*19b0*/  IMAD.IADD R8, R28, 0x1, -R3 ;  /* 0x000000011c087824 */ /* 0x000fe400078e0a03 */
[----:B----4-:R-:W-:Y:S01]  /*19c0*/  VIADD R4, R12, 0xbf ;  /* 0x000000bf0c047836 */ /* 0x010fe20000000000 */
[----:B------:R0:W-:Y:S01]  /*19d0*/  STL [R1+0x54], R12 ;  /* 0x0000540c01007387 */ /* 0x0001e20000100800 */
[----:B------:R-:W-:-:S05]  /*19e0*/  IMAD.MOV R74, RZ, RZ, -R8 ;  /* 0x000000ffff4a7224 */ /* 0x000fca00078e0a08 */
[----:B------:R-:W-:Y:S01]  /*19f0*/  VIMNMX R74, RZ, R74, !PT ;  /* 0x0000004aff4a7248 */ /* 0x000fe20007fe0100 */
[----:B------:R-:W4:Y:S08]  /*1a00*/  @P1 LDC R11, c[0x0][0x44c] ;  /* 0x00011300ff0b1b82 */ /* 0x000f300000000800 */
[----:B------:R-:W2:Y:S01]  /*1a10*/  @P1 LDC R5, c[0x0][0x450] ;  /* 0x00011400ff051b82 */ /* 0x000ea20000000800 */
[----:B---3--:R-:W-:-:S02]  /*1a20*/  @P0 IMAD.IADD R24, R9, 0x1, -R0 ;  /* 0x0000000109180824 */ /* 0x008fc400078e0a00 */
[----:B----4-:R-:W-:-:S04]  /*1a30*/  @P1 IMAD.HI.U32 R0, R4, R11, RZ ;  /* 0x0000000b04001227 */ /* 0x010fc800078e00ff */
[----:B-1----:R-:W-:Y:S01]  /*1a40*/  IMAD.IADD R6, R8, 0x1, R24 ;  /* 0x0000000108067824 */ /* 0x002fe200078e0218 */
[----:B--2---:R-:W-:-:S03]  /*1a50*/  @P1 SHF.R.U32.HI R4, RZ, R5, R0 ;  /* 0x00000005ff041219 */ /* 0x004fc60000011600 */
[C---:B------:R-:W-:Y:S01]  /*1a60*/  VIADD R0, R6.reuse, 0x7f ;  /* 0x0000007f06007836 */ /* 0x040fe20000000000 */
[----:B------:R-:W-:Y:S01]  /*1a70*/  IADD3 R101, R6, 0x80, -R10 ;  /* 0x0000008006657810 */ /* 0x000fe20007ffe80a */
[----:B------:R0:W-:Y:S03]  /*1a80*/  STL [R1+0x58], R6 ;  /* 0x0000580601007387 */ /* 0x0001e60000100800 */
[----:B------:R-:W-:Y:S01]  /*1a90*/  SHF.R.S32.HI R3, RZ, 0x1f, R0 ;  /* 0x0000001fff037819 */ /* 0x000fe20000011400 */
[----:B------:R-:W-:-:S03]  /*1aa0*/  IMAD.IADD R4, R101, 0x1, R4 ;  /* 0x0000000165047824 */ /* 0x000fc600078e0204 */
[----:B------:R-:W-:Y:S02]  /*1ab0*/  LEA.HI R3, R3, R0, RZ, 0x7 ;  /* 0x0000000003037211 */ /* 0x000fe400078f38ff */
[----:B------:R-:W-:Y:S02]  /*1ac0*/  SHF.R.S32.HI R5, RZ, 0x1f, R4 ;  /* 0x0000001fff057819 */ /* 0x000fe40000011404 */
[----:B------:R-:W-:Y:S02]  /*1ad0*/  SHF.R.S32.HI R102, RZ, 0x7, R3 ;  /* 0x00000007ff667819 */ /* 0x000fe40000011403 */
[----:B------:R-:W-:-:S04]  /*1ae0*/  LEA.HI R5, R5, R4, RZ, 0x7 ;  /* 0x0000000405057211 */ /* 0x000fc800078f38ff */
[----:B------:R-:W-:-:S04]  /*1af0*/  SHF.R.S32.HI R5, RZ, 0x7, R5 ;  /* 0x00000007ff057819 */ /* 0x000fc80000011405 */
[----:B------:R-:W-:-:S05]  /*1b00*/  VIMNMX R5, R102, R5, PT ;  /* 0x0000000566057248 */ /* 0x000fca0003fe0100 */
[----:B------:R-:W-:-:S05]  /*1b10*/  IMAD R5, R5, 0x80, -R8 ;  /* 0x0000008005057824 */ /* 0x000fca00078e0a08 */
[----:B------:R-:W-:-:S04]  /*1b20*/  VIMNMX R5, R5, R24, PT ;  /* 0x0000001805057248 */ /* 0x000fc80003fe0100 */
[----:B------:R-:W-:Y:S02]  /*1b30*/  ISETP.GT.AND P0, PT, R5, R74, PT ;  /* 0x0000004a0500720c */ /* 0x000fe40003f04270 */
[----:B------:R-:W-:-:S05]  /*1b40*/  SHF.R.U32.HI R74, RZ, 0x7, R74 ;  /* 0x00000007ff4a7819 */ /* 0x000fca000001164a */
[----:B------:R-:W-:-:S06]  /*1b50*/  IMAD.MOV.U32 R26, RZ, RZ, R74 ;  /* 0x000000ffff1a7224 */ /* 0x000fcc00078e004a */
[----:B------:R-:W-:-:S05]  /*1b60*/  @P0 VIADD R0, R5, 0x7f ;  /* 0x0000007f05000836 */ /* 0x000fca0000000000 */
[----:B------:R-:W-:-:S04]  /*1b70*/  @P0 SHF.R.S32.HI R3, RZ, 0x1f, R0 ;  /* 0x0000001fff030819 */ /* 0x000fc80000011400 */
[----:B------:R-:W-:-:S04]  /*1b80*/  @P0 LEA.HI R3, R3, R0, RZ, 0x7 ;  /* 0x0000000003030211 */ /* 0x000fc800078f38ff */
[----:B------:R-:W-:Y:S02]  /*1b90*/  @P0 SHF.R.S32.HI R26, RZ, 0x7, R3 ;  /* 0x00000007ff1a0819 */ /* 0x000fe40000011403 */
[----:B------:R-:W-:Y:S02]  /*1ba0*/  PLOP3.LUT P0, PT, PT, PT, PT, 0x80, 0x0 ;  /* 0x000000000000781c */ /* 0x000fe40003f0f070 */
        /* <DEDUP_REMOVED lines=22> */
.L_x_2310:
[----:B------:R-:W-:Y:S05]  /*1d10*/  BSYNC B6 ;  /* 0x0000000000067941 */ /* 0x000fea0003800000 */
.L_x_2309:
        /* <DEDUP_REMOVED lines=20> */
.L_x_2312:
[----:B------:R-:W-:Y:S05]  /*1e60*/  BSYNC B6 ;  /* 0x0000000000067941 */ /* 0x000fea0003800000 */
.L_x_2311:
[----:B------:R-:W2:Y:S04]  /*1e70*/  LDL.64 R38, [R1] ;  /* 0x0000000001267983 */ /* 0x000ea80000100a00 */
[----:B------:R-:W2:Y:S01]  /*1e80*/  LDL.64 R36, [R1] ;  /* 0x0000000001247983 */ /* 0x000ea20000100a00 */
[----:B------:R-:W-:Y:S01]  /*1e90*/  IMAD.IADD R79, R79, 0x1, R28 ;  /* 0x000000014f4f7824 */ /* 0x000fe200078e021c */
[----:B------:R-:W-:Y:S01]  /*1ea0*/  ULDC.64 UR4, c[0x0][0x9f8] ;  /* 0x00027e0000047ab9 */ /* 0x000fe20000000a00 */
[----:B------:R-:W0:Y:S01]  /*1eb0*/  S2R R20, SR_TID.X ;  /* 0x0000000000147919 */ /* 0x000e220000002100 */
[----:B------:R-:W-:Y:S01]  /*1ec0*/  ISETP.NE.U32.AND P0, PT, RZ, UR4, PT ;  /* 0x00000004ff007c0c */ /* 0x000fe2000bf05070 */
[----:B------:R-:W-:Y:S01]  /*1ed0*/  VIADD R0, R16, 0x10 ;  /* 0x0000001010007836 */ /* 0x000fe20000000000 */
[----:B------:R-:W1:Y:S02]  /*1ee0*/  LDC.64 R86, c[0x0][0x408] ;  /* 0x00010200ff567b82 */ /* 0x000e640000000a00 */
[----:B------:R-:W-:-:S02]  /*1ef0*/  ISETP.NE.AND.EX P0, PT, RZ, UR5, PT, P0 ;  /* 0x00000005ff007c0c */ /* 0x000fc4000bf05300 */
[----:B------:R-:W-:-:S04]  /*1f00*/  SHF.R.S32.HI R7, RZ, 0x1f, R141 ;  /* 0x0000001fff077819 */ /* 0x000fc8000001148d */
[----:B------:R-:W3:Y:S07]  /*1f10*/  LDC.64 R8, c[0x0][0x3f8] ;  /* 0x0000fe00ff087b82 */ /* 0x000eee0000000a00 */
[----:B------:R-:W-:Y:S01]  /*1f20*/  @P0 IADD3 R4, P1, R30, UR4, RZ ;  /* 0x000000041e040c10 */ /* 0x000fe2000ff3e0ff */
[----:B------:R-:W4:Y:S03]  /*1f30*/  LDC R99, c[0x0][0x3f4] ;  /* 0x0000fd00ff637b82 */ /* 0x000f260000000800 */
[----:B------:R-:W-:-:S05]  /*1f40*/  @P0 IADD3.X R5, R31, UR5, RZ, P1, !PT ;  /* 0x000000051f050c10 */ /* 0x000fca0008ffe4ff */
[----:B------:R1:W3:Y:S01]  /*1f50*/  @P0 LDG.E R25, desc[UR38][R4.64] ;  /* 0x0000002604190981 */ /* 0x0002e2000c1e1900 */
[----:B0-----:R-:W-:-:S04]  /*1f60*/  SHF.R.U32.HI R21, RZ, 0x7, R20 ;  /* 0x00000007ff157819 */ /* 0x001fc80000011614 */
[----:B------:R-:W-:-:S13]  /*1f70*/  ISETP.NE.AND P6, PT, R21, 0x1, PT ;  /* 0x000000011500780c */ /* 0x000fda0003fc5270 */
[----:B------:R-:W-:Y:S05]  /*1f80*/  @!P6 WARPSYNC.ALL ;  /* 0x000000000000e948 */ /* 0x000fea0003800000 */
[----:B------:R-:W-:Y:S01]  /*1f90*/  ULDC UR4, c[0x0][0x2f4] ;  /* 0x0000bd0000047ab9 */ /* 0x000fe20000000800 */
[----:B--2---:R-:W-:-:S05]  /*1fa0*/  IMAD.MOV.U32 R36, RZ, RZ, R38 ;  /* 0x000000ffff247224 */ /* 0x004fca00078e0026 */
[----:B------:R-:W-:-:S05]  /*1fb0*/  SHF.R.S32.HI R37, RZ, 0x1f, R36 ;  /* 0x0000001fff257819 */ /* 0x000fca0000011424 */
[----:B------:R0:W-:Y:S04]  /*1fc0*/  STL [R1+0x4], R37 ;  /* 0x0000042501007387 */ /* 0x0001e80000100800 */
[----:B------:R-:W2:Y:S04]  /*1fd0*/  LDL R28, [R1+0xc] ;  /* 0x00000c00011c7983 */ /* 0x000ea80000100800 */
[----:B------:R-:W2:Y:S01]  /*1fe0*/  LDL R29, [R1+0x60] ;  /* 0x00006000011d7983 */ /* 0x000ea20000100800 */
[----:B------:R-:W-:Y:S02]  /*1ff0*/  ISETP.GE.AND P1, PT, R0, UR4, PT ;  /* 0x0000000400007c0c */ /* 0x000fe4000bf26270 */
[----:B------:R-:W-:-:S02]  /*2000*/  ISETP.GE.AND P0, PT, R16, UR4, PT ;  /* 0x0000000410007c0c */ /* 0x000fc4000bf06270 */
[----:B------:R-:W-:Y:S02]  /*2010*/  SEL R6, RZ, 0xffffffff, P1 ;  /* 0xffffffffff067807 */ /* 0x000fe40000800000 */
[----:B------:R-:W-:-:S03]  /*2020*/  SEL R3, RZ, 0x1, P0 ;  /* 0x00000001ff037807 */ /* 0x000fc60000000000 */
[----:B------:R-:W-:-:S05]  /*2030*/  IMAD.SHL.U32 R6, R6, 0x2, RZ ;  /* 0x0000000206067824 */ /* 0x000fca00078e00ff */
[----:B------:R-:W-:Y:S01]  /*2040*/  LOP3.LUT R6, R6, 0x2, R3, 0xe2, !PT ;  /* 0x0000000206067812 */ /* 0x000fe200078ee203 */
[----:B------:R-:W-:Y:S01]  /*2050*/  VIADD R3, R16, 0x20 ;  /* 0x0000002010037836 */ /* 0x000fe20000000000 */
[----:B------:R-:W-:Y:S01]  /*2060*/  ISETP.GE.AND P1, PT, R136, UR4, PT ;  /* 0x0000000488007c0c */ /* 0x000fe2000bf26270 */
[----:B-1----:R-:W-:-:S03]  /*2070*/  IMAD R4, R7, R86, RZ ;  /* 0x0000005607047224 */ /* 0x002fc600078e02ff */
[----:B------:R-:W-:Y:S01]  /*2080*/  ISETP.GE.AND P0, PT, R3, UR4, PT ;  /* 0x0000000403007c0c */ /* 0x000fe2000bf06270 */
[C---:B------:R-:W-:Y:S01]  /*2090*/  IMAD R11, R141.reuse, R87, R4 ;  /* 0x000000578d0b7224 */ /* 0x040fe200078e0204 */
[----:B------:R-:W-:Y:S02]  /*20a0*/  SEL R4, RZ, 0x8, P1 ;  /* 0x00000008ff047807 */ /* 0x000fe40000800000 */
[----:B------:R-:W-:Y:S02]  /*20b0*/  SEL R5, RZ, 0x4, P0 ;  /* 0x00000004ff057807 */ /* 0x000fe40000000000 */
[----:B------:R-:W-:Y:S02]  /*20c0*/  ISETP.GE.AND P0, PT, R22, UR4, PT ;  /* 0x0000000416007c0c */ /* 0x000fe4000bf06270 */
[----:B------:R-:W-:Y:S02]  /*20d0*/  LOP3.LUT R4, R4, R6, R5, 0xfe, !PT ;  /* 0x0000000604047212 */ /* 0x000fe400078efe05 */
[----:B------:R-:W-:Y:S01]  /*20e0*/  SEL R5, RZ, 0x10, P0 ;  /* 0x00000010ff057807 */ /* 0x000fe20000000000 */
[----:B------:R-:W-:Y:S01]  /*20f0*/  IMAD.WIDE.U32 R72, R141, R86, R16 ;  /* 0x000000568d487225 */ /* 0x000fe200078e0010 */
[----:B----4-:R-:W-:-:S02]  /*2100*/  ISETP.GE.AND P0, PT, R16, R99, PT ;  /* 0x000000631000720c */ /* 0x010fc40003f06270 */
[----:B------:R-:W-:Y:S01]  /*2110*/  LOP3.LUT R30, R4, R5, RZ, 0xfc, !PT ;  /* 0x00000005041e7212 */ /* 0x000fe200078efcff */
[----:B------:R-:W-:Y:S01]  /*2120*/  IMAD.WIDE.U32 R70, R141, R86, R36 ;  /* 0x000000568d467225 */ /* 0x000fe200078e0024 */
[-C--:B------:R-:W-:Y:S02]  /*2130*/  ISETP.GE.AND P3, PT, R0, R99.reuse, PT ;  /* 0x000000630000720c */ /* 0x080fe40003f66270 */
[----:B------:R-:W-:Y:S01]  /*2140*/  ISETP.GE.AND P2, PT, R3, R99, PT ;  /* 0x000000630300720c */ /* 0x000fe20003f46270 */
[----:B---3--:R-:W-:Y:S01]  /*2150*/  IMAD R4, R7, R8, RZ ;  /* 0x0000000807047224 */ /* 0x008fe200078e02ff */
[----:B------:R-:W-:Y:S01]  /*2160*/  SEL R5, R99, RZ, P0 ;  /* 0x000000ff63057207 */ /* 0x000fe20000000000 */
[----:B------:R-:W-:Y:S02]  /*2170*/  IMAD.IADD R73, R73, 0x1, R11 ;  /* 0x0000000149497824 */ /* 0x000fe400078e020b */
[----:B------:R-:W-:Y:S01]  /*2180*/  IMAD.IADD R71, R11, 0x1, R71 ;  /* 0x000000010b477824 */ /* 0x000fe200078e0247 */
[----:B------:R-:W-:Y:S01]  /*2190*/  SEL R7, R99, RZ, P3 ;  /* 0x000000ff63077207 */ /* 0x000fe20001800000 */
[----:B------:R-:W-:Y:S01]  /*21a0*/  IMAD R11, R141, R9, R4 ;  /* 0x000000098d0b7224 */ /* 0x000fe200078e0204 */
[----:B------:R-:W-:Y:S01]  /*21b0*/  SEL R4, R99, RZ, P2 ;  /* 0x000000ff63047207 */ /* 0x000fe20001000000 */
[----:B------:R-:W-:-:S02]  /*21c0*/  IMAD.IADD R5, R16, 0x1, R5 ;  /* 0x0000000110057824 */ /* 0x000fc400078e0205 */
[----:B------:R-:W-:-:S04]  /*21d0*/  IMAD.WIDE.U32 R68, R141, R8, R16 ;  /* 0x000000088d447225 */ /* 0x000fc800078e0010 */
[----:B------:R-:W-:-:S04]  /*21e0*/  IMAD.WIDE.U32 R66, R141, R8, R36 ;  /* 0x000000088d427225 */ /* 0x000fc800078e0024 */
[----:B------:R-:W-:Y:S02]  /*21f0*/  IMAD.IADD R10, R0, 0x1, R7 ;  /* 0x00000001000a7824 */ /* 0x000fe400078e0207 */
[----:B------:R-:W-:Y:S01]  /*2200*/  IMAD.IADD R12, R3, 0x1, R4 ;  /* 0x00000001030c7824 */ /* 0x000fe200078e0204 */
[----:B------:R-:W-:Y:S01]  /*2210*/  SHF.R.S32.HI R6, RZ, 0x1f, R5 ;  /* 0x0000001fff067819 */ /* 0x000fe20000011405 */
[----:B------:R-:W-:Y:S02]  /*2220*/  IMAD.IADD R69, R69, 0x1, R11 ;  /* 0x0000000145457824 */ /* 0x000fe400078e020b */
[----:B------:R-:W-:Y:S01]  /*2230*/  IMAD.IADD R67, R11, 0x1, R67 ;  /* 0x000000010b437824 */ /* 0x000fe200078e0243 */
[----:B------:R-:W-:Y:S02]  /*2240*/  SHF.R.S32.HI R11, RZ, 0x1f, R10 ;  /* 0x0000001fff0b7819 */ /* 0x000fe4000001140a */
[----:B------:R-:W-:Y:S02]  /*2250*/  SHF.R.S32.HI R13, RZ, 0x1f, R12 ;  /* 0x0000001fff0d7819 */ /* 0x000fe4000001140c */
[----:B------:R-:W-:-:S02]  /*2260*/  LEA.HI R4, R6, R5, RZ, 0x3 ;  /* 0x0000000506047211 */ /* 0x000fc400078f18ff */
[----:B------:R-:W-:Y:S02]  /*2270*/  LEA.HI R7, R6, R5, RZ, 0x5 ;  /* 0x0000000506077211 */ /* 0x000fe400078f28ff */
[----:B------:R-:W-:Y:S02]  /*2280*/  LEA.HI R5, R11, R10, RZ, 0x3 ;  /* 0x0000000a0b057211 */ /* 0x000fe400078f18ff */
[----:B------:R-:W-:Y:S02]  /*2290*/  LEA.HI R6, R13, R12, RZ, 0x3 ;  /* 0x0000000c0d067211 */ /* 0x000fe400078f18ff */
[----:B------:R-:W-:Y:S02]  /*22a0*/  LEA.HI R11, R11, R10, RZ, 0x5 ;  /* 0x0000000a0b0b7211 */ /* 0x000fe400078f28ff */
[----:B------:R-:W-:Y:S01]  /*22b0*/  LEA.HI R13, R13, R12, RZ, 0x5 ;  /* 0x0000000c0d0d7211 */ /* 0x000fe200078f28ff */
[----:B------:R-:W-:Y:S01]  /*22c0*/  IMAD.SHL.U32 R10, R7, 0x80, RZ ;  /* 0x00000080070a7824 */ /* 0x000fe200078e00ff */
[----:B------:R-:W-:Y:S01]  /*22d0*/  LOP3.LUT R7, R157, 0x18, R4, 0xf8, !PT ;  /* 0x000000189d077812 */ /* 0x000fe200078ef804 */
[----:B------:R-:W-:Y:S01]  /*22e0*/  IMAD.SHL.U32 R12, R11, 0x80, RZ ;  /* 0x000000800b0c7824 */ /* 0x000fe200078e00ff */
[----:B------:R-:W-:Y:S01]  /*22f0*/  SHF.R.U32.HI R20, RZ, 0x3, R157 ;  /* 0x00000003ff147819 */ /* 0x000fe2000001169d */
[----:B------:R-:W-:Y:S01]  /*2300*/  IMAD.SHL.U32 R14, R13, 0x80, RZ ;  /* 0x000000800d0e7824 */ /* 0x000fe200078e00ff */
[----:B------:R-:W-:-:S02]  /*2310*/  LOP3.LUT R11, R157, 0x18, R5, 0xf8, !PT ;  /* 0x000000189d0b7812 */ /* 0x000fc400078ef805 */
[----:B------:R-:W-:Y:S02]  /*2320*/  LOP3.LUT R13, R157, 0x18, R6, 0xf8, !PT ;  /* 0x000000189d0d7812 */ /* 0x000fe400078ef806 */
[----:B------:R-:W-:Y:S02]  /*2330*/  LOP3.LUT R10, R10, 0xfffff000, RZ, 0xc0, !PT ;  /* 0xfffff0000a0a7812 */ /* 0x000fe400078ec0ff */
[-C--:B------:R-:W-:Y:S02]  /*2340*/  LOP3.LUT R7, R7, R20.reuse, RZ, 0x3c, !PT ;  /* 0x0000001407077212 */ /* 0x080fe400078e3cff */
[----:B------:R-:W-:Y:S02]  /*2350*/  LOP3.LUT R12, R12, 0xfffff000, RZ, 0xc0, !PT ;  /* 0xfffff0000c0c7812 */ /* 0x000fe400078ec0ff */
[----:B------:R-:W-:Y:S02]  /*2360*/  LOP3.LUT R11, R11, R20, RZ, 0x3c, !PT ;  /* 0x000000140b0b7212 */ /* 0x000fe400078e3cff */
[----:B------:R-:W-:-:S02]  /*2370*/  LOP3.LUT R14, R14, 0xfffff000, RZ, 0xc0, !PT ;  /* 0xfffff0000e0e7812 */ /* 0x000fc400078ec0ff */
[----:B------:R-:W-:Y:S02]  /*2380*/  LOP3.LUT R13, R13, R20, RZ, 0x3c, !PT ;  /* 0x000000140d0d7212 */ /* 0x000fe400078e3cff */
[----:B------:R-:W-:-:S04]  /*2390*/  LOP3.LUT R23, R23, 0xfffffffe, RZ, 0xc0, !PT ;  /* 0xfffffffe17177812 */ /* 0x000fc800078ec0ff */
[----:B------:R-:W-:-:S04]  /*23a0*/  @P3 LOP3.LUT R23, R23, 0x1, RZ, 0xfc, !PT ;  /* 0x0000000117173812 */ /* 0x000fc800078efcff */
[----:B------:R-:W-:-:S04]  /*23b0*/  LOP3.LUT R23, R23, 0xfffffffd, RZ, 0xc0, !PT ;  /* 0xfffffffd17177812 */ /* 0x000fc800078ec0ff */
[----:B------:R-:W-:Y:S02]  /*23c0*/  @P2 LOP3.LUT R23, R23, 0x2, RZ, 0xfc, !PT ;  /* 0x0000000217172812 */ /* 0x000fe400078efcff */
[----:B-----5:R-:W-:Y:S02]  /*23d0*/  SHF.R.S32.HI R15, RZ, 0x1f, R97 ;  /* 0x0000001fff0f7819 */ /* 0x020fe40000011461 */
[----:B------:R-:W-:-:S03]  /*23e0*/  LOP3.LUT R23, R23, 0xfffffffb, RZ, 0xc0, !PT ;  /* 0xfffffffb17177812 */ /* 0x000fc600078ec0ff */
[----:B------:R-:W-:Y:S02]  /*23f0*/  IMAD R20, R15, R86, RZ ;  /* 0x000000560f147224 */ /* 0x000fe400078e02ff */
[----:B------:R-:W-:-:S04]  /*2400*/  IMAD.WIDE.U32 R68, R97, R8, R68 ;  /* 0x0000000861447225 */ /* 0x000fc800078e0044 */
[----:B------:R-:W-:Y:S01]  /*2410*/  VIADD R100, R21, 0x8 ;  /* 0x0000000815647836 */ /* 0x000fe20000000000 */
[----:B------:R-:W-:Y:S01]  /*2420*/  LOP3.LUT R21, R5, 0xfffffff8, RZ, 0xc0, !PT ;  /* 0xfffffff805157812 */ /* 0x000fe200078ec0ff */
[----:B------:R-:W-:Y:S01]  /*2430*/  IMAD.WIDE.U32 R72, R97, R86, R72 ;  /* 0x0000005661487225 */ /* 0x000fe200078e0048 */
[----:B------:R-:W-:-:S03]  /*2440*/  SHF.L.U64.HI R90, R8, 0x7, R9 ;  /* 0x00000007085a7819 */ /* 0x000fc60000010209 */
[----:B------:R-:W-:-:S04]  /*2450*/  IMAD.WIDE.U32 R70, R97, R86, R70 ;  /* 0x0000005661467225 */ /* 0x000fc800078e0046 */
[----:B------:R-:W-:Y:S01]  /*2460*/  IMAD.WIDE.U32 R66, R97, R8, R66 ;  /* 0x0000000861427225 */ /* 0x000fe200078e0042 */
[----:B------:R-:W-:-:S03]  /*2470*/  SHF.R.S32.HI R92, RZ, 0x1f, R21 ;  /* 0x0000001fff5c7819 */ /* 0x000fc60000011415 */
[----:B------:R-:W-:Y:S01]  /*2480*/  IMAD.SHL.U32 R99, R99, 0x2, RZ ;  /* 0x0000000263637824 */ /* 0x000fe200078e00ff */
[--C-:B--2---:R-:W-:Y:S02]  /*2490*/  IADD3 R96, R7, R10, R28.reuse ;  /* 0x0000000a07607210 */ /* 0x104fe40007ffe01c */
[--C-:B------:R-:W-:Y:S02]  /*24a0*/  IADD3 R95, R11, R12, R28.reuse ;  /* 0x0000000c0b5f7210 */ /* 0x100fe40007ffe01c */
[----:B------:R-:W-:Y:S02]  /*24b0*/  IADD3 R94, R13, R14, R28 ;  /* 0x0000000e0d5e7210 */ /* 0x000fe40007ffe01c */
[----:B------:R-:W1:Y:S01]  /*24c0*/  S2R R28, SR_TID.X ;  /* 0x00000000001c7919 */ /* 0x000e620000002100 */
[----:B------:R-:W-:Y:S01]  /*24d0*/  @!P6 BAR.SYNC.DEFER_BLOCKING 0x9, 0x100 ;  /* 0x024400000000eb1d */ /* 0x000fe20000010000 */
[----:B------:R-:W-:Y:S01]  /*24e0*/  LOP3.LUT P1, RZ, R29, 0x2, RZ, 0xc0, !PT ;  /* 0x000000021dff7812 */ /* 0x000fe2000782c0ff */
[----:B------:R-:W-:-:S02]  /*24f0*/  IMAD R10, R15, R8, RZ ;  /* 0x000000080f0a7224 */ /* 0x000fc400078e02ff */
[C---:B------:R-:W-:Y:S02]  /*2500*/  IMAD R11, R97.reuse, R87, R20 ;  /* 0x00000057610b7224 */ /* 0x040fe400078e0214 */
[----:B------:R-:W-:-:S08]  /*2510*/  IMAD R75, R97, R9, R10 ;  /* 0x00000009614b7224 */ /* 0x000fd000078e020a */
[----:B------:R-:W-:Y:S02]  /*2520*/  @P1 LOP3.LUT R23, R23, 0x4, RZ, 0xfc, !PT ;  /* 0x0000000417171812 */ /* 0x000fe400078efcff */
[----:B------:R-:W-:Y:S01]  /*2530*/  ISETP.GE.AND P1, PT, R137, UR4, PT ;  /* 0x0000000489007c0c */ /* 0x000fe2000bf26270 */
[----:B-1----:R-:W-:-:S05]  /*2540*/  VIADD R32, R28, 0xffffff80 ;  /* 0xffffff801c207836 */ /* 0x002fca0000000000 */
[----:B------:R-:W-:-:S04]  /*2550*/  LEA.HI R28, R32, R32, RZ, 0x1 ;  /* 0x00000020201c7211 */ /* 0x000fc800078f08ff */
[----:B------:R-:W-:Y:S02]  /*2560*/  LOP3.LUT R28, R28, 0xfffffffe, RZ, 0xc0, !PT ;  /* 0xfffffffe1c1c7812 */ /* 0x000fe400078ec0ff */
[----:B------:R-:W-:-:S03]  /*2570*/  SEL R29, RZ, 0x20, P1 ;  /* 0x00000020ff1d7807 */ /* 0x000fc60000800000 */
[----:B------:R-:W-:Y:S01]  /*2580*/  IMAD.IADD R28, R32, 0x1, -R28 ;  /* 0x00000001201c7824 */ /* 0x000fe200078e0a1c */
[----:B------:R-:W-:Y:S02]  /*2590*/  LOP3.LUT R20, R4, 0xfffffff8, RZ, 0xc0, !PT ;  /* 0xfffffff804147812 */ /* 0x000fe400078ec0ff */
[----:B------:R-:W-:Y:S01]  /*25a0*/  LOP3.LUT R29, R30, R29, RZ, 0xfc, !PT ;  /* 0x0000001d1e1d7212 */ /* 0x000fe200078efcff */
[----:B------:R-:W-:Y:S01]  /*25b0*/  IMAD R10, R28, 0xc0, R141 ;  /* 0x000000c01c0a7824 */ /* 0x000fe200078e028d */
[----:B------:R-:W-:Y:S01]  /*25c0*/  LOP3.LUT R28, R6, 0xfffffff8, RZ, 0xc0, !PT ;  /* 0xfffffff8061c7812 */ /* 0x000fe200078ec0ff */
[C---:B------:R-:W-:Y:S01]  /*25d0*/  IMAD.SHL.U32 R7, R86.reuse, 0x80, RZ ;  /* 0x0000008056077824 */ /* 0x040fe200078e00ff */
[----:B------:R-:W-:Y:S01]  /*25e0*/  SHF.L.U64.HI R87, R86, 0x7, R87 ;  /* 0x0000000756577819 */ /* 0x000fe20000010257 */
[----:B------:R-:W-:Y:S01]  /*25f0*/  IMAD.IADD R77, R69, 0x1, R75 ;  /* 0x00000001454d7824 */ /* 0x000fe200078e024b */
[----:B------:R-:W-:Y:S01]  /*2600*/  SHF.R.S32.HI R9, RZ, 0x1f, R34 ;  /* 0x0000001fff097819 */ /* 0x000fe20000011422 */
[----:B------:R-:W-:Y:S01]  /*2610*/  IMAD.SHL.U32 R8, R8, 0x80, RZ ;  /* 0x0000008008087824 */ /* 0x000fe200078e00ff */
[----:B------:R-:W-:Y:S01]  /*2620*/  SHF.R.S32.HI R86, RZ, 0x1f, R25 ;  /* 0x0000001fff567819 */ /* 0x000fe20000011419 */
[----:B------:R-:W-:Y:S01]  /*2630*/  IMAD.IADD R78, R73, 0x1, R11 ;  /* 0x00000001494e7824 */ /* 0x000fe200078e020b */
[----:B------:R-:W-:Y:S01]  /*2640*/  SHF.R.S32.HI R93, RZ, 0x1f, R20 ;  /* 0x0000001fff5d7819 */ /* 0x000fe20000011414 */
[----:B------:R-:W-:Y:S01]  /*2650*/  IMAD.IADD R76, R11, 0x1, R71 ;  /* 0x000000010b4c7824 */ /* 0x000fe200078e0247 */
[----:B------:R-:W-:Y:S01]  /*2660*/  SHF.R.S32.HI R91, RZ, 0x1f, R28 ;  /* 0x0000001fff5b7819 */ /* 0x000fe2000001141c */
[----:B------:R-:W-:Y:S01]  /*2670*/  IMAD.IADD R75, R75, 0x1, R67 ;  /* 0x000000014b4b7824 */ /* 0x000fe200078e0243 */
[----:B------:R-:W-:-:S02]  /*2680*/  LOP3.LUT R30, R30, 0x1, RZ, 0xc0, !PT ;  /* 0x000000011e1e7812 */ /* 0x000fc400078ec0ff */
[C---:B------:R-:W-:Y:S02]  /*2690*/  LOP3.LUT R31, R29.reuse, 0x2, RZ, 0xc0, !PT ;  /* 0x000000021d1f7812 */ /* 0x040fe400078ec0ff */
[----:B0-----:R-:W-:-:S07]  /*26a0*/  LOP3.LUT R32, R29, 0x4, RZ, 0xc0, !PT ;  /* 0x000000041d207812 */ /* 0x001fce00078ec0ff */
.L_x_2371:
[----:B--23--:R-:W2:Y:S01]  /*26b0*/  LDL R35, [R1+0x60] ;  /* 0x0000600001237983 */ /* 0x00cea20000100800 */
[----:B0-----:R-:W0:Y:S03]  /*26c0*/  LDC R81, c[0x0][0x430] ;  /* 0x00010c00ff517b82 */ /* 0x001e260000000800 */
        /* <DEDUP_REMOVED lines=86> */
[----:B------:R-:W2:Y:S04]  /*2c30*/  LDL.64 R104, [R1] ;  /* 0x0000000001687983 */ /* 0x000ea80000100a00 */
        /* <DEDUP_REMOVED lines=45> */
.L_x_2317:
[----:B------:R-:W-:Y:S05]  /*2f10*/  BSYNC B1 ;  /* 0x0000000000017941 */ /* 0x000fea0003800000 */
.L_x_2316:
        /* <DEDUP_REMOVED lines=47> */
[----:B------:R-:W-:Y:S02]  /*3210*/  PRMT R106, R11, 0x7610, R106 ;  /* 0x000076100b6a7816 */ /* 0x000fe4000000006a */
[----:B------:R-:W-:Y:S01]  /*3220*/  PRMT R89, R89, 0x5410, R12 ;  /* 0x0000541059597816 */ /* 0x000fe2000000000c */
[----:B------:R-:W-:Y:S06]  /*3230*/  @!P2 BRA `(.L_x_2318) ;  /* 0x000000000004a947 */ /* 0x000fec0003800000 */
[----:B------:R-:W-:Y:S01]  /*3240*/  BPT.TRAP 0x1 ;  /* 0x000000040000795c */ /* 0x000fe20000300000 */
.L_x_2318:
[----:B------:R-:W-:Y:S01]  /*3250*/  IMAD R35, R18, 0x8, R2 ;  /* 0x0000000812237824 */ /* 0x000fe200078e0202 */
[----:B------:R-:W-:Y:S01]  /*3260*/  SHF.L.U32 R85, R140, 0x1f, RZ ;  /* 0x0000001f8c557819 */ /* 0x000fe200000006ff */
[----:B------:R-:W-:Y:S03]  /*3270*/  BSSY B1, `(.L_x_2319) ;  /* 0x0000003000017945 */ /* 0x000fe60003800000 */
[----:B------:R-:W0:Y:S02]  /*3280*/  SYNCS.PHASECHK.TRANS64.TRYWAIT P4, [R35+URZ+0x2d890], R85 ;  /* 0x02d89055230075a7 */ /* 0x000e24000808017f */
[----:B0-----:R-:W-:Y:S05]  /*3290*/  @!P4 BRA `(.L_x_2320) ;  /* 0x000001980038c947 */ /* 0x001fea0003800000 */
.L_x_2582:
[----:B------:R-:W-:Y:S05]  /*32a0*/  BSYNC B1 ;  /* 0x0000000000017941 */ /* 0x000fea0003800000 */
.L_x_2319:
[----:B------:R-:W-:-:S03]  /*32b0*/  UMOV UR4, 0xffffffff ;  /* 0xffffffff00047882 */ /* 0x000fc60000000000 */
[----:B------:R-:W-:Y:S05]  /*32c0*/  BRA.DIV UR4, `(.L_x_2321) ;  /* 0x0000019a04407947 */ /* 0x000fea000b800000 */
[----:B------:R-:W1:Y:S04]  /*32d0*/  SHFL.IDX PT, R61, R61, RZ, 0x1e1f ;  /* 0x001e1fff3d3d7589 */ /* 0x000e6800000e0000 */
[----:B------:R-:W2:Y:S02]  /*32e0*/  SHFL.IDX PT, R60, R60, RZ, 0x1e1f ;  /* 0x001e1fff3c3c7589 */ /* 0x000ea400000e0000 */
.L_x_2586:
[----:B------:R-:W-:Y:S05]  /*32f0*/  @P3 BRA `(.L_x_2322) ;  /* 0x0000003800683947 */ /* 0x000fea0003800000 */
[----:B------:R-:W-:Y:S01]  /*3300*/  ISETP.NE.AND P3, PT, R30, RZ, PT ;  /* 0x000000ff1e00720c */ /* 0x000fe20003f65270 */
[----:B------:R-:W-:-:S12]  /*3310*/  BSSY B1, `(.L_x_2323) ;  /* 0x0000037000017945 */ /* 0x000fd80003800000 */
[----:B------:R-:W-:Y:S05]  /*3320*/  @!P3 BRA `(.L_x_2324) ;  /* 0x0000000000d4b947 */ /* 0x000fea0003800000 */
[----:B------:R-:W3:Y:S01]  /*3330*/  LDL.64 R122, [R1] ;  /* 0x00000000017a7983 */ /* 0x000ee20000100a00 */
[----:B------:R-:W-:Y:S03]  /*3340*/  BSSY B2, `(.L_x_2325) ;  /* 0x0000030000027945 */ /* 0x000fe60003800000 */
[----:B------:R4:W0:Y:S01]  /*3350*/  LDS.128 R12, [R65+0x15000] ;  /* 0x01500000410c7984 */ /* 0x0008220000000c00 */
[----:B---3--:R-:W-:-:S13]  /*3360*/  ISETP.GE.AND P3, PT, R122, R98, PT ;  /* 0x000000627a00720c */ /* 0x008fda0003f66270 */
[----:B0---4-:R-:W-:Y:S05]  /*3370*/  @P3 BRA `(.L_x_2326) ;  /* 0x0000000000b03947 */ /* 0x011fea0003800000 */
[--C-:B------:R-:W-:Y:S02]  /*3380*/  SHF.R.U64 R11, R56, 0x10, R57.reuse ;  /* 0x00000010380b7819 */ /* 0x100fe40000001239 */
[----:B------:R-:W-:Y:S02]  /*3390*/  SHF.R.U32.HI R56, RZ, 0x10, R57 ;  /* 0x00000010ff387819 */ /* 0x000fe40000011639 */
[----:B------:R-:W-:Y:S02]  /*33a0*/  SHF.R.U64 R57, R58, 0x10, R59 ;  /* 0x000000103a397819 */ /* 0x000fe4000000123b */
[----:B------:R-:W-:Y:S02]  /*33b0*/  PRMT R11, R105, 0x5410, R11 ;  /* 0x00005410690b7816 */ /* 0x000fe4000000000b */
[----:B------:R-:W-:Y:S01]  /*33c0*/  PRMT R57, R106, 0x5410, R57 ;  /* 0x000054106a397816 */ /* 0x000fe20000000039 */
[C---:B------:R-:W-:Y:S01]  /*33d0*/  IMAD.U32 R106, R13.reuse, 0x10000, RZ ;  /* 0x000100000d6a7824 */ /* 0x040fe200078e00ff */
        /* <DEDUP_REMOVED lines=38> */
.L_x_2326:
[----:B------:R-:W-:Y:S05]  /*3640*/  BSYNC B2 ;  /* 0x0000000000027941 */ /* 0x000fea0003800000 */
.L_x_2325:
[----:B--2---:R-:W-:-:S04]  /*3650*/  LEA R56, P3, R16, R60, 0x1 ;  /* 0x0000003c10387211 */ /* 0x004fc800078608ff */
[----:B-1----:R-:W-:-:S05]  /*3660*/  LEA.HI.X R57, R16, R61, R17, 0x1, P3 ;  /* 0x0000003d10397211 */ /* 0x002fca00018f0c11 */
[----:B------:R3:W-:Y:S04]  /*3670*/  ST.E.128 desc[UR38][R56.64], R12 ;  /* 0x0000000c38007985 */ /* 0x0007e8000c101d26 */
.L_x_2324:
[----:B------:R-:W-:Y:S05]  /*3680*/  BSYNC B1 ;  /* 0x0000000000017941 */ /* 0x000fea0003800000 */
.L_x_2323:
        /* <DEDUP_REMOVED lines=8> */
[----:B------:R-:W-:Y:S02]  /*3710*/  SHF.R.U64 R54, R54, 0x10, R55 ;  /* 0x0000001036367819 */ /* 0x000fe40000001237 */
[----:B------:R-:W-:Y:S01]  /*3720*/  SHF.R.U64 R11, R52, 0x10, R53 ;  /* 0x00000010340b7819 */ /* 0x000fe20000001235 */
[----:B------:R-:W-:Y:S01]  /*3730*/  IMAD.U32 R52, R13, 0x10000, RZ ;  /* 0x000100000d347824 */ /* 0x000fe200078e00ff */
[----:B------:R-:W-:Y:S02]  /*3740*/  PRMT R54, R63, 0x5432, R54 ;  /* 0x000054323f367816 */ /* 0x000fe40000000036 */
[----:B------:R-:W-:Y:S02]  /*3750*/  PRMT R11, R118, 0x5410, R11 ;  /* 0x00005410760b7816 */ /* 0x000fe4000000000b */
[----:B------:R-:W-:Y:S02]  /*3760*/  LOP3.LUT R58, R13, 0xffff0000, RZ, 0xc0, !PT ;  /* 0xffff00000d3a7812 */ /* 0x000fe400078ec0ff */
[----:B------:R-:W-:-:S02]  /*3770*/  LOP3.LUT R57, R54, 0xffff0000, RZ, 0xc0, !PT ;  /* 0xffff000036397812 */ /* 0x000fc400078ec0ff */
[----:B------:R-:W-:Y:S02]  /*3780*/  SHF.R.U32.HI R56, RZ, 0x10, R53 ;  /* 0x00000010ff387819 */ /* 0x000fe40000011635 */
[C---:B------:R-:W-:Y:S01]  /*3790*/  LOP3.LUT R53, R11.reuse, 0xffff0000, RZ, 0xc0, !PT ;  /* 0xffff00000b357812 */ /* 0x040fe200078ec0ff */
[C---:B------:R-:W-:Y:S01]  /*37a0*/  FMUL.FTZ R13, R58.reuse, R57 ;  /* 0x000000393a0d7220 */ /* 0x040fe20000410000 */
[----:B------:R-:W-:Y:S01]  /*37b0*/  SHF.R.U32.HI R55, RZ, 0x10, R55 ;  /* 0x00000010ff377819 */ /* 0x000fe20000011637 */
[----:B------:R-:W-:Y:S02]  /*37c0*/  IMAD.U32 R11, R11, 0x10000, RZ ;  /* 0x000100000b0b7824 */ /* 0x000fe400078e00ff */
[-C--:B------:R-:W-:Y:S01]  /*37d0*/  FMUL.FTZ R58, R58, R53.reuse ;  /* 0x000000353a3a7220 */ /* 0x080fe20000410000 */
[----:B------:R-:W-:Y:S01]  /*37e0*/  FFMA.FTZ R53, R52, R53, -R13 ;  /* 0x0000003534357223 */ /* 0x000fe2000001080d */
        /* <DEDUP_REMOVED lines=18> */
[----:B------:R-:W-:Y:S01]  /*3910*/  IMAD.U32 R13, R54, 0x10000, RZ ;  /* 0x00010000360d7824 */ /* 0x000fe200078e00ff */
[----:B------:R-:W-:Y:S01]  /*3920*/  LOP3.LUT R54, R12, 0xffff0000, RZ, 0xc0, !PT ;  /* 0xffff00000c367812 */ /* 0x000fe200078ec0ff */
[----:B------:R-:W-:Y:S01]  /*3930*/  FFMA.FTZ R14, R58, R55, R14 ;  /* 0x000000373a0e7223 */ /* 0x000fe2000001000e */
[----:B------:R-:W-:-:S03]  /*3940*/  IMAD.U32 R12, R12, 0x10000, RZ ;  /* 0x000100000c0c7824 */ /* 0x000fc600078e00ff */
[C---:B------:R-:W-:Y:S01]  /*3950*/  FMUL.FTZ R55, R54.reuse, R13 ;  /* 0x0000000d36377220 */ /* 0x040fe20000410000 */
[----:B------:R-:W-:Y:S01]  /*3960*/  FMUL.FTZ R54, R54, R11 ;  /* 0x0000000b36367220 */ /* 0x000fe20000410000 */
[----:B------:R-:W-:Y:S02]  /*3970*/  F2FP.BF16.F32.PACK_AB R15, R14, R15 ;  /* 0x0000000f0e0f723e */ /* 0x000fe400000010ff */
[C---:B------:R-:W-:Y:S01]  /*3980*/  FFMA.FTZ R55, R12.reuse, R11, -R55 ;  /* 0x0000000b0c377223 */ /* 0x040fe20000010837 */
[----:B------:R-:W-:Y:S01]  /*3990*/  FFMA.FTZ R54, R12, R13, R54 ;  /* 0x0000000d0c367223 */ /* 0x000fe20000010036 */
[----:B------:R-:W-:Y:S02]  /*39a0*/  F2FP.BF16.F32.PACK_AB R13, R52, R53 ;  /* 0x00000035340d723e */ /* 0x000fe400000010ff */
[----:B------:R-:W-:Y:S02]  /*39b0*/  F2FP.BF16.F32.PACK_AB R14, R56, R105 ;  /* 0x00000069380e723e */ /* 0x000fe400000010ff */
[----:B------:R-:W-:-:S07]  /*39c0*/  F2FP.BF16.F32.PACK_AB R12, R54, R55 ;  /* 0x00000037360c723e */ /* 0x000fce00000010ff */
.L_x_2330:
[----:B------:R-:W-:Y:S05]  /*39d0*/  BSYNC B2 ;  /* 0x0000000000027941 */ /* 0x000fea0003800000 */
.L_x_2329:
[----:B------:R-:W3:Y:S01]  /*39e0*/  LDL R11, [R1+0x10] ;  /* 0x00001000010b7983 */ /* 0x000ee20000100800 */
[----:B--2---:R-:W-:Y:S02]  /*39f0*/  IMAD.MOV.U32 R52, RZ, RZ, R60 ;  /* 0x000000ffff347224 */ /* 0x004fe400078e003c */
[----:B-1----:R-:W-:Y:S02]  /*3a00*/  IMAD.MOV.U32 R53, RZ, RZ, R61 ;  /* 0x000000ffff357224 */ /* 0x002fe400078e003d */
[----:B---3--:R-:W-:-:S04]  /*3a10*/  IMAD.SHL.U32 R11, R11, 0x8, RZ ;  /* 0x000000080b0b7824 */ /* 0x008fc800078e00ff */
[----:B------:R-:W-:-:S05]  /*3a20*/  IMAD.WIDE R52, R11, 0x2, R52 ;  /* 0x000000020b347825 */ /* 0x000fca00078e0234 */
[----:B------:R4:W-:Y:S02]  /*3a30*/  ST.E.128 desc[UR38][R52.64], R12 ;  /* 0x0000000c34007985 */ /* 0x0009e4000c101d26 */
.L_x_2328:
[----:B------:R-:W-:Y:S05]  /*3a40*/  BSYNC B1 ;  /* 0x0000000000017941 */ /* 0x000fea0003800000 */
.L_x_2327:
[----:B------:R-:W-:Y:S01]  /*3a50*/  ISETP.NE.AND P3, PT, R32, RZ, PT ;  /* 0x000000ff2000720c */ /* 0x000fe20003f65270 */
[----:B------:R-:W-:-:S12]  /*3a60*/  BSSY B1, `(.L_x_2331) ;  /* 0x000003b000017945 */ /* 0x000fd80003800000 */
[----:B------:R-:W-:Y:S05]  /*3a70*/  @!P3 BRA `(.L_x_2332) ;  /* 0x0000000000e4b947 */ /* 0x000fea0003800000 */
[----:B---34-:R-:W3:Y:S04]  /*3a80*/  LDL R12, [R1+0x14] ;  /* 0x00001400010c7983 */ /* 0x018ee80000100800 */
[----:B------:R-:W4:Y:S01]  /*3a90*/  LDL R11, [R1+0x38] ;  /* 0x00003800010b7983 */ /* 0x000f220000100800 */
[----:B-1----:R-:W-:Y:S01]  /*3aa0*/  IMAD.MOV.U32 R13, RZ, RZ, R61 ;  /* 0x000000ffff0d7224 */ /* 0x002fe200078e003d */
[----:B------:R-:W-:Y:S01]  /*3ab0*/  BSSY B2, `(.L_x_2333) ;  /* 0x0000034000027945 */ /* 0x000fe20003800000 */
[----:B---3--:R-:W-:Y:S02]  /*3ac0*/  IMAD.SHL.U32 R53, R12, 0x8, RZ ;  /* 0x000000080c357824 */ /* 0x008fe400078e00ff */
[----:B--2---:R-:W-:Y:S01]  /*3ad0*/  IMAD.MOV.U32 R12, RZ, RZ, R60 ;  /* 0x000000ffff0c7224 */ /* 0x004fe200078e003c */
[----:B----4-:R-:W-:-:S03]  /*3ae0*/  ISETP.GE.AND P3, PT, R11, R98, PT ;  /* 0x000000620b00720c */ /* 0x010fc60003f66270 */
[----:B------:R-:W-:Y:S02]  /*3af0*/  IMAD.WIDE R52, R53, 0x2, R12 ;  /* 0x0000000235347825 */ /* 0x000fe400078e020c */
[----:B------:R1:W2:Y:S08]  /*3b00*/  LDS.128 R12, [R65+0x17000] ;  /* 0x01700000410c7984 */ /* 0x0002b00000000c00 */
[----:B-1----:R-:W-:Y:S05]  /*3b10*/  @P3 BRA `(.L_x_2334) ;  /* 0x0000000000b43947 */ /* 0x002fea0003800000 */
[----:B------:R-:W-:Y:S02]  /*3b20*/  SHF.R.U64 R50, R50, 0x10, R51 ;  /* 0x0000001032327819 */ /* 0x000fe40000001233 */
[----:B------:R-:W-:Y:S02]  /*3b30*/  SHF.R.U64 R11, R48, 0x10, R49 ;  /* 0x00000010300b7819 */ /* 0x000fe40000001231 */
[----:B------:R-:W-:Y:S01]  /*3b40*/  PRMT R119, R119, 0x5410, R50 ;  /* 0x0000541077777816 */ /* 0x000fe20000000032 */
[C---:B--2---:R-:W-:Y:S01]  /*3b50*/  IMAD.U32 R50, R13.reuse, 0x10000, RZ ;  /* 0x000100000d327824 */ /* 0x044fe200078e00ff */
[----:B------:R-:W-:Y:S02]  /*3b60*/  PRMT R116, R116, 0x5410, R11 ;  /* 0x0000541074747816 */ /* 0x000fe4000000000b */
[----:B------:R-:W-:Y:S02]  /*3b70*/  SHF.R.U32.HI R48, RZ, 0x10, R49 ;  /* 0x00000010ff307819 */ /* 0x000fe40000011631 */
[----:B------:R-:W-:-:S02]  /*3b80*/  LOP3.LUT R54, R13, 0xffff0000, RZ, 0xc0, !PT ;  /* 0xffff00000d367812 */ /* 0x000fc400078ec0ff */
[C---:B------:R-:W-:Y:S01]  /*3b90*/  LOP3.LUT R49, R119.reuse, 0xffff0000, RZ, 0xc0, !PT ;  /* 0xffff000077317812 */ /* 0x040fe200078ec0ff */
[----:B------:R-:W-:Y:S01]  /*3ba0*/  IMAD.U32 R119, R119, 0x10000, RZ ;  /* 0x0001000077777824 */ /* 0x000fe200078e00ff */
[----:B------:R-:W-:Y:S02]  /*3bb0*/  LOP3.LUT R11, R116, 0xffff0000, RZ, 0xc0, !PT ;  /* 0xffff0000740b7812 */ /* 0x000fe400078ec0ff */
[----:B------:R-:W-:Y:S01]  /*3bc0*/  SHF.R.U32.HI R51, RZ, 0x10, R51 ;  /* 0x00000010ff337819 */ /* 0x000fe20000011633 */
[C---:B------:R-:W-:Y:S01]  /*3bd0*/  FMUL.FTZ R13, R54.reuse, R49 ;  /* 0x00000031360d7220 */ /* 0x040fe20000410000 */
[----:B------:R-:W-:Y:S01]  /*3be0*/  PRMT R117, R117, 0x5410, R48 ;  /* 0x0000541075757816 */ /* 0x000fe20000000030 */
[-C--:B------:R-:W-:Y:S01]  /*3bf0*/  FMUL.FTZ R54, R54, R11.reuse ;  /* 0x0000000b36367220 */ /* 0x080fe20000410000 */
[----:B------:R-:W-:Y:S01]  /*3c00*/  PRMT R120, R120, 0x5410, R51 ;  /* 0x0000541078787816 */ /* 0x000fe20000000033 */
[----:B------:R-:W-:Y:S01]  /*3c10*/  FFMA.FTZ R11, R50, R11, -R13 ;  /* 0x0000000b320b7223 */ /* 0x000fe2000001080d */
[----:B------:R-:W-:-:S02]  /*3c20*/  IMAD.U32 R13, R14, 0x10000, RZ ;  /* 0x000100000e0d7824 */ /* 0x000fc400078e00ff */
[----:B------:R-:W-:Y:S01]  /*3c30*/  FFMA.FTZ R50, R50, R49, R54 ;  /* 0x0000003132327223 */ /* 0x000fe20000010036 */
[----:B------:R-:W-:Y:S01]  /*3c40*/  LOP3.LUT R49, R14, 0xffff0000, RZ, 0xc0, !PT ;  /* 0xffff00000e317812 */ /* 0x000fe200078ec0ff */
[----:B------:R-:W-:Y:S01]  /*3c50*/  IMAD.U32 R48, R120, 0x10000, RZ ;  /* 0x0001000078307824 */ /* 0x000fe200078e00ff */
[----:B------:R-:W-:Y:S01]  /*3c60*/  LOP3.LUT R51, R15, 0xffff0000, RZ, 0xc0, !PT ;  /* 0xffff00000f337812 */ /* 0x000fe200078ec0ff */
[----:B------:R-:W-:Y:S01]  /*3c70*/  IMAD.U32 R54, R117, 0x10000, RZ ;  /* 0x0001000075367824 */ /* 0x000fe200078e00ff */
[----:B------:R-:W-:Y:S01]  /*3c80*/  F2FP.BF16.F32.PACK_AB R11, R50, R11 ;  /* 0x0000000b320b723e */ /* 0x000fe200000010ff */
[----:B------:R-:W-:Y:S01]  /*3c90*/  FMUL.FTZ R14, R49, R48 ;  /* 0x00000030310e7220 */ /* 0x000fe20000410000 */
[----:B------:R-:W-:Y:S02]  /*3ca0*/  IMAD.U32 R15, R15, 0x10000, RZ ;  /* 0x000100000f0f7824 */ /* 0x000fe400078e00ff */
[-C--:B------:R-:W-:Y:S01]  /*3cb0*/  FMUL.FTZ R49, R49, R54.reuse ;  /* 0x0000003631317220 */ /* 0x080fe20000410000 */
[----:B------:R-:W-:-:S03]  /*3cc0*/  FFMA.FTZ R14, R13, R54, -R14 ;  /* 0x000000360d0e7223 */ /* 0x000fc6000001080e */
[----:B------:R-:W-:Y:S01]  /*3cd0*/  FFMA.FTZ R49, R13, R48, R49 ;  /* 0x000000300d317223 */ /* 0x000fe20000010031 */
[----:B------:R-:W-:Y:S02]  /*3ce0*/  LOP3.LUT R48, R120, 0xffff0000, RZ, 0xc0, !PT ;  /* 0xffff000078307812 */ /* 0x000fe400078ec0ff */
[----:B------:R-:W-:Y:S02]  /*3cf0*/  LOP3.LUT R13, R117, 0xffff0000, RZ, 0xc0, !PT ;  /* 0xffff0000750d7812 */ /* 0x000fe400078ec0ff */
[----:B------:R-:W-:Y:S01]  /*3d00*/  F2FP.BF16.F32.PACK_AB R14, R49, R14 ;  /* 0x0000000e310e723e */ /* 0x000fe200000010ff */
[CC--:B------:R-:W-:Y:S02]  /*3d10*/  FMUL.FTZ R54, R51.reuse, R48.reuse ;  /* 0x0000003033367220 */ /* 0x0c0fe40000410000 */
[-C--:B------:R-:W-:Y:S02]  /*3d20*/  FMUL.FTZ R51, R51, R13.reuse ;  /* 0x0000000d33337220 */ /* 0x080fe40000410000 */
[C---:B------:R-:W-:Y:S01]  /*3d30*/  FFMA.FTZ R13, R15.reuse, R13, -R54 ;  /* 0x0000000d0f0d7223 */ /* 0x040fe20000010836 */
[----:B------:R-:W-:Y:S01]  /*3d40*/  LOP3.LUT R54, R12, 0xffff0000, RZ, 0xc0, !PT ;  /* 0xffff00000c367812 */ /* 0x000fe200078ec0ff */
[----:B------:R-:W-:Y:S01]  /*3d50*/  FFMA.FTZ R48, R15, R48, R51 ;  /* 0x000000300f307223 */ /* 0x000fe20000010033 */
[----:B------:R-:W-:-:S02]  /*3d60*/  IMAD.U32 R15, R116, 0x10000, RZ ;  /* 0x00010000740f7824 */ /* 0x000fc400078e00ff */
[----:B------:R-:W-:Y:S02]  /*3d70*/  IMAD.U32 R12, R12, 0x10000, RZ ;  /* 0x000100000c0c7824 */ /* 0x000fe400078e00ff */
[C---:B------:R-:W-:Y:S01]  /*3d80*/  FMUL.FTZ R51, R54.reuse, R119 ;  /* 0x0000007736337220 */ /* 0x040fe20000410000 */
[----:B------:R-:W-:-:S03]  /*3d90*/  FMUL.FTZ R54, R54, R15 ;  /* 0x0000000f36367220 */ /* 0x000fc60000410000 */
[C---:B------:R-:W-:Y:S01]  /*3da0*/  FFMA.FTZ R51, R12.reuse, R15, -R51 ;  /* 0x0000000f0c337223 */ /* 0x040fe20000010833 */
[----:B------:R-:W-:Y:S01]  /*3db0*/  FFMA.FTZ R54, R12, R119, R54 ;  /* 0x000000770c367223 */ /* 0x000fe20000010036 */
[----:B------:R-:W-:Y:S01]  /*3dc0*/  F2FP.BF16.F32.PACK_AB R15, R48, R13 ;  /* 0x0000000d300f723e */ /* 0x000fe200000010ff */
[----:B------:R-:W-:-:S03]  /*3dd0*/  IMAD.MOV.U32 R13, RZ, RZ, R11 ;  /* 0x000000ffff0d7224 */ /* 0x000fc600078e000b */
[----:B------:R-:W-:-:S07]  /*3de0*/  F2FP.BF16.F32.PACK_AB R12, R54, R51 ;  /* 0x00000033360c723e */ /* 0x000fce00000010ff */
.L_x_2334:
[----:B------:R-:W-:Y:S05]  /*3df0*/  BSYNC B2 ;  /* 0x0000000000027941 */ /* 0x000fea0003800000 */
.L_x_2333:
[----:B--2---:R1:W-:Y:S02]  /*3e00*/  ST.E.128 desc[UR38][R52.64], R12 ;  /* 0x0000000c34007985 */ /* 0x0043e4000c101d26 */
.L_x_2332:
[----:B------:R-:W-:Y:S05]  /*3e10*/  BSYNC B1 ;  /* 0x0000000000017941 */ /* 0x000fea0003800000 */
.L_x_2331:
[----:B------:R-:W-:Y:S01]  /*3e20*/  LOP3.LUT P3, RZ, R29, 0x8, RZ, 0xc0, !PT ;  /* 0x000000081dff7812 */ /* 0x000fe2000786c0ff */
[----:B------:R-:W-:-:S12]  /*3e30*/  BSSY B1, `(.L_x_2335) ;  /* 0x0000039000017945 */ /* 0x000fd80003800000 */
[----:B------:R-:W-:Y:S05]  /*3e40*/  @!P3 BRA `(.L_x_2336) ;  /* 0x0000000000dcb947 */ /* 0x000fea0003800000 */
[----:B-1-34-:R-:W3:Y:S04]  /*3e50*/  LDL R12, [R1+0x20] ;  /* 0x00002000010c7983 */ /* 0x01aee80000100800 */
[----:B------:R-:W4:Y:S01]  /*3e60*/  LDL R11, [R1+0x3c] ;  /* 0x00003c00010b7983 */ /* 0x000f220000100800 */
[C---:B--2---:R-:W-:Y:S01]  /*3e70*/  LEA R48, P3, R136.reuse, R60, 0x1 ;  /* 0x0000003c88307211 */ /* 0x044fe200078608ff */
[----:B------:R-:W-:Y:S03]  /*3e80*/  BSSY B2, `(.L_x_2337) ;  /* 0x0000032000027945 */ /* 0x000fe60003800000 */
[----:B---3--:R-:W-:Y:S02]  /*3e90*/  LEA.HI.X R49, R136, R61, R12, 0x1, P3 ;  /* 0x0000003d88317211 */ /* 0x008fe400018f0c0c */
[----:B------:R1:W2:Y:S01]  /*3ea0*/  LDS.128 R12, [R64+0x17000] ;  /* 0x01700000400c7984 */ /* 0x0002a20000000c00 */
[----:B----4-:R-:W-:-:S13]  /*3eb0*/  ISETP.GE.AND P3, PT, R11, R98, PT ;  /* 0x000000620b00720c */ /* 0x010fda0003f66270 */
[----:B-1----:R-:W-:Y:S05]  /*3ec0*/  @P3 BRA `(.L_x_2338) ;  /* 0x0000000000b43947 */ /* 0x002fea0003800000 */
[--C-:B------:R-:W-:Y:S01]  /*3ed0*/  SHF.R.U64 R50, R44, 0x10, R45.reuse ;  /* 0x000000102c327819 */ /* 0x100fe2000000122d */
[----:B--2---:R-:W-:Y:S01]  /*3ee0*/  IMAD.U32 R44, R14, 0x10000, RZ ;  /* 0x000100000e2c7824 */ /* 0x004fe200078e00ff */
[----:B------:R-:W-:Y:S02]  /*3ef0*/  SHF.R.U32.HI R52, RZ, 0x10, R45 ;  /* 0x00000010ff347819 */ /* 0x000fe4000001162d */
[----:B------:R-:W-:Y:S02]  /*3f00*/  SHF.R.U64 R45, R46, 0x10, R47 ;  /* 0x000000102e2d7819 */ /* 0x000fe4000000122f */
[----:B------:R-:W-:Y:S02]  /*3f10*/  PRMT R115, R115, 0x5410, R50 ;  /* 0x0000541073737816 */ /* 0x000fe40000000032 */
[----:B------:R-:W-:Y:S02]  /*3f20*/  PRMT R114, R114, 0x5410, R45 ;  /* 0x0000541072727816 */ /* 0x000fe4000000002d */
[----:B------:R-:W-:-:S02]  /*3f30*/  SHF.R.U32.HI R46, RZ, 0x10, R47 ;  /* 0x00000010ff2e7819 */ /* 0x000fc4000001162f */
[----:B------:R-:W-:Y:S02]  /*3f40*/  LOP3.LUT R45, R13, 0xffff0000, RZ, 0xc0, !PT ;  /* 0xffff00000d2d7812 */ /* 0x000fe400078ec0ff */
[C---:B------:R-:W-:Y:S01]  /*3f50*/  LOP3.LUT R50, R114.reuse, 0xffff0000, RZ, 0xc0, !PT ;  /* 0xffff000072327812 */ /* 0x040fe200078ec0ff */
[----:B------:R-:W-:Y:S01]  /*3f60*/  IMAD.U32 R114, R114, 0x10000, RZ ;  /* 0x0001000072727824 */ /* 0x000fe200078e00ff */
[C---:B------:R-:W-:Y:S01]  /*3f70*/  LOP3.LUT R47, R115.reuse, 0xffff0000, RZ, 0xc0, !PT ;  /* 0xffff0000732f7812 */ /* 0x040fe200078ec0ff */
[----:B------:R-:W-:Y:S01]  /*3f80*/  IMAD.U32 R115, R115, 0x10000, RZ ;  /* 0x0001000073737824 */ /* 0x000fe200078e00ff */
[----:B------:R-:W-:Y:S01]  /*3f90*/  PRMT R111, R111, 0x5410, R46 ;  /* 0x000054106f6f7816 */ /* 0x000fe2000000002e */
[----:B------:R-:W-:Y:S01]  /*3fa0*/  IMAD.U32 R46, R13, 0x10000, RZ ;  /* 0x000100000d2e7824 */ /* 0x000fe200078e00ff */
[----:B------:R-:W-:Y:S01]  /*3fb0*/  PRMT R113, R113, 0x5410, R52 ;  /* 0x0000541071717816 */ /* 0x000fe20000000034 */
[C---:B------:R-:W-:Y:S01]  /*3fc0*/  FMUL.FTZ R51, R45.reuse, R50 ;  /* 0x000000322d337220 */ /* 0x040fe20000410000 */
[----:B------:R-:W-:Y:S01]  /*3fd0*/  FMUL.FTZ R53, R45, R47 ;  /* 0x0000002f2d357220 */ /* 0x000fe20000410000 */
[----:B------:R-:W-:Y:S01]  /*3fe0*/  LOP3.LUT R14, R14, 0xffff0000, RZ, 0xc0, !PT ;  /* 0xffff00000e0e7812 */ /* 0x000fe200078ec0ff */
[----:B------:R-:W-:-:S02]  /*3ff0*/  IMAD.U32 R13, R111, 0x10000, RZ ;  /* 0x000100006f0d7824 */ /* 0x000fc400078e00ff */
[C---:B------:R-:W-:Y:S01]  /*4000*/  FFMA.FTZ R45, R46.reuse, R47, -R51 ;  /* 0x0000002f2e2d7223 */ /* 0x040fe20000010833 */
[----:B------:R-:W-:Y:S02]  /*4010*/  IMAD.U32 R51, R113, 0x10000, RZ ;  /* 0x0001000071337824 */ /* 0x000fe400078e00ff */
[----:B------:R-:W-:Y:S01]  /*4020*/  FFMA.FTZ R46, R46, R50, R53 ;  /* 0x000000322e2e7223 */ /* 0x000fe20000010035 */
[----:B------:R-:W-:Y:S01]  /*4030*/  LOP3.LUT R11, R15, 0xffff0000, RZ, 0xc0, !PT ;  /* 0xffff00000f0b7812 */ /* 0x000fe200078ec0ff */
[----:B------:R-:W-:Y:S02]  /*4040*/  IMAD.U32 R47, R12, 0x10000, RZ ;  /* 0x000100000c2f7824 */ /* 0x000fe400078e00ff */
[C---:B------:R-:W-:Y:S01]  /*4050*/  FMUL.FTZ R55, R14.reuse, R51 ;  /* 0x000000330e377220 */ /* 0x040fe20000410000 */
[----:B------:R-:W-:Y:S01]  /*4060*/  LOP3.LUT R52, R111, 0xffff0000, RZ, 0xc0, !PT ;  /* 0xffff00006f347812 */ /* 0x000fe200078ec0ff */
[-C--:B------:R-:W-:Y:S01]  /*4070*/  FMUL.FTZ R53, R14, R13.reuse ;  /* 0x0000000d0e357220 */ /* 0x080fe20000410000 */
[----:B------:R-:W-:Y:S01]  /*4080*/  LOP3.LUT R50, R113, 0xffff0000, RZ, 0xc0, !PT ;  /* 0xffff000071327812 */ /* 0x000fe200078ec0ff */
[----:B------:R-:W-:Y:S01]  /*4090*/  FFMA.FTZ R55, R44, R13, R55 ;  /* 0x0000000d2c377223 */ /* 0x000fe20000010037 */
[----:B------:R-:W-:Y:S01]  /*40a0*/  LOP3.LUT R12, R12, 0xffff0000, RZ, 0xc0, !PT ;  /* 0xffff00000c0c7812 */ /* 0x000fe200078ec0ff */
[----:B------:R-:W-:-:S02]  /*40b0*/  IMAD.U32 R15, R15, 0x10000, RZ ;  /* 0x000100000f0f7824 */ /* 0x000fc400078e00ff */
[----:B------:R-:W-:Y:S01]  /*40c0*/  FFMA.FTZ R14, R44, R51, -R53 ;  /* 0x000000332c0e7223 */ /* 0x000fe20000010835 */
[C---:B------:R-:W-:Y:S01]  /*40d0*/  FMUL.FTZ R54, R11.reuse, R52 ;  /* 0x000000340b367220 */ /* 0x040fe20000410000 */
[----:B------:R-:W-:Y:S01]  /*40e0*/  FMUL.FTZ R13, R11, R50 ;  /* 0x000000320b0d7220 */ /* 0x000fe20000410000 */
        /* <DEDUP_REMOVED lines=8> */
[----:B------:R-:W-:Y:S01]  /*4170*/  F2FP.BF16.F32.PACK_AB R14, R55, R14 ;  /* 0x0000000e370e723e */ /* 0x000fe200000010ff */
[----:B------:R-:W-:Y:S01]  /*4180*/  IMAD.MOV.U32 R13, RZ, RZ, R45 ;  /* 0x000000ffff0d7224 */ /* 0x000fe200078e002d */
[----:B------:R-:W-:-:S07]  /*4190*/  F2FP.BF16.F32.PACK_AB R12, R11, R44 ;  /* 0x0000002c0b0c723e */ /* 0x000fce00000010ff */
.L_x_2338:
[----:B------:R-:W-:Y:S05]  /*41a0*/  BSYNC B2 ;  /* 0x0000000000027941 */ /* 0x000fea0003800000 */
.L_x_2337:
[----:B--2---:R1:W-:Y:S02]  /*41b0*/  ST.E.128 desc[UR38][R48.64], R12 ;  /* 0x0000000c30007985 */ /* 0x0043e4000c101d26 */
.L_x_2336:
[----:B------:R-:W-:Y:S05]  /*41c0*/  BSYNC B1 ;  /* 0x0000000000017941 */ /* 0x000fea0003800000 */
.L_x_2335:
        /* <DEDUP_REMOVED lines=14> */
[--C-:B------:R-:W-:Y:S02]  /*42b0*/  SHF.R.U32.HI R49, RZ, 0x10, R41.reuse ;  /* 0x00000010ff317819 */ /* 0x100fe40000011629 */
[----:B------:R-:W-:Y:S01]  /*42c0*/  SHF.R.U64 R46, R40, 0x10, R41 ;  /* 0x00000010282e7819 */ /* 0x000fe20000001229 */
[----:B------:R-:W-:Y:S01]  /*42d0*/  IMAD.U32 R40, R14, 0x10000, RZ ;  /* 0x000100000e287824 */ /* 0x000fe200078e00ff */
[----:B------:R-:W-:Y:S02]  /*42e0*/  PRMT R110, R110, 0x5410, R43 ;  /* 0x000054106e6e7816 */ /* 0x000fe4000000002b */
[----:B------:R-:W-:-:S02]  /*42f0*/  PRMT R104, R104, 0x5410, R49 ;  /* 0x0000541068687816 */ /* 0x000fc40000000031 */
[----:B------:R-:W-:Y:S01]  /*4300*/  PRMT R103, R103, 0x5410, R46 ;  /* 0x0000541067677816 */ /* 0x000fe2000000002e */
[----:B------:R-:W-:Y:S01]  /*4310*/  IMAD.U32 R48, R110, 0x10000, RZ ;  /* 0x000100006e307824 */ /* 0x000fe200078e00ff */
[----:B------:R-:W-:Y:S01]  /*4320*/  PRMT R108, R108, 0x5410, R47 ;  /* 0x000054106c6c7816 */ /* 0x000fe2000000002f */
[----:B------:R-:W-:Y:S01]  /*4330*/  IMAD.U32 R46, R104, 0x10000, RZ ;  /* 0x00010000682e7824 */ /* 0x000fe200078e00ff */
[----:B------:R-:W-:Y:S01]  /*4340*/  LOP3.LUT R41, R14, 0xffff0000, RZ, 0xc0, !PT ;  /* 0xffff00000e297812 */ /* 0x000fe200078ec0ff */
[C---:B------:R-:W-:Y:S01]  /*4350*/  IMAD.U32 R14, R15.reuse, 0x10000, RZ ;  /* 0x000100000f0e7824 */ /* 0x040fe200078e00ff */
[----:B------:R-:W-:Y:S02]  /*4360*/  LOP3.LUT R11, R15, 0xffff0000, RZ, 0xc0, !PT ;  /* 0xffff00000f0b7812 */ /* 0x000fe400078ec0ff */
[----:B------:R-:W-:Y:S01]  /*4370*/  LOP3.LUT R15, R13, 0xffff0000, RZ, 0xc0, !PT ;  /* 0xffff00000d0f7812 */ /* 0x000fe200078ec0ff */
[C---:B------:R-:W-:Y:S01]  /*4380*/  FMUL.FTZ R51, R41.reuse, R48 ;  /* 0x0000003029337220 */ /* 0x040fe20000410000 */
[----:B------:R-:W-:Y:S01]  /*4390*/  LOP3.LUT R47, R108, 0xffff0000, RZ, 0xc0, !PT ;  /* 0xffff00006c2f7812 */ /* 0x000fe200078ec0ff */
[----:B------:R-:W-:Y:S01]  /*43a0*/  FMUL.FTZ R41, R41, R46 ;  /* 0x0000002e29297220 */ /* 0x000fe20000410000 */
[----:B------:R-:W-:Y:S01]  /*43b0*/  LOP3.LUT R43, R103, 0xffff0000, RZ, 0xc0, !PT ;  /* 0xffff0000672b7812 */ /* 0x000fe200078ec0ff */
[----:B------:R-:W-:Y:S01]  /*43c0*/  IMAD.U32 R13, R12, 0x10000, RZ ;  /* 0x000100000c0d7824 */ /* 0x000fe200078e00ff */
[----:B------:R-:W-:Y:S01]  /*43d0*/  LOP3.LUT R110, R110, 0xffff0000, RZ, 0xc0, !PT ;  /* 0xffff00006e6e7812 */ /* 0x000fe200078ec0ff */
[C---:B------:R-:W-:Y:S01]  /*43e0*/  FMUL.FTZ R49, R15.reuse, R47 ;  /* 0x0000002f0f317220 */ /* 0x040fe20000410000 */
[----:B------:R-:W-:Y:S01]  /*43f0*/  LOP3.LUT R104, R104, 0xffff0000, RZ, 0xc0, !PT ;  /* 0xffff000068687812 */ /* 0x000fe200078ec0ff */
[-C--:B------:R-:W-:Y:S01]  /*4400*/  FMUL.FTZ R50, R15, R43.reuse ;  /* 0x0000002b0f327220 */ /* 0x080fe20000410000 */
[----:B------:R-:W-:Y:S01]  /*4410*/  LOP3.LUT R15, R12, 0xffff0000, RZ, 0xc0, !PT ;  /* 0xffff00000c0f7812 */ /* 0x000fe200078ec0ff */
[----:B------:R-:W-:Y:S01]  /*4420*/  FFMA.FTZ R48, R40, R48, R41 ;  /* 0x0000003028307223 */ /* 0x000fe20000010029 */
[C---:B------:R-:W-:Y:S01]  /*4430*/  FFMA.FTZ R12, R42.reuse, R43, -R49 ;  /* 0x0000002b2a0c7223 */ /* 0x040fe20000010831 */
[----:B------:R-:W-:Y:S01]  /*4440*/  FFMA.FTZ R47, R42, R47, R50 ;  /* 0x0000002f2a2f7223 */ /* 0x000fe20000010032 */
[----:B------:R-:W-:-:S02]  /*4450*/  IMAD.U32 R108, R108, 0x10000, RZ ;  /* 0x000100006c6c7824 */ /* 0x000fc400078e00ff */
[----:B------:R-:W-:Y:S01]  /*4460*/  FMUL.FTZ R41, R11, R110 ;  /* 0x0000006e0b297220 */ /* 0x000fe20000410000 */
[----:B------:R-:W-:Y:S02]  /*4470*/  IMAD.U32 R42, R103, 0x10000, RZ ;  /* 0x00010000672a7824 */ /* 0x000fe400078e00ff */
[----:B------:R-:W-:Y:S01]  /*4480*/  FMUL.FTZ R11, R11, R104 ;  /* 0x000000680b0b7220 */ /* 0x000fe20000410000 */
[----:B------:R-:W-:Y:S01]  /*4490*/  FFMA.FTZ R51, R40, R46, -R51 ;  /* 0x0000002e28337223 */ /* 0x000fe20000010833 */
[C---:B------:R-:W-:Y:S01]  /*44a0*/  FMUL.FTZ R40, R15.reuse, R108 ;  /* 0x0000006c0f287220 */ /* 0x040fe20000410000 */
[C---:B------:R-:W-:Y:S01]  /*44b0*/  FFMA.FTZ R41, R14.reuse, R104, -R41 ;  /* 0x000000680e297223 */ /* 0x040fe20000010829 */
[----:B------:R-:W-:Y:S01]  /*44c0*/  FMUL.FTZ R15, R15, R42 ;  /* 0x0000002a0f0f7220 */ /* 0x000fe20000410000 */
[----:B------:R-:W-:Y:S01]  /*44d0*/  FFMA.FTZ R14, R14, R110, R11 ;  /* 0x0000006e0e0e7223 */ /* 0x000fe2000001000b */
[C---:B------:R-:W-:Y:S02]  /*44e0*/  FFMA.FTZ R40, R13.reuse, R42, -R40 ;  /* 0x0000002a0d287223 */ /* 0x040fe40000010828 */
[----:B------:R-:W-:Y:S01]  /*44f0*/  FFMA.FTZ R15, R13, R108, R15 ;  /* 0x0000006c0d0f7223 */ /* 0x000fe2000001000f */
[----:B------:R-:W-:-:S02]  /*4500*/  F2FP.BF16.F32.PACK_AB R13, R47, R12 ;  /* 0x0000000c2f0d723e */ /* 0x000fc400000010ff */
[----:B------:R-:W-:Y:S02]  /*4510*/  F2FP.BF16.F32.PACK_AB R41, R14, R41 ;  /* 0x000000290e29723e */ /* 0x000fe400000010ff */
[----:B------:R-:W-:Y:S02]  /*4520*/  F2FP.BF16.F32.PACK_AB R12, R15, R40 ;  /* 0x000000280f0c723e */ /* 0x000fe400000010ff */
[----:B------:R-:W-:Y:S01]  /*4530*/  F2FP.BF16.F32.PACK_AB R14, R48, R51 ;  /* 0x00000033300e723e */ /* 0x000fe200000010ff */
[----:B------:R-:W-:-:S07]  /*4540*/  IMAD.MOV.U32 R15, RZ, RZ, R41 ;  /* 0x000000ffff0f7224 */ /* 0x000fce00078e0029 */
.L_x_2342:
[----:B------:R-:W-:Y:S05]  /*4550*/  BSYNC B2 ;  /* 0x0000000000027941 */ /* 0x000fea0003800000 */
.L_x_2341:
[----:B--2---:R1:W-:Y:S02]  /*4560*/  ST.E.128 desc[UR38][R44.64], R12 ;  /* 0x0000000c2c007985 */ /* 0x0043e4000c101d26 */
.L_x_2340:
[----:B------:R-:W-:Y:S05]  /*4570*/  BSYNC B1 ;  /* 0x0000000000017941 */ /* 0x000fea0003800000 */
.L_x_2339:
[----:B------:R-:W-:-:S13]  /*4580*/  LOP3.LUT P3, RZ, R29, 0x20, RZ, 0xc0, !PT ;  /* 0x000000201dff7812 */ /* 0x000fda000786c0ff */
        /* <DEDUP_REMOVED lines=9> */
[--C-:B------:R-:W-:Y:S02]  /*4620*/  SHF.R.U64 R11, R38, 0x10, R39.reuse ;  /* 0x00000010260b7819 */ /* 0x100fe40000001227 */
[----:B------:R-:W-:Y:S02]  /*4630*/  SHF.R.U32.HI R42, RZ, 0x10, R39 ;  /* 0x00000010ff2a7819 */ /* 0x000fe40000011627 */
[--C-:B------:R-:W-:Y:S01]  /*4640*/  SHF.R.U64 R43, R36, 0x10, R37.reuse ;  /* 0x00000010242b7819 */ /* 0x100fe20000001225 */
[----:B--2---:R-:W-:Y:S01]  /*4650*/  IMAD.U32 R36, R14, 0x10000, RZ ;  /* 0x000100000e247824 */ /* 0x004fe200078e00ff */
[----:B------:R-:W-:Y:S02]  /*4660*/  SHF.R.U32.HI R44, RZ, 0x10, R37 ;  /* 0x00000010ff2c7819 */ /* 0x000fe40000011625 */
[----:B------:R-:W-:Y:S01]  /*4670*/  PRMT R88, R88, 0x5410, R11 ;  /* 0x0000541058587816 */ /* 0x000fe2000000000b */
[----:B------:R-:W-:Y:S01]  /*4680*/  IMAD.U32 R11, R12, 0x10000, RZ ;  /* 0x000100000c0b7824 */ /* 0x000fe200078e00ff */
[----:B------:R-:W-:-:S02]  /*4690*/  PRMT R89, R89, 0x5410, R42 ;  /* 0x0000541059597816 */ /* 0x000fc4000000002a */
[----:B------:R-:W-:Y:S01]  /*46a0*/  LOP3.LUT R37, R14, 0xffff0000, RZ, 0xc0, !PT ;  /* 0xffff00000e257812 */ /* 0x000fe200078ec0ff */
[----:B------:R-:W-:Y:S01]  /*46b0*/  IMAD.U32 R14, R15, 0x10000, RZ ;  /* 0x000100000f0e7824 */ /* 0x000fe200078e00ff */
[----:B------:R-:W-:Y:S01]  /*46c0*/  PRMT R62, R62, 0x5410, R43 ;  /* 0x000054103e3e7816 */ /* 0x000fe2000000002b */
[----:B------:R-:W-:Y:S01]  /*46d0*/  IMAD.U32 R43, R89, 0x10000, RZ ;  /* 0x00010000592b7824 */ /* 0x000fe200078e00ff */
[----:B------:R-:W-:Y:S02]  /*46e0*/  PRMT R63, R63, 0x5410, R44 ;  /* 0x000054103f3f7816 */ /* 0x000fe4000000002c */
[----:B------:R-:W-:Y:S01]  /*46f0*/  LOP3.LUT R38, R15, 0xffff0000, RZ, 0xc0, !PT ;  /* 0xffff00000f267812 */ /* 0x000fe200078ec0ff */
[C---:B------:R-:W-:Y:S01]  /*4700*/  IMAD.U32 R15, R13.reuse, 0x10000, RZ ;  /* 0x000100000d0f7824 */ /* 0x040fe200078e00ff */
[----:B------:R-:W-:Y:S01]  /*4710*/  LOP3.LUT R13, R13, 0xffff0000, RZ, 0xc0, !PT ;  /* 0xffff00000d0d7812 */ /* 0x000fe200078ec0ff */
[----:B------:R-:W-:Y:S01]  /*4720*/  IMAD.U32 R39, R63, 0x10000, RZ ;  /* 0x000100003f277824 */ /* 0x000fe200078e00ff */
[----:B------:R-:W-:Y:S01]  /*4730*/  LOP3.LUT R44, R88, 0xffff0000, RZ, 0xc0, !PT ;  /* 0xffff0000582c7812 */ /* 0x000fe200078ec0ff */
[C---:B------:R-:W-:Y:S01]  /*4740*/  FMUL.FTZ R45, R37.reuse, R43 ;  /* 0x0000002b252d7220 */ /* 0x040fe20000410000 */
[----:B------:R-:W-:Y:S01]  /*4750*/  LOP3.LUT R42, R62, 0xffff0000, RZ, 0xc0, !PT ;  /* 0xffff00003e2a7812 */ /* 0x000fe200078ec0ff */
[----:B------:R-:W-:Y:S01]  /*4760*/  FMUL.FTZ R37, R37, R39 ;  /* 0x0000002725257220 */ /* 0x000fe20000410000 */
[----:B------:R-:W-:Y:S01]  /*4770*/  LOP3.LUT R12, R12, 0xffff0000, RZ, 0xc0, !PT ;  /* 0xffff00000c0c7812 */ /* 0x000fe200078ec0ff */
[----:B------:R-:W-:Y:S01]  /*4780*/  FMUL.FTZ R46, R13, R44 ;  /* 0x0000002c0d2e7220 */ /* 0x000fe20000410000 */
[----:B------:R-:W-:Y:S01]  /*4790*/  LOP3.LUT R89, R89, 0xffff0000, RZ, 0xc0, !PT ;  /* 0xffff000059597812 */ /* 0x000fe200078ec0ff */
[----:B------:R-:W-:Y:S01]  /*47a0*/  FMUL.FTZ R13, R13, R42 ;  /* 0x0000002a0d0d7220 */ /* 0x000fe20000410000 */
[----:B------:R-:W-:Y:S01]  /*47b0*/  LOP3.LUT R63, R63, 0xffff0000, RZ, 0xc0, !PT ;  /* 0xffff00003f3f7812 */ /* 0x000fe200078ec0ff */
[----:B------:R-:W-:-:S02]  /*47c0*/  IMAD.U32 R88, R88, 0x10000, RZ ;  /* 0x0001000058587824 */ /* 0x000fc400078e00ff */
[C---:B------:R-:W-:Y:S01]  /*47d0*/  FFMA.FTZ R46, R15.reuse, R42, -R46 ;  /* 0x0000002a0f2e7223 */ /* 0x040fe2000001082e */
[----:B------:R-:W-:Y:S02]  /*47e0*/  IMAD.U32 R62, R62, 0x10000, RZ ;  /* 0x000100003e3e7824 */ /* 0x000fe400078e00ff */
[----:B------:R-:W-:Y:S01]  /*47f0*/  FFMA.FTZ R15, R15, R44, R13 ;  /* 0x0000002c0f0f7223 */ /* 0x000fe2000001000d */
[C---:B------:R-:W-:Y:S01]  /*4800*/  FFMA.FTZ R45, R36.reuse, R39, -R45 ;  /* 0x00000027242d7223 */ /* 0x040fe2000001082d */
[----:B------:R-:W-:Y:S01]  /*4810*/  FFMA.FTZ R42, R36, R43, R37 ;  /* 0x0000002b242a7223 */ /* 0x000fe20000010025 */
        /* <DEDUP_REMOVED lines=13> */
.L_x_2344:
[----:B------:R-:W-:Y:S05]  /*48f0*/  BSYNC B1 ;  /* 0x0000000000017941 */ /* 0x000fea0003800000 */
.L_x_2343:
[----:B--2---:R1:W-:Y:S01]  /*4900*/  ST.E.128 desc[UR38][R40.64], R12 ;  /* 0x0000000c28007985 */ /* 0x0043e2000c101d26 */
[----:B------:R-:W-:Y:S05]  /*4910*/  BRA `(.L_x_2322) ;  /* 0x0000002000e07947 */ /* 0x000fea0003800000 */
.L_x_2315:
        /* <DEDUP_REMOVED lines=46> */
.L_x_2346:
[----:B------:R-:W-:Y:S05]  /*4c00*/  BSYNC B1 ;  /* 0x0000000000017941 */ /* 0x000fea0003800000 */
.L_x_2345:
        /* <DEDUP_REMOVED lines=14> */
[----:B------:R-:W-:-:S02]  /*4cf0*/  IMAD.MOV.U32 R12, RZ, RZ, R41 ;  /* 0x000000ffff0c7224 */ /* 0x000fc400078e0029 */
[----:B------:R-:W-:Y:S01]  /*4d00*/  IMAD.MOV.U32 R13, RZ, RZ, R46 ;  /* 0x000000ffff0d7224 */ /* 0x000fe200078e002e */
[----:B------:R-:W-:Y:S01]  /*4d10*/  PRMT R118, R11, 0x7610, R118 ;  /* 0x000076100b767816 */ /* 0x000fe20000000076 */
[----:B------:R-:W-:Y:S01]  /*4d20*/  IMAD.MOV.U32 R11, RZ, RZ, R44 ;  /* 0x000000ffff0b7224 */ /* 0x000fe200078e002c */
[----:B------:R-:W-:Y:S01]  /*4d30*/  PRMT R117, R12, 0x7610, R117 ;  /* 0x000076100c757816 */ /* 0x000fe20000000075 */
[----:B------:R-:W-:Y:S01]  /*4d40*/  IMAD.MOV.U32 R12, RZ, RZ, R45 ;  /* 0x000000ffff0c7224 */ /* 0x000fe200078e002d */
[----:B------:R-:W-:Y:S01]  /*4d50*/  PRMT R107, R14, 0x5410, R13 ;  /* 0x000054100e6b7816 */ /* 0x000fe2000000000d */
[----:B------:R-:W-:Y:S02]  /*4d60*/  IMAD.MOV.U32 R13, RZ, RZ, R50 ;  /* 0x000000ffff0d7224 */ /* 0x000fe400078e0032 */
[----:B------:R-:W-:Y:S01]  /*4d70*/  IMAD.MOV.U32 R14, RZ, RZ, R51 ;  /* 0x000000ffff0e7224 */ /* 0x000fe200078e0033 */
[----:B------:R-:W-:Y:S01]  /*4d80*/  PRMT R105, R12, 0x5410, R11 ;  /* 0x000054100c697816 */ /* 0x000fe2000000000b */
[----:B------:R-:W-:-:S02]  /*4d90*/  IMAD.MOV.U32 R11, RZ, RZ, R48 ;  /* 0x000000ffff0b7224 */ /* 0x000fc400078e0030 */
[----:B------:R-:W-:Y:S01]  /*4da0*/  IMAD.MOV.U32 R12, RZ, RZ, R49 ;  /* 0x000000ffff0c7224 */ /* 0x000fe200078e0031 */
[----:B------:R-:W-:-:S04]  /*4db0*/  PRMT R112, R13, 0x5410, R14 ;  /* 0x000054100d707816 */ /* 0x000fc8000000000e */
[----:B------:R-:W-:Y:S01]  /*4dc0*/  PRMT R113, R11, 0x5410, R12 ;  /* 0x000054100b717816 */ /* 0x000fe2000000000c */
[----:B------:R-:W-:Y:S02]  /*4dd0*/  IMAD.MOV.U32 R11, RZ, RZ, R54 ;  /* 0x000000ffff0b7224 */ /* 0x000fe400078e0036 */
        /* <DEDUP_REMOVED lines=16> */
.L_x_2347:
[----:B------:R-:W-:Y:S01]  /*4ee0*/  IMAD R35, R18, 0x8, R2 ;  /* 0x0000000812237824 */ /* 0x000fe200078e0202 */
[----:B------:R-:W-:Y:S01]  /*4ef0*/  SHF.L.U32 R85, R140, 0x1f, RZ ;  /* 0x0000001f8c557819 */ /* 0x000fe200000006ff */
[----:B------:R-:W-:Y:S03]  /*4f00*/  BSSY B1, `(.L_x_2348) ;  /* 0x0000003000017945 */ /* 0x000fe60003800000 */
[----:B------:R-:W0:Y:S02]  /*4f10*/  SYNCS.PHASECHK.TRANS64.TRYWAIT P4, [R35+URZ+0x2d890], R85 ;  /* 0x02d89055230075a7 */ /* 0x000e24000808017f */
[----:B0-----:R-:W-:Y:S05]  /*4f20*/  @!P4 BRA `(.L_x_2349) ;  /* 0x0000017c0074c947 */ /* 0x001fea0003800000 */
.L_x_2587:
[----:B------:R-:W-:Y:S05]  /*4f30*/  BSYNC B1 ;  /* 0x0000000000017941 */ /* 0x000fea0003800000 */
.L_x_2348:
[----:B------:R-:W-:-:S03]  /*4f40*/  UMOV UR4, 0xffffffff ;  /* 0xffffffff00047882 */ /* 0x000fc60000000000 */
[----:B------:R-:W-:Y:S05]  /*4f50*/  BRA.DIV UR4, `(.L_x_2350) ;  /* 0x0000017e047c7947 */ /* 0x000fea000b800000 */
[----:B------:R1:W2:Y:S04]  /*4f60*/  SHFL.IDX PT, R89, R61, RZ, 0x1e1f ;  /* 0x001e1fff3d597589 */ /* 0x0002a800000e0000 */
[----:B------:R1:W3:Y:S02]  /*4f70*/  SHFL.IDX PT, R88, R60, RZ, 0x1e1f ;  /* 0x001e1fff3c587589 */ /* 0x0002e400000e0000 */
.L_x_2591:
[----:B------:R-:W-:Y:S05]  /*4f80*/  @P3 BRA `(.L_x_2322) ;  /* 0x0000001c00443947 */ /* 0x000fea0003800000 */
[----:B------:R-:W4:Y:S01]  /*4f90*/  LDC R11, c[0x0][0x2f4] ;  /* 0x0000bd00ff0b7b82 */ /* 0x000f220000000800 */
[----:B------:R-:W-:Y:S01]  /*4fa0*/  ISETP.NE.AND P3, PT, R30, RZ, PT ;  /* 0x000000ff1e00720c */ /* 0x000fe20003f65270 */
[----:B------:R-:W-:Y:S01]  /*4fb0*/  BSSY B1, `(.L_x_2351) ;  /* 0x0000080000017945 */ /* 0x000fe20003800000 */
[----:B----4-:R-:W-:-:S11]  /*4fc0*/  IMAD.IADD R103, R11, 0x1, -R99 ;  /* 0x000000010b677824 */ /* 0x010fd600078e0a63 */
[----:B------:R-:W-:Y:S05]  /*4fd0*/  @!P3 BRA `(.L_x_2352) ;  /* 0x0000000400f4b947 */ /* 0x000fea0003800000 */
[----:B------:R-:W4:Y:S01]  /*4fe0*/  LDL R14, [R1+0xc] ;  /* 0x00000c00010e7983 */ /* 0x000f220000100800 */
[----:B------:R-:W-:Y:S01]  /*4ff0*/  SEL R12, R99, R103, !P0 ;  /* 0x00000067630c7207 */ /* 0x000fe20004000000 */
[----:B------:R-:W-:Y:S01]  /*5000*/  BSSY B2, `(.L_x_2353) ;  /* 0x0000074000027945 */ /* 0x000fe20003800000 */
[----:B------:R-:W-:Y:S02]  /*5010*/  SHF.R.U32.HI R15, RZ, 0x3, R157 ;  /* 0x00000003ff0f7819 */ /* 0x000fe4000001169d */
[----:B------:R-:W-:Y:S02]  /*5020*/  SHF.R.S32.HI R13, RZ, 0x1f, R12 ;  /* 0x0000001fff0d7819 */ /* 0x000fe4000001140c */
[----:B------:R-:W-:Y:S02]  /*5030*/  ISETP.GE.AND P3, PT, R16, R98, PT ;  /* 0x000000621000720c */ /* 0x000fe40003f66270 */
        /* <DEDUP_REMOVED lines=8> */
[----:B------:R-:W-:Y:S01]  /*50c0*/  LOP3.LUT R13, R13, R15, RZ, 0x3c, !PT ;  /* 0x0000000f0d0d7212 */ /* 0x000fe200078e3cff */
[----:B------:R-:W-:Y:S01]  /*50d0*/  IMAD R15, R18, 0x3000, R96 ;  /* 0x00003000120f7824 */ /* 0x000fe200078e0260 */
[----:B------:R-:W-:-:S04]  /*50e0*/  LOP3.LUT R12, R12, 0x7ffff000, RZ, 0xc0, !PT ;  /* 0x7ffff0000c0c7812 */ /* 0x000fc800078ec0ff */
[----:B----4-:R-:W-:Y:S01]  /*50f0*/  IADD3 R13, R13, R12, R14 ;  /* 0x0000000c0d0d7210 */ /* 0x010fe20007ffe00e */
[----:B------:R-:W-:-:S04]  /*5100*/  IMAD R12, R15, 0x2, R2 ;  /* 0x000000020f0c7824 */ /* 0x000fc800078e0202 */
[----:B------:R-:W-:-:S04]  /*5110*/  IMAD R13, R18, 0x3000, R13 ;  /* 0x00003000120d7824 */ /* 0x000fc800078e020d */
[----:B-1----:R-:W-:Y:S02]  /*5120*/  IMAD R60, R13, 0x2, R2 ;  /* 0x000000020d3c7824 */ /* 0x002fe400078e0202 */
        /* <DEDUP_REMOVED lines=14> */
[----:B------:R-:W-:Y:S02]  /*5210*/  PRMT R106, R117, 0x5432, R106 ;  /* 0x00005432756a7816 */ /* 0x000fe4000000006a */
[----:B------:R-:W-:-:S02]  /*5220*/  PRMT R47, R108, 0x5410, R47 ;  /* 0x000054106c2f7816 */ /* 0x000fc4000000002f */
[----:B------:R-:W-:Y:S01]  /*5230*/  PRMT R56, R108, 0x5432, R56 ;  /* 0x000054326c387816 */ /* 0x000fe20000000038 */
[C---:B------:R-:W-:Y:S01]  /*5240*/  IMAD.U32 R108, R106.reuse, 0x10000, RZ ;  /* 0x000100006a6c7824 */ /* 0x040fe200078e00ff */
[----:B------:R-:W-:Y:S01]  /*5250*/  PRMT R58, R109, 0x5432, R58 ;  /* 0x000054326d3a7816 */ /* 0x000fe2000000003a */
[----:B----4-:R-:W-:Y:S01]  /*5260*/  IMAD.U32 R109, R61, 0x10000, RZ ;  /* 0x000100003d6d7824 */ /* 0x010fe200078e00ff */
[C---:B------:R-:W-:Y:S02]  /*5270*/  PRMT R57, R107.reuse, 0x5432, R46 ;  /* 0x000054326b397816 */ /* 0x040fe4000000002e */
[----:B------:R-:W-:Y:S01]  /*5280*/  PRMT R46, R107, 0x5410, R105 ;  /* 0x000054106b2e7816 */ /* 0x000fe20000000069 */
[----:B-1----:R-:W-:Y:S02]  /*5290*/  IMAD.U32 R107, R13, 0x10000, RZ ;  /* 0x000100000d6b7824 */ /* 0x002fe400078e00ff */
[----:B------:R-:W-:Y:S01]  /*52a0*/  FMUL.FTZ R105, R109, R108 ;  /* 0x0000006c6d697220 */ /* 0x000fe20000410000 */
[----:B------:R-:W-:-:S02]  /*52b0*/  LOP3.LUT R106, R106, 0xffff0000, RZ, 0xc0, !PT ;  /* 0xffff00006a6a7812 */ /* 0x000fc400078ec0ff */
[----:B------:R-:W-:Y:S01]  /*52c0*/  LOP3.LUT R61, R61, 0xffff0000, RZ, 0xc0, !PT ;  /* 0xffff00003d3d7812 */ /* 0x000fe200078ec0ff */
[-C--:B------:R-:W-:Y:S01]  /*52d0*/  FFMA.FTZ R105, R107, R59.reuse, -R105 ;  /* 0x0000003b6b697223 */ /* 0x080fe20000010869 */
[----:B------:R-:W-:Y:S01]  /*52e0*/  FMUL.FTZ R59, R109, R59 ;  /* 0x0000003b6d3b7220 */ /* 0x000fe20000410000 */
[----:B------:R-:W-:Y:S01]  /*52f0*/  LOP3.LUT R45, R45, 0xffff0000, RZ, 0xc0, !PT ;  /* 0xffff00002d2d7812 */ /* 0x000fe200078ec0ff */
[C---:B------:R-:W-:Y:S01]  /*5300*/  IMAD.U32 R109, R63.reuse, 0x10000, RZ ;  /* 0x000100003f6d7824 */ /* 0x040fe200078e00ff */
[----:B------:R-:W-:Y:S01]  /*5310*/  LOP3.LUT R63, R63, 0xffff0000, RZ, 0xc0, !PT ;  /* 0xffff00003f3f7812 */ /* 0x000fe200078ec0ff */
[----:B------:R-:W-:Y:S01]  /*5320*/  FFMA.FTZ R59, R107, R108, R59 ;  /* 0x0000006c6b3b7223 */ /* 0x000fe2000001003b */
[----:B------:R-:W-:Y:S01]  /*5330*/  LOP3.LUT R107, R13, 0xffff0000, RZ, 0xc0, !PT ;  /* 0xffff00000d6b7812 */ /* 0x000fe200078ec0ff */
[----:B------:R-:W-:Y:S01]  /*5340*/  FMUL.FTZ R13, R61, R106 ;  /* 0x0000006a3d0d7220 */ /* 0x000fe20000410000 */
[C---:B------:R-:W-:Y:S01]  /*5350*/  IMAD.U32 R108, R58.reuse, 0x10000, RZ ;  /* 0x000100003a6c7824 */ /* 0x040fe200078e00ff */
[----:B------:R-:W-:-:S02]  /*5360*/  LOP3.LUT R58, R58, 0xffff0000, RZ, 0xc0, !PT ;  /* 0xffff00003a3a7812 */ /* 0x000fc400078ec0ff */
[-C--:B------:R-:W-:Y:S01]  /*5370*/  FFMA.FTZ R13, R107, R45.reuse, -R13 ;  /* 0x0000002d6b0d7223 */ /* 0x080fe2000001080d */
[----:B------:R-:W-:Y:S01]  /*5380*/  FMUL.FTZ R45, R61, R45 ;  /* 0x0000002d3d2d7220 */ /* 0x000fe20000410000 */
[----:B------:R-:W-:-:S03]  /*5390*/  FMUL.FTZ R61, R109, R108 ;  /* 0x0000006c6d3d7220 */ /* 0x000fc60000410000 */
[----:B------:R-:W-:Y:S01]  /*53a0*/  FFMA.FTZ R45, R107, R106, R45 ;  /* 0x0000006a6b2d7223 */ /* 0x000fe2000001002d */
[C---:B------:R-:W-:Y:S01]  /*53b0*/  IMAD.U32 R107, R15.reuse, 0x10000, RZ ;  /* 0x000100000f6b7824 */ /* 0x040fe200078e00ff */
[----:B------:R-:W-:Y:S01]  /*53c0*/  LOP3.LUT R15, R15, 0xffff0000, RZ, 0xc0, !PT ;  /* 0xffff00000f0f7812 */ /* 0x000fe200078ec0ff */
[C---:B------:R-:W-:Y:S01]  /*53d0*/  IMAD.U32 R106, R46.reuse, 0x10000, RZ ;  /* 0x000100002e6a7824 */ /* 0x040fe200078e00ff */
[----:B------:R-:W-:Y:S02]  /*53e0*/  LOP3.LUT R46, R46, 0xffff0000, RZ, 0xc0, !PT ;  /* 0xffff00002e2e7812 */ /* 0x000fe400078ec0ff */
[----:B------:R-:W-:Y:S01]  /*53f0*/  F2FP.BF16.F32.PACK_AB R45, R45, R59 ;  /* 0x0000003b2d2d723e */ /* 0x000fe200000010ff */
[-C--:B------:R-:W-:Y:S01]  /*5400*/  FFMA.FTZ R61, R107, R106.reuse, -R61 ;  /* 0x0000006a6b3d7223 */ /* 0x080fe2000001083d */
[----:B------:R-:W-:Y:S01]  /*5410*/  FMUL.FTZ R106, R109, R106 ;  /* 0x0000006a6d6a7220 */ /* 0x000fe20000410000 */
[----:B------:R-:W-:Y:S01]  /*5420*/  IMAD.U32 R59, R60, 0x10000, RZ ;  /* 0x000100003c3b7824 */ /* 0x000fe200078e00ff */
[----:B------:R-:W-:-:S02]  /*5430*/  F2FP.BF16.F32.PACK_AB R13, R13, R105 ;  /* 0x000000690d0d723e */ /* 0x000fc400000010ff */
[----:B------:R-:W-:Y:S01]  /*5440*/  FFMA.FTZ R106, R107, R108, R106 ;  /* 0x0000006c6b6a7223 */ /* 0x000fe2000001006a */
[----:B------:R-:W-:-:S04]  /*5450*/  FMUL.FTZ R107, R63, R58 ;  /* 0x0000003a3f6b7220 */ /* 0x000fc80000410000 */
[-C--:B------:R-:W-:Y:S01]  /*5460*/  FFMA.FTZ R107, R15, R46.reuse, -R107 ;  /* 0x0000002e0f6b7223 */ /* 0x080fe2000001086b */
[----:B------:R-:W-:-:S04]  /*5470*/  FMUL.FTZ R46, R63, R46 ;  /* 0x0000002e3f2e7220 */ /* 0x000fc80000410000 */
[----:B------:R-:W-:Y:S01]  /*5480*/  FFMA.FTZ R46, R15, R58, R46 ;  /* 0x0000003a0f2e7223 */ /* 0x000fe2000001002e */
[----:B------:R-:W-:Y:S01]  /*5490*/  F2FP.BF16.F32.PACK_AB R107, R107, R61 ;  /* 0x0000003d6b6b723e */ /* 0x000fe200000010ff */
        /* <DEDUP_REMOVED lines=22> */
[C---:B------:R-:W-:Y:S02]  /*5600*/  IMAD.U32 R44, R14.reuse, 0x10000, RZ ;  /* 0x000100000e2c7824 */ /* 0x040fe400078e00ff */
        /* <DEDUP_REMOVED lines=12> */
[----:B------:R-:W-:Y:S01]  /*56d0*/  F2FP.BF16.F32.PACK_AB R47, R47, R60 ;  /* 0x0000003c2f2f723e */ /* 0x000fe200000010ff */
[----:B------:R-:W-:Y:S01]  /*56e0*/  IMAD.MOV.U32 R60, RZ, RZ, R15 ;  /* 0x000000ffff3c7224 */ /* 0x000fe200078e000f */
[----:B------:R-:W-:Y:S01]  /*56f0*/  F2FP.BF16.F32.PACK_AB R44, R44, R61 ;  /* 0x0000003d2c2c723e */ /* 0x000fe200000010ff */
[----:B------:R-:W-:Y:S02]  /*5700*/  IMAD.MOV.U32 R61, RZ, RZ, R45 ;  /* 0x000000ffff3d7224 */ /* 0x000fe400078e002d */
[----:B------:R-:W-:Y:S02]  /*5710*/  IMAD.MOV.U32 R14, RZ, RZ, R47 ;  /* 0x000000ffff0e7224 */ /* 0x000fe400078e002f */
[----:B------:R-:W-:Y:S02]  /*5720*/  IMAD.MOV.U32 R15, RZ, RZ, R107 ;  /* 0x000000ffff0f7224 */ /* 0x000fe400078e006b */
[----:B------:R-:W-:-:S07]  /*5730*/  IMAD.MOV.U32 R62, RZ, RZ, R44 ;  /* 0x000000ffff3e7224 */ /* 0x000fce00078e002c */
.L_x_2354:
[----:B------:R-:W-:Y:S05]  /*5740*/  BSYNC B2 ;  /* 0x0000000000027941 */ /* 0x000fea0003800000 */
.L_x_2353:
[----:B---3--:R-:W-:-:S04]  /*5750*/  LEA R44, P3, R20, R88, 0x1 ;  /* 0x00000058142c7211 */ /* 0x008fc800078608ff */
[----:B--2---:R-:W-:Y:S02]  /*5760*/  LEA.HI.X R45, R20, R89, R93, 0x1, P3 ;  /* 0x00000059142d7211 */ /* 0x004fe400018f0c5d */
[----:B------:R-:W-:-:S03]  /*5770*/  ISETP.GE.AND P3, PT, R104, R11, PT ;  /* 0x0000000b6800720c */ /* 0x000fc60003f66270 */
[----:B-1----:R1:W-:Y:S10]  /*5780*/  ST.E.128 desc[UR38][R44.64], R12 ;  /* 0x0000000c2c007985 */ /* 0x0023f4000c101d26 */
[----:B-1----:R-:W-:-:S05]  /*5790*/  @!P3 IMAD.WIDE R12, R104, 0x2, R88 ;  /* 0x00000002680cb825 */ /* 0x002fca00078e0258 */
[----:B----4-:R4:W-:Y:S02]  /*57a0*/  @!P3 ST.E.128 desc[UR38][R12.64], R60 ;  /* 0x0000003c0c00b985 */ /* 0x0109e4000c101d26 */
.L_x_2352:
[----:B------:R-:W-:Y:S05]  /*57b0*/  BSYNC B1 ;  /* 0x0000000000017941 */ /* 0x000fea0003800000 */
.L_x_2351:
[----:B------:R-:W-:Y:S01]  /*57c0*/  ISETP.NE.AND P3, PT, R31, RZ, PT ;  /* 0x000000ff1f00720c */ /* 0x000fe20003f65270 */
[----:B------:R-:W-:-:S12]  /*57d0*/  BSSY B1, `(.L_x_2355) ;  /* 0x000007d000017945 */ /* 0x000fd80003800000 */
[----:B------:R-:W-:Y:S05]  /*57e0*/  @!P3 BRA `(.L_x_2356) ;  /* 0x0000000400ecb947 */ /* 0x000fea0003800000 */
[----:B------:R-:W5:Y:S01]  /*57f0*/  LDL R14, [R1+0xc] ;  /* 0x00000c00010e7983 */ /* 0x000f620000100800 */
[----:B------:R-:W-:Y:S01]  /*5800*/  LOP3.LUT P4, RZ, R23, 0x1, RZ, 0xc0, !PT ;  /* 0x0000000117ff7812 */ /* 0x000fe2000788c0ff */
[----:B------:R-:W-:Y:S01]  /*5810*/  BSSY B2, `(.L_x_2357) ;  /* 0x0000072000027945 */ /* 0x000fe20003800000 */
[----:B------:R-:W-:Y:S02]  /*5820*/  SHF.R.U32.HI R15, RZ, 0x3, R157 ;  /* 0x00000003ff0f7819 */ /* 0x000fe4000001169d */
[----:B----4-:R-:W-:Y:S02]  /*5830*/  SEL R12, R99, R103, !P4 ;  /* 0x00000067630c7207 */ /* 0x010fe40006000000 */
[----:B------:R-:W-:Y:S02]  /*5840*/  ISETP.GE.AND P3, PT, R0, R98, PT ;  /* 0x000000620000720c */ /* 0x000fe40003f66270 */
[----:B------:R-:W-:-:S04]  /*5850*/  SHF.R.S32.HI R13, RZ, 0x1f, R12 ;  /* 0x0000001fff0d7819 */ /* 0x000fc8000001140c */
        /* <DEDUP_REMOVED lines=10> */
[----:B-----5:R-:W-:Y:S01]  /*5900*/  IADD3 R15, R12, R13, R14 ;  /* 0x0000000d0c0f7210 */ /* 0x020fe20007ffe00e */
[----:B------:R-:W-:-:S04]  /*5910*/  IMAD R13, R18, 0x3000, R95 ;  /* 0x00003000120d7824 */ /* 0x000fc800078e025f */
[----:B------:R-:W-:Y:S02]  /*5920*/  IMAD R15, R18, 0x3000, R15 ;  /* 0x00003000120f7824 */ /* 0x000fe400078e020f */
[--C-:B------:R-:W-:Y:S02]  /*5930*/  IMAD R13, R13, 0x2, R2.reuse ;  /* 0x000000020d0d7824 */ /* 0x100fe400078e0202 */
[----:B------:R-:W-:-:S04]  /*5940*/  IMAD R44, R15, 0x2, R2 ;  /* 0x000000020f2c7824 */ /* 0x000fc800078e0202 */
[----:B------:R-:W4:Y:S04]  /*5950*/  LDS.128 R12, [R13+0x15400] ;  /* 0x015400000d0c7984 */ /* 0x000f280000000c00 */
[----:B------:R-:W0:Y:S01]  /*5960*/  LDS.128 R44, [R44+0x15400] ;  /* 0x015400002c2c7984 */ /* 0x000e220000000c00 */
[----:B------:R-:W-:Y:S05]  /*5970*/  @P3 BRA `(.L_x_2358) ;  /* 0x00000004006c3947 */ /* 0x000fea0003800000 */
[----:B------:R-:W-:Y:S01]  /*5980*/  SHF.R.U64 R57, R40, 0x10, R41 ;  /* 0x0000001028397819 */ /* 0x000fe20000001229 */
[----:B01----:R-:W-:Y:S01]  /*5990*/  IMAD.U32 R60, R45, 0x10000, RZ ;  /* 0x000100002d3c7824 */ /* 0x003fe200078e00ff */
[--C-:B------:R-:W-:Y:S02]  /*59a0*/  SHF.R.U64 R40, R52, 0x10, R53.reuse ;  /* 0x0000001034287819 */ /* 0x100fe40000001235 */
[----:B------:R-:W-:Y:S02]  /*59b0*/  SHF.R.U32.HI R53, RZ, 0x10, R53 ;  /* 0x00000010ff357819 */ /* 0x000fe40000011635 */
[----:B------:R-:W-:Y:S02]  /*59c0*/  SHF.R.U32.HI R41, RZ, 0x10, R41 ;  /* 0x00000010ff297819 */ /* 0x000fe40000011629 */
[--C-:B------:R-:W-:Y:S02]  /*59d0*/  SHF.R.U64 R42, R42, 0x10, R43.reuse ;  /* 0x000000102a2a7819 */ /* 0x100fe4000000122b */
[----:B------:R-:W-:-:S02]  /*59e0*/  SHF.R.U32.HI R59, RZ, 0x10, R43 ;  /* 0x00000010ff3b7819 */ /* 0x000fc4000001162b */
[----:B------:R-:W-:Y:S02]  /*59f0*/  SHF.R.U64 R43, R54, 0x10, R55 ;  /* 0x00000010362b7819 */ /* 0x000fe40000001237 */
[C---:B------:R-:W-:Y:S01]  /*5a00*/  PRMT R54, R116.reuse, 0x5410, R53 ;  /* 0x0000541074367816 */ /* 0x040fe20000000035 */
[----:B----4-:R-:W-:Y:S01]  /*5a10*/  IMAD.U32 R53, R13, 0x10000, RZ ;  /* 0x000100000d357824 */ /* 0x010fe200078e00ff */
[----:B------:R-:W-:Y:S02]  /*5a20*/  PRMT R41, R117, 0x5410, R41 ;  /* 0x0000541075297816 */ /* 0x000fe40000000029 */
[----:B------:R-:W-:Y:S01]  /*5a30*/  PRMT R52, R116, 0x5432, R42 ;  /* 0x0000543274347816 */ /* 0x000fe2000000002a */
[C---:B------:R-:W-:Y:S01]  /*5a40*/  IMAD.U32 R42, R54.reuse, 0x10000, RZ ;  /* 0x00010000362a7824 */ /* 0x040fe200078e00ff */
[----:B------:R-:W-:Y:S01]  /*5a50*/  SHF.R.U32.HI R58, RZ, 0x10, R55 ;  /* 0x00000010ff3a7819 */ /* 0x000fe20000011637 */
[----:B------:R-:W-:Y:S01]  /*5a60*/  IMAD.U32 R55, R41, 0x10000, RZ ;  /* 0x0001000029377824 */ /* 0x000fe200078e00ff */
[----:B------:R-:W-:Y:S01]  /*5a70*/  LOP3.LUT R54, R54, 0xffff0000, RZ, 0xc0, !PT ;  /* 0xffff000036367812 */ /* 0x000fe200078ec0ff */
[-C--:B------:R-:W-:Y:S01]  /*5a80*/  FMUL.FTZ R61, R60, R42.reuse ;  /* 0x0000002a3c3d7220 */ /* 0x080fe20000410000 */
[----:B------:R-:W-:Y:S01]  /*5a90*/  PRMT R58, R114, 0x5432, R58 ;  /* 0x00005432723a7816 */ /* 0x000fe2000000003a */
[-C--:B------:R-:W-:Y:S01]  /*5aa0*/  FMUL.FTZ R60, R60, R55.reuse ;  /* 0x000000373c3c7220 */ /* 0x080fe20000410000 */
[----:B------:R-:W-:Y:S01]  /*5ab0*/  PRMT R59, R115, 0x5410, R59 ;  /* 0x00005410733b7816 */ /* 0x000fe2000000003b */
[----:B------:R-:W-:Y:S01]  /*5ac0*/  FFMA.FTZ R55, R53, R55, -R61 ;  /* 0x0000003735377223 */ /* 0x000fe2000001083d */
[----:B------:R-:W-:Y:S01]  /*5ad0*/  PRMT R40, R115, 0x5432, R40 ;  /* 0x0000543273287816 */ /* 0x000fe20000000028 */
[----:B------:R-:W-:Y:S01]  /*5ae0*/  FFMA.FTZ R53, R53, R42, R60 ;  /* 0x0000002a35357223 */ /* 0x000fe2000001003c */
[----:B------:R-:W-:-:S02]  /*5af0*/  LOP3.LUT R60, R45, 0xffff0000, RZ, 0xc0, !PT ;  /* 0xffff00002d3c7812 */ /* 0x000fc400078ec0ff */
[----:B------:R-:W-:Y:S02]  /*5b00*/  LOP3.LUT R42, R41, 0xffff0000, RZ, 0xc0, !PT ;  /* 0xffff0000292a7812 */ /* 0x000fe400078ec0ff */
[----:B------:R-:W-:Y:S01]  /*5b10*/  LOP3.LUT R41, R13, 0xffff0000, RZ, 0xc0, !PT ;  /* 0xffff00000d297812 */ /* 0x000fe200078ec0ff */
[----:B------:R-:W-:Y:S01]  /*5b20*/  FMUL.FTZ R45, R60, R54 ;  /* 0x000000363c2d7220 */ /* 0x000fe20000410000 */
[----:B------:R-:W-:Y:S01]  /*5b30*/  PRMT R57, R118, 0x5410, R57 ;  /* 0x0000541076397816 */ /* 0x000fe20000000039 */
[-C--:B------:R-:W-:Y:S01]  /*5b40*/  FMUL.FTZ R13, R60, R42.reuse ;  /* 0x0000002a3c0d7220 */ /* 0x080fe20000410000 */
[----:B------:R-:W-:Y:S02]  /*5b50*/  IMAD.U32 R60, R47, 0x10000, RZ ;  /* 0x000100002f3c7824 */ /* 0x000fe400078e00ff */
[----:B------:R-:W-:Y:S01]  /*5b60*/  FFMA.FTZ R42, R41, R42, -R45 ;  /* 0x0000002a292a7223 */ /* 0x000fe2000001082d */
[----:B------:R-:W-:Y:S02]  /*5b70*/  IMAD.U32 R45, R15, 0x10000, RZ ;  /* 0x000100000f2d7824 */ /* 0x000fe400078e00ff */
[----:B------:R-:W-:Y:S01]  /*5b80*/  FFMA.FTZ R41, R41, R54, R13 ;  /* 0x0000003629297223 */ /* 0x000fe2000001000d */
[C---:B------:R-:W-:Y:S01]  /*5b90*/  IMAD.U32 R13, R58.reuse, 0x10000, RZ ;  /* 0x000100003a0d7824 */ /* 0x040fe200078e00ff */
[----:B------:R-:W-:Y:S01]  /*5ba0*/  LOP3.LUT R58, R58, 0xffff0000, RZ, 0xc0, !PT ;  /* 0xffff00003a3a7812 */ /* 0x000fe200078ec0ff */
[----:B------:R-:W-:Y:S01]  /*5bb0*/  IMAD.U32 R54, R59, 0x10000, RZ ;  /* 0x000100003b367824 */ /* 0x000fe200078e00ff */
[----:B------:R-:W-:Y:S01]  /*5bc0*/  LOP3.LUT R47, R47, 0xffff0000, RZ, 0xc0, !PT ;  /* 0xffff00002f2f7812 */ /* 0x000fe200078ec0ff */
[C---:B------:R-:W-:Y:S01]  /*5bd0*/  FMUL.FTZ R61, R60.reuse, R13 ;  /* 0x0000000d3c3d7220 */ /* 0x040fe20000410000 */
[----:B------:R-:W-:Y:S01]  /*5be0*/  LOP3.LUT R59, R59, 0xffff0000, RZ, 0xc0, !PT ;  /* 0xffff00003b3b7812 */ /* 0x000fe200078ec0ff */
[-C--:B------:R-:W-:Y:S01]  /*5bf0*/  FMUL.FTZ R60, R60, R54.reuse ;  /* 0x000000363c3c7220 */ /* 0x080fe20000410000 */
[----:B------:R-:W-:Y:S01]  /*5c00*/  PRMT R43, R114, 0x5410, R43 ;  /* 0x00005410722b7816 */ /* 0x000fe2000000002b */
[----:B------:R-:W-:Y:S01]  /*5c10*/  FFMA.FTZ R54, R45, R54, -R61 ;  /* 0x000000362d367223 */ /* 0x000fe2000001083d */
[----:B------:R-:W-:Y:S01]  /*5c20*/  F2FP.BF16.F32.PACK_AB R53, R41, R53 ;  /* 0x000000352935723e */ /* 0x000fe200000010ff */
        /* <DEDUP_REMOVED lines=12> */
[----:B------:R-:W-:Y:S01]  /*5cf0*/  IMAD.U32 R47, R12, 0x10000, RZ ;  /* 0x000100000c2f7824 */ /* 0x000fe200078e00ff */
[----:B------:R-:W-:Y:S01]  /*5d00*/  F2FP.BF16.F32.PACK_AB R42, R42, R55 ;  /* 0x000000372a2a723e */ /* 0x000fe200000010ff */
[C---:B------:R-:W-:Y:S01]  /*5d10*/  FMUL.FTZ R61, R59.reuse, R58 ;  /* 0x0000003a3b3d7220 */ /* 0x040fe20000410000 */
[----:B------:R-:W-:Y:S01]  /*5d20*/  FMUL.FTZ R59, R59, R60 ;  /* 0x0000003c3b3b7220 */ /* 0x000fe20000410000 */
[----:B------:R-:W-:Y:S01]  /*5d30*/  F2FP.BF16.F32.PACK_AB R41, R13, R45 ;  /* 0x0000002d0d29723e */ /* 0x000fe200000010ff */
[----:B------:R-:W-:-:S02]  /*5d40*/  IMAD.MOV.U32 R45, RZ, RZ, R53 ;  /* 0x000000ffff2d7224 */ /* 0x000fc400078e0035 */
[C---:B------:R-:W-:Y:S01]  /*5d50*/  FFMA.FTZ R61, R47.reuse, R60, -R61 ;  /* 0x0000003c2f3d7223 */ /* 0x040fe2000001083d */
        /* <DEDUP_REMOVED lines=10> */
[----:B------:R-:W-:Y:S01]  /*5e00*/  IMAD.U32 R57, R52, 0x10000, RZ ;  /* 0x0001000034397824 */ /* 0x000fe200078e00ff */
[----:B------:R-:W-:Y:S01]  /*5e10*/  F2FP.BF16.F32.PACK_AB R15, R15, R54 ;  /* 0x000000360f0f723e */ /* 0x000fe200000010ff */
[----:B------:R-:W-:Y:S01]  /*5e20*/  FMUL.FTZ R58, R60, R47 ;  /* 0x0000002f3c3a7220 */ /* 0x000fe20000410000 */
[----:B------:R-:W-:-:S02]  /*5e30*/  IMAD.U32 R44, R14, 0x10000, RZ ;  /* 0x000100000e2c7824 */ /* 0x000fc400078e00ff */
[-C--:B------:R-:W-:Y:S01]  /*5e40*/  FMUL.FTZ R60, R60, R57.reuse ;  /* 0x000000393c3c7220 */ /* 0x080fe20000410000 */
[----:B------:R-:W-:Y:S01]  /*5e50*/  LOP3.LUT R14, R14, 0xffff0000, RZ, 0xc0, !PT ;  /* 0xffff00000e0e7812 */ /* 0x000fe200078ec0ff */
[----:B------:R-:W-:Y:S02]  /*5e60*/  IMAD.MOV.U32 R13, RZ, RZ, R42 ;  /* 0x000000ffff0d7224 */ /* 0x000fe400078e002a */
[C---:B------:R-:W-:Y:S01]  /*5e70*/  FFMA.FTZ R58, R44.reuse, R57, -R58 ;  /* 0x000000392c3a7223 */ /* 0x040fe2000001083a */
[----:B------:R-:W-:Y:S01]  /*5e80*/  FFMA.FTZ R60, R44, R47, R60 ;  /* 0x0000002f2c3c7223 */ /* 0x000fe2000001003c */
[----:B------:R-:W-:Y:S01]  /*5e90*/  LOP3.LUT R47, R52, 0xffff0000, RZ, 0xc0, !PT ;  /* 0xffff0000342f7812 */ /* 0x000fe200078ec0ff */
[----:B------:R-:W-:Y:S01]  /*5ea0*/  FMUL.FTZ R57, R46, R43 ;  /* 0x0000002b2e397220 */ /* 0x000fe20000410000 */
[----:B------:R-:W-:Y:S02]  /*5eb0*/  F2FP.BF16.F32.PACK_AB R12, R12, R61 ;  /* 0x0000003d0c0c723e */ /* 0x000fe400000010ff */
[----:B------:R-:W-:Y:S01]  /*5ec0*/  F2FP.BF16.F32.PACK_AB R44, R40, R59 ;  /* 0x0000003b282c723e */ /* 0x000fe200000010ff */
[-C--:B------:R-:W-:Y:S01]  /*5ed0*/  FMUL.FTZ R46, R46, R47.reuse ;  /* 0x0000002f2e2e7220 */ /* 0x080fe20000410000 */
[----:B------:R-:W-:-:S03]  /*5ee0*/  FFMA.FTZ R47, R14, R47, -R57 ;  /* 0x0000002f0e2f7223 */ /* 0x000fc60000010839 */
[----:B------:R-:W-:Y:S02]  /*5ef0*/  FFMA.FTZ R43, R14, R43, R46 ;  /* 0x0000002b0e2b7223 */ /* 0x000fe4000001002e */
[----:B------:R-:W-:Y:S01]  /*5f00*/  F2FP.BF16.F32.PACK_AB R14, R47, R58 ;  /* 0x0000003a2f0e723e */ /* 0x000fe200000010ff */
[----:B------:R-:W-:Y:S02]  /*5f10*/  IMAD.MOV.U32 R47, RZ, RZ, R41 ;  /* 0x000000ffff2f7224 */ /* 0x000fe400078e0029 */
[----:B------:R-:W-:-:S07]  /*5f20*/  F2FP.BF16.F32.PACK_AB R46, R43, R60 ;  /* 0x0000003c2b2e723e */ /* 0x000fce00000010ff */
.L_x_2358:
[----:B------:R-:W-:Y:S05]  /*5f30*/  BSYNC B2 ;  /* 0x0000000000027941 */ /* 0x000fea0003800000 */
.L_x_2357:
[----:B---3--:R-:W-:-:S04]  /*5f40*/  LEA R40, P3, R21, R88, 0x1 ;  /* 0x0000005815287211 */ /* 0x008fc800078608ff */
[----:B--2---:R-:W-:Y:S02]  /*5f50*/  LEA.HI.X R41, R21, R89, R92, 0x1, P3 ;  /* 0x0000005915297211 */ /* 0x004fe400018f0c5c */
[----:B------:R-:W-:-:S03]  /*5f60*/  ISETP.GE.AND P3, PT, R56, R11, PT ;  /* 0x0000000b3800720c */ /* 0x000fc60003f66270 */
[----:B----4-:R2:W-:Y:S10]  /*5f70*/  ST.E.128 desc[UR38][R40.64], R12 ;  /* 0x0000000c28007985 */ /* 0x0105f4000c101d26 */
[----:B------:R-:W-:-:S05]  /*5f80*/  @!P3 IMAD.WIDE R42, R56, 0x2, R88 ;  /* 0x00000002382ab825 */ /* 0x000fca00078e0258 */
[----:B0-----:R2:W-:Y:S02]  /*5f90*/  @!P3 ST.E.128 desc[UR38][R42.64], R44 ;  /* 0x0000002c2a00b985 */ /* 0x0015e4000c101d26 */
.L_x_2356:
[----:B------:R-:W-:Y:S05]  /*5fa0*/  BSYNC B1 ;  /* 0x0000000000017941 */ /* 0x000fea0003800000 */
.L_x_2355:
[----:B------:R-:W-:-:S13]  /*5fb0*/  ISETP.NE.AND P3, PT, R32, RZ, PT ;  /* 0x000000ff2000720c */ /* 0x000fda0003f65270 */
[----:B------:R-:W-:Y:S05]  /*5fc0*/  @!P3 BRA `(.L_x_2322) ;  /* 0x0000000c0034b947 */ /* 0x000fea0003800000 */
[----:B--2---:R-:W2:Y:S01]  /*5fd0*/  LDL R14, [R1+0xc] ;  /* 0x00000c00010e7983 */ /* 0x004ea20000100800 */
[----:B------:R-:W-:Y:S01]  /*5fe0*/  LOP3.LUT P4, RZ, R23, 0x2, RZ, 0xc0, !PT ;  /* 0x0000000217ff7812 */ /* 0x000fe2000788c0ff */
[----:B------:R-:W-:Y:S01]  /*5ff0*/  BSSY B1, `(.L_x_2359) ;  /* 0x0000076000017945 */ /* 0x000fe20003800000 */
[----:B------:R-:W-:Y:S02]  /*6000*/  SHF.R.U32.HI R15, RZ, 0x3, R157 ;  /* 0x00000003ff0f7819 */ /* 0x000fe4000001169d */
[----:B------:R-:W-:Y:S02]  /*6010*/  SEL R103, R99, R103, !P4 ;  /* 0x0000006763677207 */ /* 0x000fe40006000000 */
[C---:B---3--:R-:W-:Y:S02]  /*6020*/  LEA R44, P3, R28.reuse, R88, 0x1 ;  /* 0x000000581c2c7211 */ /* 0x048fe400078608ff */
[----:B----4-:R-:W-:Y:S02]  /*6030*/  SHF.R.S32.HI R12, RZ, 0x1f, R103 ;  /* 0x0000001fff0c7819 */ /* 0x010fe40000011467 */
[----:B------:R-:W-:-:S02]  /*6040*/  LEA.HI.X R45, R28, R89, R91, 0x1, P3 ;  /* 0x000000591c2d7211 */ /* 0x000fc400018f0c5b */
[----:B------:R-:W-:Y:S02]  /*6050*/  LEA.HI R12, R12, R103, RZ, 0x4 ;  /* 0x000000670c0c7211 */ /* 0x000fe400078f20ff */
[----:B------:R-:W-:Y:S02]  /*6060*/  ISETP.GE.AND P3, PT, R3, R98, PT ;  /* 0x000000620300720c */ /* 0x000fe40003f66270 */
        /* <DEDUP_REMOVED lines=9> */
[----:B--2---:R-:W-:Y:S01]  /*6100*/  IADD3 R15, R12, R13, R14 ;  /* 0x0000000d0c0f7210 */ /* 0x004fe20007ffe00e */
[----:B------:R-:W-:-:S04]  /*6110*/  IMAD R13, R18, 0x3000, R94 ;  /* 0x00003000120d7824 */ /* 0x000fc800078e025e */
[----:B------:R-:W-:Y:S02]  /*6120*/  IMAD R15, R18, 0x3000, R15 ;  /* 0x00003000120f7824 */ /* 0x000fe400078e020f */
[--C-:B------:R-:W-:Y:S02]  /*6130*/  IMAD R13, R13, 0x2, R2.reuse ;  /* 0x000000020d0d7824 */ /* 0x100fe400078e0202 */
[----:B------:R-:W-:-:S04]  /*6140*/  IMAD R40, R15, 0x2, R2 ;  /* 0x000000020f287824 */ /* 0x000fc800078e0202 */
[----:B------:R-:W2:Y:S04]  /*6150*/  LDS.128 R12, [R13+0x15400] ;  /* 0x015400000d0c7984 */ /* 0x000ea80000000c00 */
[----:B------:R-:W3:Y:S01]  /*6160*/  LDS.128 R40, [R40+0x15400] ;  /* 0x0154000028287984 */ /* 0x000ee20000000c00 */
[----:B------:R-:W-:Y:S05]  /*6170*/  @P3 BRA `(.L_x_2360) ;  /* 0x0000000400743947 */ /* 0x000fea0003800000 */
[--C-:B------:R-:W-:Y:S01]  /*6180*/  SHF.R.U64 R36, R36, 0x10, R37.reuse ;  /* 0x0000001024247819 */ /* 0x100fe20000001225 */
[----:B---3--:R-:W-:Y:S01]  /*6190*/  IMAD.U32 R53, R41, 0x10000, RZ ;  /* 0x0001000029357824 */ /* 0x008fe200078e00ff */
[----:B------:R-:W-:Y:S01]  /*61a0*/  SHF.R.U32.HI R52, RZ, 0x10, R37 ;  /* 0x00000010ff347819 */ /* 0x000fe20000011625 */
[----:B------:R-:W-:Y:S01]  /*61b0*/  IMAD.U32 R58, R43, 0x10000, RZ ;  /* 0x000100002b3a7824 */ /* 0x000fe200078e00ff */
[----:B------:R-:W-:Y:S01]  /*61c0*/  SHF.R.U64 R37, R38, 0x10, R39 ;  /* 0x0000001026257819 */ /* 0x000fe20000001227 */
[----:B--2---:R-:W-:Y:S01]  /*61d0*/  IMAD.U32 R56, R15, 0x10000, RZ ;  /* 0x000100000f387824 */ /* 0x004fe200078e00ff */
[--C-:B------:R-:W-:Y:S01]  /*61e0*/  SHF.R.U64 R38, R48, 0x10, R49.reuse ;  /* 0x0000001030267819 */ /* 0x100fe20000001231 */
[----:B------:R-:W-:Y:S01]  /*61f0*/  IMAD.U32 R55, R14, 0x10000, RZ ;  /* 0x000100000e377824 */ /* 0x000fe200078e00ff */
[----:B------:R-:W-:Y:S01]  /*6200*/  SHF.R.U32.HI R48, RZ, 0x10, R49 ;  /* 0x00000010ff307819 */ /* 0x000fe20000011631 */
[----:B------:R-:W-:Y:S01]  /*6210*/  IMAD.U32 R49, R12, 0x10000, RZ ;  /* 0x000100000c317824 */ /* 0x000fe200078e00ff */
[----:B------:R-:W-:-:S02]  /*6220*/  PRMT R52, R111, 0x5432, R52 ;  /* 0x000054326f347816 */ /* 0x000fc40000000034 */
[C---:B------:R-:W-:Y:S02]  /*6230*/  PRMT R48, R113.reuse, 0x5432, R48 ;  /* 0x0000543271307816 */ /* 0x040fe40000000030 */
[----:B------:R-:W-:Y:S01]  /*6240*/  PRMT R113, R113, 0x5410, R38 ;  /* 0x0000541071717816 */ /* 0x000fe20000000026 */
[----:B------:R-:W-:Y:S01]  /*6250*/  IMAD.U32 R38, R52, 0x10000, RZ ;  /* 0x0001000034267824 */ /* 0x000fe200078e00ff */
[--C-:B------:R-:W-:Y:S01]  /*6260*/  SHF.R.U64 R47, R50, 0x10, R51.reuse ;  /* 0x00000010322f7819 */ /* 0x100fe20000001233 */
[----:B------:R-:W-:Y:S01]  /*6270*/  IMAD.U32 R59, R48, 0x10000, RZ ;  /* 0x00010000303b7824 */ /* 0x000fe200078e00ff */
[----:B------:R-:W-:Y:S01]  /*6280*/  SHF.R.U32.HI R51, RZ, 0x10, R51 ;  /* 0x00000010ff337819 */ /* 0x000fe20000011633 */
[----:B------:R-:W-:Y:S01]  /*6290*/  IMAD.U32 R50, R13, 0x10000, RZ ;  /* 0x000100000d327824 */ /* 0x000fe200078e00ff */
[----:B------:R-:W-:Y:S01]  /*62a0*/  SHF.R.U32.HI R39, RZ, 0x10, R39 ;  /* 0x00000010ff277819 */ /* 0x000fe20000011627 */
[CC--:B-1----:R-:W-:Y:S01]  /*62b0*/  FMUL.FTZ R61, R53.reuse, R59.reuse ;  /* 0x0000003b353d7220 */ /* 0x0c2fe20000410000 */
[-C--:B------:R-:W-:Y:S01]  /*62c0*/  FMUL.FTZ R60, R53, R38.reuse ;  /* 0x00000026353c7220 */ /* 0x080fe20000410000 */
[----:B------:R-:W-:Y:S01]  /*62d0*/  LOP3.LUT R54, R41, 0xffff0000, RZ, 0xc0, !PT ;  /* 0xffff000029367812 */ /* 0x000fe200078ec0ff */
[----:B------:R-:W-:Y:S01]  /*62e0*/  IMAD.U32 R41, R40, 0x10000, RZ ;  /* 0x0001000028297824 */ /* 0x000fe200078e00ff */
[----:B------:R-:W-:Y:S01]  /*62f0*/  LOP3.LUT R48, R48, 0xffff0000, RZ, 0xc0, !PT ;  /* 0xffff000030307812 */ /* 0x000fe200078ec0ff */
[----:B------:R-:W-:Y:S01]  /*6300*/  FFMA.FTZ R38, R50, R38, -R61 ;  /* 0x0000002632267223 */ /* 0x000fe2000001083d */
[----:B------:R-:W-:Y:S01]  /*6310*/  PRMT R53, R112, 0x5432, R51 ;  /* 0x0000543270357816 */ /* 0x000fe20000000033 */
[----:B------:R-:W-:Y:S01]  /*6320*/  FFMA.FTZ R50, R50, R59, R60 ;  /* 0x0000003b32327223 */ /* 0x000fe2000001003c */
[----:B------:R-:W-:Y:S01]  /*6330*/  PRMT R39, R110, 0x5432, R39 ;  /* 0x000054326e277816 */ /* 0x000fe20000000027 */
[----:B------:R-:W-:Y:S01]  /*6340*/  FMUL.FTZ R60, R54, R48 ;  /* 0x00000030363c7220 */ /* 0x000fe20000410000 */
[----:B------:R-:W-:Y:S01]  /*6350*/  LOP3.LUT R52, R52, 0xffff0000, RZ, 0xc0, !PT ;  /* 0xffff000034347812 */ /* 0x000fe200078ec0ff */
[----:B------:R-:W-:Y:S01]  /*6360*/  IMAD.U32 R59, R53, 0x10000, RZ ;  /* 0x00010000353b7824 */ /* 0x000fe200078e00ff */
[----:B------:R-:W-:Y:S01]  /*6370*/  LOP3.LUT R13, R13, 0xffff0000, RZ, 0xc0, !PT ;  /* 0xffff00000d0d7812 */ /* 0x000fe200078ec0ff */
[----:B------:R-:W-:Y:S01]  /*6380*/  IMAD.U32 R51, R39, 0x10000, RZ ;  /* 0x0001000027337824 */ /* 0x000fe200078e00ff */
[----:B------:R-:W-:Y:S01]  /*6390*/  PRMT R112, R112, 0x5410, R47 ;  /* 0x0000541070707816 */ /* 0x000fe2000000002f */
[-C--:B------:R-:W-:Y:S01]  /*63a0*/  FMUL.FTZ R54, R54, R52.reuse ;  /* 0x0000003436367220 */ /* 0x080fe20000410000 */
[C---:B------:R-:W-:Y:S01]  /*63b0*/  FMUL.FTZ R61, R58.reuse, R59 ;  /* 0x0000003b3a3d7220 */ /* 0x040fe20000410000 */
[----:B------:R-:W-:Y:S01]  /*63c0*/  FFMA.FTZ R47, R13, R52, -R60 ;  /* 0x000000340d2f7223 */ /* 0x000fe2000001083c */
[-C--:B------:R-:W-:Y:S01]  /*63d0*/  FMUL.FTZ R60, R58, R51.reuse ;  /* 0x000000333a3c7220 */ /* 0x080fe20000410000 */
[----:B------:R-:W-:Y:S01]  /*63e0*/  PRMT R36, R111, 0x5410, R36 ;  /* 0x000054106f247816 */ /* 0x000fe20000000024 */
[----:B------:R-:W-:Y:S01]  /*63f0*/  FFMA.FTZ R13, R13, R48, R54 ;  /* 0x000000300d0d7223 */ /* 0x000fe20000010036 */
[----:B------:R-:W-:Y:S01]  /*6400*/  LOP3.LUT R43, R43, 0xffff0000, RZ, 0xc0, !PT ;  /* 0xffff00002b2b7812 */ /* 0x000fe200078ec0ff */
[C---:B------:R-:W-:Y:S01]  /*6410*/  FFMA.FTZ R48, R56.reuse, R51, -R61 ;  /* 0x0000003338307223 */ /* 0x040fe2000001083d */
[----:B------:R-:W-:Y:S01]  /*6420*/  LOP3.LUT R52, R53, 0xffff0000, RZ, 0xc0, !PT ;  /* 0xffff000035347812 */ /* 0x000fe200078ec0ff */
[----:B------:R-:W-:Y:S01]  /*6430*/  FFMA.FTZ R56, R56, R59, R60 ;  /* 0x0000003b38387223 */ /* 0x000fe2000001003c */
[----:B------:R-:W-:Y:S01]  /*6440*/  LOP3.LUT R58, R39, 0xffff0000, RZ, 0xc0, !PT ;  /* 0xffff0000273a7812 */ /* 0x000fe200078ec0ff */
[----:B------:R-:W-:Y:S01]  /*6450*/  IMAD.U32 R60, R113, 0x10000, RZ ;  /* 0x00010000713c7824 */ /* 0x000fe200078e00ff */
[----:B------:R-:W-:Y:S01]  /*6460*/  LOP3.LUT R40, R40, 0xffff0000, RZ, 0xc0, !PT ;  /* 0xffff000028287812 */ /* 0x000fe200078ec0ff */
[----:B------:R-:W-:-:S02]  /*6470*/  IMAD.U32 R54, R36, 0x10000, RZ ;  /* 0x0001000024367824 */ /* 0x000fc400078e00ff */
[C---:B------:R-:W-:Y:S01]  /*6480*/  FMUL.FTZ R62, R43.reuse, R52 ;  /* 0x000000342b3e7220 */ /* 0x040fe20000410000 */
[----:B------:R-:W-:Y:S01]  /*6490*/  FMUL.FTZ R98, R43, R58 ;  /* 0x0000003a2b627220 */ /* 0x000fe20000410000 */
[----:B------:R-:W-:Y:S01]  /*64a0*/  LOP3.LUT R43, R36, 0xffff0000, RZ, 0xc0, !PT ;  /* 0xffff0000242b7812 */ /* 0x000fe200078ec0ff */
[C---:B------:R-:W-:Y:S01]  /*64b0*/  FMUL.FTZ R36, R41.reuse, R60 ;  /* 0x0000003c29247220 */ /* 0x040fe20000410000 */
[-C--:B------:R-:W-:Y:S01]  /*64c0*/  FMUL.FTZ R41, R41, R54.reuse ;  /* 0x0000003629297220 */ /* 0x080fe20000410000 */
[----:B------:R-:W-:Y:S02]  /*64d0*/  LOP3.LUT R113, R113, 0xffff0000, RZ, 0xc0, !PT ;  /* 0xffff000071717812 */ /* 0x000fe400078ec0ff */
[----:B------:R-:W-:Y:S01]  /*64e0*/  PRMT R37, R110, 0x5410, R37 ;  /* 0x000054106e257816 */ /* 0x000fe20000000025 */
[----:B------:R-:W-:Y:S01]  /*64f0*/  FFMA.FTZ R36, R49, R54, -R36 ;  /* 0x0000003631247223 */ /* 0x000fe20000010824 */
[----:B------:R-:W-:Y:S01]  /*6500*/  LOP3.LUT R15, R15, 0xffff0000, RZ, 0xc0, !PT ;  /* 0xffff00000f0f7812 */ /* 0x000fe200078ec0ff */
[----:B------:R-:W-:Y:S01]  /*6510*/  FFMA.FTZ R49, R49, R60, R41 ;  /* 0x0000003c31317223 */ /* 0x000fe20000010029 */
[----:B------:R-:W-:Y:S01]  /*6520*/  LOP3.LUT R57, R14, 0xffff0000, RZ, 0xc0, !PT ;  /* 0xffff00000e397812 */ /* 0x000fe200078ec0ff */
[C---:B------:R-:W-:Y:S01]  /*6530*/  IMAD.U32 R14, R42.reuse, 0x10000, RZ ;  /* 0x000100002a0e7824 */ /* 0x040fe200078e00ff */
[----:B------:R-:W-:Y:S01]  /*6540*/  LOP3.LUT R42, R42, 0xffff0000, RZ, 0xc0, !PT ;  /* 0xffff00002a2a7812 */ /* 0x000fe200078ec0ff */
[C---:B------:R-:W-:Y:S01]  /*6550*/  IMAD.U32 R41, R112.reuse, 0x10000, RZ ;  /* 0x0001000070297824 */ /* 0x040fe200078e00ff */
[----:B------:R-:W-:Y:S01]  /*6560*/  LOP3.LUT R112, R112, 0xffff0000, RZ, 0xc0, !PT ;  /* 0xffff000070707812 */ /* 0x000fe200078ec0ff */
[C---:B------:R-:W-:Y:S01]  /*6570*/  FMUL.FTZ R51, R40.reuse, R113 ;  /* 0x0000007128337220 */ /* 0x040fe20000410000 */
[----:B------:R-:W-:Y:S01]  /*6580*/  FMUL.FTZ R53, R40, R43 ;  /* 0x0000002b28357220 */ /* 0x000fe20000410000 */
[----:B------:R-:W-:Y:S01]  /*6590*/  LOP3.LUT R12, R12, 0xffff0000, RZ, 0xc0, !PT ;  /* 0xffff00000c0c7812 */ /* 0x000fe200078ec0ff */
[----:B------:R-:W-:-:S02]  /*65a0*/  IMAD.U32 R40, R37, 0x10000, RZ ;  /* 0x0001000025287824 */ /* 0x000fc400078e00ff */
[----:B------:R-:W-:Y:S01]  /*65b0*/  FFMA.FTZ R39, R15, R58, -R62 ;  /* 0x0000003a0f277223 */ /* 0x000fe2000001083e */
[----:B------:R-:W-:Y:S01]  /*65c0*/  LOP3.LUT R37, R37, 0xffff0000, RZ, 0xc0, !PT ;  /* 0xffff000025257812 */ /* 0x000fe200078ec0ff */
[----:B------:R-:W-:Y:S01]  /*65d0*/  FFMA.FTZ R15, R15, R52, R98 ;  /* 0x000000340f0f7223 */ /* 0x000fe20000010062 */
[----:B------:R-:W-:Y:S01]  /*65e0*/  FMUL.FTZ R52, R14, R41 ;  /* 0x000000290e347220 */ /* 0x000fe20000410000 */
[----:B------:R-:W-:Y:S01]  /*65f0*/  FMUL.FTZ R54, R42, R112 ;  /* 0x000000702a367220 */ /* 0x000fe20000410000 */
[----:B------:R-:W-:Y:S01]  /*6600*/  FFMA.FTZ R51, R12, R43, -R51 ;  /* 0x0000002b0c337223 */ /* 0x000fe20000010833 */
[-C--:B------:R-:W-:Y:S01]  /*6610*/  FMUL.FTZ R43, R42, R37.reuse ;  /* 0x000000252a2b7220 */ /* 0x080fe20000410000 */
[-C--:B------:R-:W-:Y:S01]  /*6620*/  FMUL.FTZ R14, R14, R40.reuse ;  /* 0x000000280e0e7220 */ /* 0x080fe20000410000 */
[----:B------:R-:W-:Y:S01]  /*6630*/  FFMA.FTZ R52, R55, R40, -R52 ;  /* 0x0000002837347223 */ /* 0x000fe20000010834 */
[----:B------:R-:W-:Y:S01]  /*6640*/  FFMA.FTZ R37, R57, R37, -R54 ;  /* 0x0000002539257223 */ /* 0x000fe20000010836 */
[----:B------:R-:W-:Y:S01]  /*6650*/  FFMA.FTZ R12, R12, R113, R53 ;  /* 0x000000710c0c7223 */ /* 0x000fe20000010035 */
[----:B------:R-:W-:Y:S01]  /*6660*/  FFMA.FTZ R14, R55, R41, R14 ;  /* 0x00000029370e7223 */ /* 0x000fe2000001000e */
[----:B------:R-:W-:Y:S01]  /*6670*/  FFMA.FTZ R43, R57, R112, R43 ;  /* 0x00000070392b7223 */ /* 0x000fe2000001002b */
[----:B------:R-:W-:-:S02]  /*6680*/  F2FP.BF16.F32.PACK_AB R38, R47, R38 ;  /* 0x000000262f26723e */ /* 0x000fc400000010ff */
[----:B------:R-:W-:Y:S02]  /*6690*/  F2FP.BF16.F32.PACK_AB R39, R39, R48 ;  /* 0x000000302727723e */ /* 0x000fe400000010ff */
[----:B------:R-:W-:Y:S02]  /*66a0*/  F2FP.BF16.F32.PACK_AB R56, R15, R56 ;  /* 0x000000380f38723e */ /* 0x000fe400000010ff */
        /* <DEDUP_REMOVED lines=9> */
[----:B------:R-:W-:-:S07]  /*6740*/  IMAD.MOV.U32 R43, RZ, RZ, R56 ;  /* 0x000000ffff2b7224 */ /* 0x000fce00078e0038 */
.L_x_2360:
[----:B------:R-:W-:Y:S05]  /*6750*/  BSYNC B1 ;  /* 0x0000000000017941 */ /* 0x000fea0003800000 */
.L_x_2359:
[----:B--2---:R2:W-:Y:S01]  /*6760*/  ST.E.128 desc[UR38][R44.64], R12 ;  /* 0x0000000c2c007985 */ /* 0x0045e2000c101d26 */
[----:B------:R-:W-:-:S13]  /*6770*/  ISETP.GE.AND P3, PT, R46, R11, PT ;  /* 0x0000000b2e00720c */ /* 0x000fda0003f66270 */
[----:B------:R-:W-:Y:S05]  /*6780*/  @P3 BRA `(.L_x_2322) ;  /* 0x0000000400443947 */ /* 0x000fea0003800000 */
[----:B------:R-:W-:-:S05]  /*6790*/  IMAD.WIDE R88, R46, 0x2, R88 ;  /* 0x000000022e587825 */ /* 0x000fca00078e0258 */
[----:B---3--:R3:W-:Y:S01]  /*67a0*/  ST.E.128 desc[UR38][R88.64], R40 ;  /* 0x0000002858007985 */ /* 0x0087e2000c101d26 */
[----:B------:R-:W-:Y:S05]  /*67b0*/  BRA `(.L_x_2322) ;  /* 0x0000000400387947 */ /* 0x000fea0003800000 */
.L_x_2314:
[----:B------:R-:W-:-:S06]  /*67c0*/  UISETP.NE.AND UP0, UPT, UR41, 0x3, UPT ;  /* 0x000000032900788c */ /* 0x000fcc000bf05270 */
[----:B------:R-:W-:-:S13]  /*67d0*/  PLOP3.LUT P2, PT, PT, PT, UP0, 0x80, 0x0 ;  /* 0x000000000000781c */ /* 0x000fda0003f4f008 */
[----:B------:R-:W-:Y:S05]  /*67e0*/  @!P2 BRA `(.L_x_2361) ;  /* 0x000000000004a947 */ /* 0x000fea0003800000 */
[----:B------:R-:W-:Y:S01]  /*67f0*/  BPT.TRAP 0x1 ;  /* 0x000000040000795c */ /* 0x000fe20000300000 */
.L_x_2361:
[----:B------:R-:W-:Y:S01]  /*6800*/  IMAD R35, R18, 0x8, R2 ;  /* 0x0000000812237824 */ /* 0x000fe200078e0202 */
[----:B------:R-:W-:Y:S01]  /*6810*/  SHF.L.U32 R85, R140, 0x1f, RZ ;  /* 0x0000001f8c557819 */ /* 0x000fe200000006ff */
[----:B------:R-:W-:Y:S01]  /*6820*/  BSSY B1, `(.L_x_2362) ;  /* 0x0000004000017945 */ /* 0x000fe20003800000 */
[----:B------:R-:W-:Y:S02]  /*6830*/  SHF.R.S32.HI R82, RZ, 0x1f, R81 ;  /* 0x0000001fff527819 */ /* 0x000fe40000011451 */
[----:B------:R-:W0:Y:S02]  /*6840*/  SYNCS.PHASECHK.TRANS64.TRYWAIT P3, [R35+URZ+0x2d890], R85 ;  /* 0x02d89055230075a7 */ /* 0x000e24000806017f */
[----:B0-----:R-:W-:Y:S05]  /*6850*/  @!P3 BRA `(.L_x_2363) ;  /* 0x000001640088b947 */ /* 0x001fea0003800000 */
.L_x_2592:
[----:B------:R-:W-:Y:S05]  /*6860*/  BSYNC B1 ;  /* 0x0000000000017941 */ /* 0x000fea0003800000 */
.L_x_2362:
        /* <DEDUP_REMOVED lines=26> */
.L_x_2596:
[----:B------:R-:W-:Y:S05]  /*6a10*/  @!P3 BRA `(.L_x_2322) ;  /* 0x0000000000a0b947 */ /* 0x000fea0003800000 */
[----:B-1----:R-:W4:Y:S01]  /*6a20*/  LDL R13, [R1+0x20] ;  /* 0x00002000010d7983 */ /* 0x002f220000100800 */
[----:B------:R-:W-:-:S03]  /*6a30*/  ULDC UR4, c[0x0][0x2f4] ;  /* 0x0000bd0000047ab9 */ /* 0x000fc60000000800 */
[----:B------:R-:W5:Y:S04]  /*6a40*/  LDL R12, [R1+0x1c] ;  /* 0x00001c00010c7983 */ /* 0x000f680000100800 */
[----:B------:R-:W5:Y:S04]  /*6a50*/  LDL R11, [R1+0x10] ;  /* 0x00001000010b7983 */ /* 0x000f680000100800 */
[----:B------:R-:W5:Y:S01]  /*6a60*/  LDL R45, [R1+0x14] ;  /* 0x00001400012d7983 */ /* 0x000f620000100800 */
[----:B------:R-:W-:Y:S02]  /*6a70*/  ISETP.GE.AND P5, PT, R16, UR4, PT ;  /* 0x0000000410007c0c */ /* 0x000fe4000bfa6270 */
        /* <DEDUP_REMOVED lines=34> */
.L_x_2322:
[----:B------:R-:W-:Y:S05]  /*6ca0*/  BSYNC B0 ;  /* 0x0000000000007941 */ /* 0x000fea0003800000 */
.L_x_2313:
        /* <DEDUP_REMOVED lines=16> */
.L_x_2366:
[----:B------:R-:W-:Y:S05]  /*6db0*/  BSYNC B0 ;  /* 0x0000000000007941 */ /* 0x000fea0003800000 */
.L_x_2365:
[----:B------:R-:W5:Y:S01]  /*6dc0*/  SYNCS.PHASECHK.TRANS64.TRYWAIT P2, [R35+URZ+0x2d8b0], R85 ;  /* 0x02d8b055230075a7 */ /* 0x000f62000804017f */
[----:B------:R-:W-:Y:S04]  /*6dd0*/  BSSY B0, `(.L_x_2367) ;  /* 0x0000002000007945 */ /* 0x000fe80003800000 */
[----:B-----5:R-:W-:Y:S05]  /*6de0*/  @!P2 BRA `(.L_x_2368) ;  /* 0x000001600080a947 */ /* 0x020fea0003800000 */
.L_x_2597:
[----:B------:R-:W-:Y:S05]  /*6df0*/  BSYNC B0 ;  /* 0x0000000000007941 */ /* 0x000fea0003800000 */
.L_x_2367:
[----:B------:R-:W-:Y:S01]  /*6e00*/  ULDC.64 UR4, c[0x0][0x328] ;  /* 0x0000ca0000047ab9 */ /* 0x000fe20000000a00 */
[----:B------:R-:W-:Y:S01]  /*6e10*/  BSSY B0, `(.L_x_2369) ;  /* 0x000003c000007945 */ /* 0x000fe20003800000 */
[----:B------:R-:W-:Y:S02]  /*6e20*/  IMAD R82, R82, UR4, RZ ;  /* 0x0000000452527c24 */ /* 0x000fe4000f8e02ff */
[----:B-1234-:R-:W-:-:S04]  /*6e30*/  IMAD.WIDE.U32 R12, R81, UR4, RZ ;  /* 0x00000004510c7c25 */ /* 0x01efc8000f8e00ff */
        /* <DEDUP_REMOVED lines=12> */
[----:B------:R-:W-:Y:S01]  /*6f00*/  IMAD.IADD R13, R13, 0x1, R11 ;  /* 0x000000010d0d7824 */ /* 0x000fe200078e020b */
[----:B------:R-:W-:-:S04]  /*6f10*/  LEA R11, P2, R12, UR4, 0x1 ;  /* 0x000000040c0b7c11 */ /* 0x000fc8000f8408ff */
[----:B------:R-:W-:Y:S01]  /*6f20*/  LEA.HI.X R12, R12, UR5, R13, 0x1, P2 ;  /* 0x000000050c0c7c11 */ /* 0x000fe200090f0c0d */
[----:B------:R0:W1:Y:S01]  /*6f30*/  SHFL.IDX PT, R40, R11, RZ, 0x1e1f ;  /* 0x001e1fff0b287589 */ /* 0x00006200000e0000 */
[----:B------:R-:W-:-:S03]  /*6f40*/  ISETP.GT.AND P2, PT, R84, R141, PT ;  /* 0x0000008d5400720c */ /* 0x000fc60003f44270 */
[----:B------:R0:W2:Y:S10]  /*6f50*/  SHFL.IDX PT, R41, R12, RZ, 0x1e1f ;  /* 0x001e1fff0c297589 */ /* 0x0000b400000e0000 */
[----:B0-----:R-:W-:Y:S05]  /*6f60*/  @!P2 BRA `(.L_x_2370) ;  /* 0x000000000098a947 */ /* 0x001fea0003800000 */
[----:B------:R-:W3:Y:S01]  /*6f70*/  LDL R15, [R1+0x20] ;  /* 0x00002000010f7983 */ /* 0x000ee20000100800 */
[----:B------:R-:W-:-:S03]  /*6f80*/  ULDC UR4, c[0x0][0x2f4] ;  /* 0x0000bd0000047ab9 */ /* 0x000fc60000000800 */
[----:B------:R-:W4:Y:S04]  /*6f90*/  LDL R14, [R1+0x1c] ;  /* 0x00001c00010e7983 */ /* 0x000f280000100800 */
[----:B------:R-:W5:Y:S04]  /*6fa0*/  LDL R46, [R1+0x10] ;  /* 0x00001000012e7983 */ /* 0x000f680000100800 */
[----:B------:R-:W5:Y:S01]  /*6fb0*/  LDL R45, [R1+0x14] ;  /* 0x00001400012d7983 */ /* 0x000f620000100800 */
[----:B------:R-:W-:Y:S02]  /*6fc0*/  ISETP.GE.AND P5, PT, R16, UR4, PT ;  /* 0x0000000410007c0c */ /* 0x000fe4000bfa6270 */
[----:B------:R-:W-:Y:S01]  /*6fd0*/  ISETP.GE.AND P4, PT, R136, UR4, PT ;  /* 0x0000000488007c0c */ /* 0x000fe2000bf86270 */
[----:B------:R-:W5:Y:S10]  /*6fe0*/  LDL R44, [R1+0x18] ;  /* 0x00001800012c7983 */ /* 0x000f740000100800 */
[----:B-1----:R-:W-:-:S04]  /*6ff0*/  @!P5 LEA R42, P2, R16, R40, 0x1 ;  /* 0x00000028102ad211 */ /* 0x002fc800078408ff */
[----:B--2---:R-:W-:Y:S02]  /*7000*/  @!P5 LEA.HI.X R43, R16, R41, R17, 0x1, P2 ;  /* 0x00000029102bd211 */ /* 0x004fe400010f0c11 */
[----:B------:R-:W-:-:S04]  /*7010*/  @!P4 LEA R38, P2, R136, R40, 0x1 ;  /* 0x000000288826c211 */ /* 0x000fc800078408ff */
[----:B---3--:R-:W-:Y:S02]  /*7020*/  @!P4 LEA.HI.X R39, R136, R41, R15, 0x1, P2 ;  /* 0x000000298827c211 */ /* 0x008fe400010f0c0f */
[----:B------:R-:W-:-:S13]  /*7030*/  ISETP.GE.AND P2, PT, R22, UR4, PT ;  /* 0x0000000416007c0c */ /* 0x000fda000bf46270 */
[----:B------:R-:W-:-:S04]  /*7040*/  @!P2 LEA R36, P6, R22, R40, 0x1 ;  /* 0x000000281624a211 */ /* 0x000fc800078c08ff */
[----:B----4-:R-:W-:Y:S02]  /*7050*/  @!P2 LEA.HI.X R37, R22, R41, R14, 0x1, P6 ;  /* 0x000000291625a211 */ /* 0x010fe400030f0c0e */
[----:B------:R-:W0:Y:S04]  /*7060*/  @!P5 LDS.128 R12, [R65] ;  /* 0x00000000410cd984 */ /* 0x000e280000000c00 */
[----:B0-----:R0:W-:Y:S01]  /*7070*/  @!P5 ST.E.128 desc[UR38][R42.64], R12 ;  /* 0x0000000c2a00d985 */ /* 0x0011e2000c101d26 */
[----:B------:R-:W-:-:S13]  /*7080*/  ISETP.GE.AND P5, PT, R0, UR4, PT ;  /* 0x0000000400007c0c */ /* 0x000fda000bfa6270 */
[----:B------:R-:W1:Y:S01]  /*7090*/  @!P5 LDS.128 R12, [R64] ;  /* 0x00000000400cd984 */ /* 0x000e620000000c00 */
[----:B-----5:R-:W-:-:S04]  /*70a0*/  @!P5 IMAD.SHL.U32 R11, R46, 0x8, RZ ;  /* 0x000000082e0bd824 */ /* 0x020fc800078e00ff */
        /* <DEDUP_REMOVED lines=18> */
.L_x_2370:
[----:B------:R-:W-:Y:S05]  /*71d0*/  BSYNC B0 ;  /* 0x0000000000007941 */ /* 0x000fea0003800000 */
.L_x_2369:
        /* <DEDUP_REMOVED lines=11> */
[----:B------:R-:W-:Y:S02]  /*7290*/  SEL R11, RZ, 0x1, P2 ;  /* 0x00000001ff0b7807 */ /* 0x000fe40001000000 */
[----:B------:R-:W-:Y:S02]  /*72a0*/  SEL R18, R18, RZ, P2 ;  /* 0x000000ff12127207 */ /* 0x000fe40001000000 */
[----:B------:R-:W-:Y:S01]  /*72b0*/  LOP3.LUT R140, R140, R11, RZ, 0x3c, !PT ;  /* 0x0000000b8c8c7212 */ /* 0x000fe200078e3cff */
[----:B------:R3:W-:Y:S01]  /*72c0*/  @!P3 SYNCS.ARRIVE.TRANS64.RED.A1T0 RZ, [R35+URZ], RZ ;  /* 0x000000ff23ffb9a7 */ /* 0x0007e2000810043f */
[----:B------:R-:W-:Y:S05]  /*72d0*/  @P1 BRA `(.L_x_2371) ;  /* 0xffffffb000f41947 */ /* 0x000fea000383ffff */
[----:B0-----:R-:W0:Y:S01]  /*72e0*/  S2R R12, SR_TID.X ;  /* 0x00000000000c7919 */ /* 0x001e220000002100 */
[----:B------:R-:W-:Y:S02]  /*72f0*/  PLOP3.LUT P0, PT, PT, PT, PT, 0x8, 0x0 ;  /* 0x000000000000781c */ /* 0x000fe40003f0e170 */
[----:B0-----:R-:W-:-:S04]  /*7300*/  SHF.R.U32.HI R12, RZ, 0x7, R12 ;  /* 0x00000007ff0c7819 */ /* 0x001fc8000001160c */
[----:B------:R-:W-:-:S13]  /*7310*/  ISETP.NE.AND P4, PT, R12, 0x1, PT ;  /* 0x000000010c00780c */ /* 0x000fda0003f85270 */
[----:B------:R-:W-:Y:S06]  /*7320*/  @!P4 BAR.ARV 0x9, 0x100 ;  /* 0x024400000000cb1d */ /* 0x000fec0000002000 */
.L_x_2308:
[----:B------:R-:W4:Y:S01]  /*7330*/  LDL R5, [R1+0x54] ;  /* 0x0000540001057983 */ /* 0x000f220000100800 */
[----:B------:R-:W0:Y:S01]  /*7340*/  LDC R0, c[0x0][0x448] ;  /* 0x00011200ff007b82 */ /* 0x000e220000000800 */
[----:B-1----:R-:W-:Y:S01]  /*7350*/  IMAD.MOV.U32 R40, RZ, RZ, RZ ;  /* 0x000000ffff287224 */ /* 0x002fe200078e00ff */
        /* <DEDUP_REMOVED lines=15> */
[----:B------:R-:W-:Y:S02]  /*7450*/  CS2R R106, SRZ ;  /* 0x00000000006a7805 */ /* 0x000fe4000001ff00 */
[----:B------:R-:W-:Y:S02]  /*7460*/  CS2R R104, SRZ ;  /* 0x0000000000687805 */ /* 0x000fe4000001ff00 */
[----:B------:R-:W-:Y:S01]  /*7470*/  CS2R R98, SRZ ;  /* 0x0000000000627805 */ /* 0x000fe2000001ff00 */
[----:B------:R-:W-:Y:S01]  /*7480*/  IMAD.MOV.U32 R96, RZ, RZ, RZ ;  /* 0x000000ffff607224 */ /* 0x000fe200078e00ff */
[----:B------:R-:W-:Y:S01]  /*7490*/  CS2R R6, SRZ ;  /* 0x0000000000067805 */ /* 0x000fe2000001ff00 */
[----:B------:R-:W-:Y:S01]  /*74a0*/  IMAD.MOV.U32 R30, RZ, RZ, RZ ;  /* 0x000000ffff1e7224 */ /* 0x000fe200078e00ff */
[----:B------:R-:W-:-:S02]  /*74b0*/  CS2R R90, SRZ ;  /* 0x00000000005a7805 */ /* 0x000fc4000001ff00 */
[----:B0-----:R-:W-:Y:S01]  /*74c0*/  ISETP.NE.AND P1, PT, R0, 0x1, PT ;  /* 0x000000010000780c */ /* 0x001fe20003f25270 */
[----:B------:R-:W-:-:S12]  /*74d0*/  IMAD.MOV.U32 R93, RZ, RZ, RZ ;  /* 0x000000ffff5d7224 */ /* 0x000fd800078e00ff */
[----:B------:R-:W0:Y:S08]  /*74e0*/  @P1 LDC R3, c[0x0][0x44c] ;  /* 0x00011300ff031b82 */ /* 0x000e300000000800 */
[----:B------:R-:W1:Y:S01]  /*74f0*/  @P1 LDC R4, c[0x0][0x450] ;  /* 0x00011400ff041b82 */ /* 0x000e620000000800 */
[----:B----4-:R-:W-:-:S04]  /*7500*/  VIADD R0, R5, 0xbf ;  /* 0x000000bf05007836 */ /* 0x010fc80000000000 */
[----:B0-----:R-:W-:-:S05]  /*7510*/  @P1 IMAD.HI.U32 R3, R0, R3, RZ ;  /* 0x0000000300031227 */ /* 0x001fca00078e00ff */
[----:B-1----:R-:W-:Y:S02]  /*7520*/  @P1 SHF.R.U32.HI R0, RZ, R4, R3 ;  /* 0x00000004ff001219 */ /* 0x002fe40000011603 */
[----:B------:R-:W-:-:S03]  /*7530*/  PLOP3.LUT P1, PT, PT, PT, PT, 0x80, 0x0 ;  /* 0x000000000000781c */ /* 0x000fc60003f2f070 */
[----:B------:R-:W-:Y:S01]  /*7540*/  IMAD.IADD R0, R101, 0x1, R0 ;  /* 0x0000000165007824 */ /* 0x000fe200078e0200 */
[----:B---3--:R-:W-:-:S04]  /*7550*/  CS2R R100, SRZ ;  /* 0x0000000000647805 */ /* 0x008fc8000001ff00 */
[----:B------:R-:W-:-:S04]  /*7560*/  SHF.R.S32.HI R3, RZ, 0x1f, R0 ;  /* 0x0000001fff037819 */ /* 0x000fc80000011400 */
[----:B------:R-:W-:Y:S01]  /*7570*/  LEA.HI R3, R3, R0, RZ, 0x7 ;  /* 0x0000000003037211 */ /* 0x000fe200078f38ff */
[----:B------:R-:W-:-:S03]  /*7580*/  IMAD.MOV.U32 R0, RZ, RZ, RZ ;  /* 0x000000ffff007224 */ /* 0x000fc600078e00ff */
[----:B------:R-:W-:-:S04]  /*7590*/  SHF.R.S32.HI R3, RZ, 0x7, R3 ;  /* 0x00000007ff037819 */ /* 0x000fc80000011403 */
[----:B------:R-:W-:Y:S02]  /*75a0*/  VIMNMX R88, R102, R3, PT ;  /* 0x0000000366587248 */ /* 0x000fe40003fe0100 */
[----:B------:R-:W-:Y:S02]  /*75b0*/  CS2R R102, SRZ ;  /* 0x0000000000667805 */ /* 0x000fe4000001ff00 */
[----:B------:R-:W-:Y:S01]  /*75c0*/  ISETP.GE.AND P2, PT, R88, 0x1, PT ;  /* 0x000000015800780c */ /* 0x000fe20003f46270 */
[----:B------:R-:W-:-:S12]  /*75d0*/  @P0 BRA `(.L_x_2372) ;  /* 0x00000000000c0947 */ /* 0x000fd80003800000 */
[----:B------:R-:W0:Y:S01]  /*75e0*/  FENCE.VIEW.ASYNC.G ;  /* 0x00000000000073c6 */ /* 0x000e220000000100 */
[----:B------:R-:W-:Y:S05]  /*75f0*/  WARPSYNC.ALL ;  /* 0x0000000000007948 */ /* 0x000fea0003800000 */
[----:B0-----:R-:W-:Y:S06]  /*7600*/  BAR.ARV 0xc, 0x200 ;  /* 0x0308000000007b1d */ /* 0x001fec0000002000 */
.L_x_2372:
        /* <DEDUP_REMOVED lines=12> */
.L_x_2600:
[----:B------:R-:W1:Y:S01]  /*76d0*/  LDL R3, [R1+0x24] ;  /* 0x0000240001037983 */ /* 0x000e620000100800 */
[----:B------:R-:W-:Y:S01]  /*76e0*/  VIADD R4, R2, 0x21800 ;  /* 0x0002180002047836 */ /* 0x000fe20000000000 */
[----:B------:R-:W-:Y:S04]  /*76f0*/  BSSY B6, `(.L_x_2375) ;  /* 0x000001e000067945 */ /* 0x000fe80003800000 */
[----:B------:R-:W-:Y:S01]  /*7700*/  LOP3.LUT P0, RZ, R4, 0x3ff, RZ, 0xc0, !PT ;  /* 0x000003ff04ff7812 */ /* 0x000fe2000780c0ff */
[----:B-1----:R-:W-:-:S05]  /*7710*/  IMAD.HI R0, R3, 0x55555556, RZ ;  /* 0x5555555603007827 */ /* 0x002fca00078e02ff */
[----:B------:R-:W-:-:S05]  /*7720*/  LEA.HI R0, R0, R0, RZ, 0x1 ;  /* 0x0000000000007211 */ /* 0x000fca00078f08ff */
[----:B------:R-:W-:-:S04]  /*7730*/  IMAD R3, R0, -0x3, R3 ;  /* 0xfffffffd00037824 */ /* 0x000fc800078e0203 */
[C---:B------:R-:W-:Y:S02]  /*7740*/  IMAD R0, R3.reuse, 0x1000, R2 ;  /* 0x0000100003007824 */ /* 0x040fe400078e0202 */
[----:B------:R-:W-:Y:S02]  /*7750*/  IMAD R3, R3, 0x2000, R4 ;  /* 0x0000200003037824 */ /* 0x000fe400078e0204 */
[----:B------:R-:W-:-:S03]  /*7760*/  VIADD R0, R0, 0xc400 ;  /* 0x0000c40000007836 */ /* 0x000fc60000000000 */
[----:B------:R-:W-:Y:S02]  /*7770*/  SHF.R.U32.HI R3, RZ, 0x4, R3 ;  /* 0x00000004ff037819 */ /* 0x000fe40000011603 */
[----:B------:R-:W-:Y:S02]  /*7780*/  SHF.R.U32.HI R0, RZ, 0x4, R0 ;  /* 0x00000004ff007819 */ /* 0x000fe40000011600 */
[----:B------:R-:W-:Y:S02]  /*7790*/  LOP3.LUT R3, R3, 0x3fff, RZ, 0xc0, !PT ;  /* 0x00003fff03037812 */ /* 0x000fe400078ec0ff */
[----:B------:R-:W-:-:S03]  /*77a0*/  LOP3.LUT R142, R0, 0x3fff, RZ, 0xc0, !PT ;  /* 0x00003fff008e7812 */ /* 0x000fc600078ec0ff */
[----:B------:R1:W-:Y:S01]  /*77b0*/  STL [R1+0x2c], R3 ;  /* 0x00002c0301007387 */ /* 0x0003e20000100800 */
[----:B------:R-:W-:Y:S05]  /*77c0*/  @!P0 BRA `(.L_x_2376) ;  /* 0x0000000000408947 */ /* 0x000fea0003800000 */
        /* <DEDUP_REMOVED lines=15> */
[----:B-123-5:R-:W-:Y:S05]  /*78c0*/  CALL.ABS.NOINC R14 ;  /* 0x000000000e007343 */ /* 0x02efea0003c00000 */
.L_x_2376:
[----:B------:R-:W-:Y:S05]  /*78d0*/  BSYNC B6 ;  /* 0x0000000000067941 */ /* 0x000fea0003800000 */
.L_x_2375:
[----:B------:R-:W-:Y:S02]  /*78e0*/  ULDC UR4, c[0x0][0x3f4] ;  /* 0x0000fd0000047ab9 */ /* 0x000fe40000000800 */
[----:B------:R-:W-:-:S13]  /*78f0*/  ISETP.LT.AND P0, PT, RZ, UR4, PT ;  /* 0x00000004ff007c0c */ /* 0x000fda000bf01270 */
[----:B------:R-:W-:Y:S05]  /*7900*/  @P0 BRA `(.L_x_2377) ;  /* 0x0000000000400947 */ /* 0x000fea0003800000 */
[----:B------:R-:W-:-:S04]  /*7910*/  ULEA.HI UR4, UR37, UR37, URZ, 0x1 ;  /* 0x0000002525047291 */ /* 0x000fc8000f8f083f */
[----:B------:R-:W-:-:S04]  /*7920*/  ULOP3.LUT UR4, UR4, 0xfffffffe, URZ, 0xc0, !UPT ;  /* 0xfffffffe04047892 */ /* 0x000fc8000f8ec03f */
[----:B------:R-:W-:-:S06]  /*7930*/  UIADD3 UR4, UR37, -UR4, URZ ;  /* 0x8000000425047290 */ /* 0x000fcc000fffe03f */
[----:B-1----:R-:W-:-:S05]  /*7940*/  IMAD.U32 R3, RZ, RZ, UR4 ;  /* 0x00000004ff037e24 */ /* 0x002fca000f8e00ff */
[----:B------:R-:W-:-:S04]  /*7950*/  SHF.L.U32 R3, R3, 0x1f, RZ ;  /* 0x0000001f03037819 */ /* 0x000fc800000006ff */
[----:B------:R1:W3:Y:S03]  /*7960*/  SYNCS.PHASECHK.TRANS64.TRYWAIT P0, [R2+URZ+0x2d800], R3 ;  /* 0x02d80003020075a7 */ /* 0x0002e6000800017f */
[----:B---3--:R-:W-:Y:S05]  /*7970*/  @!P0 NANOSLEEP.SYNCS 0x989680 ;  /* 0x009896800000895d */ /* 0x008fea0003900000 */
[----:B------:R-:W3:Y:S01]  /*7980*/  @!P0 SYNCS.PHASECHK.TRANS64 P0, [R2+URZ+0x2d800], R3 ;  /* 0x02d80003020085a7 */ /* 0x000ee2000800007f */
[----:B------:R-:W-:Y:S04]  /*7990*/  BSSY B0, `(.L_x_2378) ;  /* 0x0000006000007945 */ /* 0x000fe80003800000 */
[----:B---3--:R-:W-:Y:S05]  /*79a0*/  @P0 BRA `(.L_x_2379) ;  /* 0x0000000000100947 */ /* 0x008fea0003800000 */
.L_x_2380:
[----:B---3--:R3:W4:Y:S02]  /*79b0*/  SYNCS.PHASECHK.TRANS64.TRYWAIT P0, [R2+URZ+0x2d800], R3 ;  /* 0x02d80003020075a7 */ /* 0x008724000800017f */
[----:B----4-:R-:W-:Y:S05]  /*79c0*/  @!P0 NANOSLEEP.SYNCS 0x989680 ;  /* 0x009896800000895d */ /* 0x010fea0003900000 */
[----:B------:R-:W4:Y:S02]  /*79d0*/  @!P0 SYNCS.PHASECHK.TRANS64 P0, [R2+URZ+0x2d800], R3 ;  /* 0x02d80003020085a7 */ /* 0x000f24000800007f */
[----:B----4-:R-:W-:Y:S05]  /*79e0*/  @!P0 BRA `(.L_x_2380) ;  /* 0xfffffffc00f08947 */ /* 0x010fea000383ffff */
.L_x_2379:
[----:B------:R-:W-:Y:S05]  /*79f0*/  BSYNC B0 ;  /* 0x0000000000007941 */ /* 0x000fea0003800000 */
.L_x_2378:
[----:B------:R-:W-:Y:S05]  /*7a00*/  BRA `(.L_x_2381) ;  /* 0x0000004000187947 */ /* 0x000fea0003800000 */
.L_x_2377:
[----:B------:R-:W-:Y:S01]  /*7a10*/  ULOP3.LUT UP0, URZ, UR42, 0x1bf, URZ, 0xc0, !UPT ;  /* 0x000001bf2a3f7892 */ /* 0x000fe2000f80c03f */
[----:B-----5:R-:W-:Y:S01]  /*7a20*/  SHF.R.S32.HI R0, RZ, 0x1f, R97 ;  /* 0x0000001fff007819 */ /* 0x020fe20000011461 */
[----:B------:R-:W-:Y:S01]  /*7a30*/  ULDC.64 UR4, c[0x0][0x3f8] ;  /* 0x0000fe0000047ab9 */ /* 0x000fe20000000a00 */
[----:B------:R-:W-:Y:S01]  /*7a40*/  ULDC.64 UR6, c[0x0][0x408] ;  /* 0x0001020000067ab9 */ /* 0x000fe20000000a00 */
[----:B------:R-:W-:Y:S02]  /*7a50*/  IMAD.WIDE.U32 R24, R97, UR4, RZ ;  /* 0x0000000461187c25 */ /* 0x000fe4000f8e00ff */
[----:B------:R-:W-:Y:S02]  /*7a60*/  PLOP3.LUT P0, PT, PT, PT, UP0, 0x80, 0x0 ;  /* 0x000000000000781c */ /* 0x000fe40003f0f008 */
[C---:B------:R-:W-:Y:S02]  /*7a70*/  IMAD R4, R0.reuse, UR4, RZ ;  /* 0x0000000400047c24 */ /* 0x040fe4000f8e02ff */
        /* <DEDUP_REMOVED lines=23> */
.L_x_2382:
[----:B------:R-:W3:Y:S01]  /*7bf0*/  LDL R20, [R1+0x54] ;  /* 0x0000540001147983 */ /* 0x000ee20000100800 */
[----:B------:R-:W-:Y:S01]  /*7c00*/  ULDC.U8 UR4, c[0x0][0x410] ;  /* 0x0001040000047ab9 */ /* 0x000fe20000000000 */
[----:B------:R-:W-:Y:S01]  /*7c10*/  BSSY B0, `(.L_x_2383) ;  /* 0x00003dd000007945 */ /* 0x000fe20003800000 */
[----:B------:R-:W-:Y:S01]  /*7c20*/  ISETP.NE.AND P0, PT, RZ, UR4, PT ;  /* 0x00000004ff007c0c */ /* 0x000fe2000bf05270 */
[----:B---3--:R-:W-:-:S12]  /*7c30*/  IMAD.IADD R10, R141, 0x1, R20 ;  /* 0x000000018d0a7824 */ /* 0x008fd800078e0214 */
        /* <DEDUP_REMOVED lines=9> */
[----:B-1----:R-:W1:Y:S08]  /*7cd0*/  @P0 LDC R3, c[0x0][0x44c] ;  /* 0x00011300ff030b82 */ /* 0x002e700000000800 */
[----:B------:R-:W3:Y:S01]  /*7ce0*/  @P0 LDC R5, c[0x0][0x450] ;  /* 0x00011400ff050b82 */ /* 0x000ee20000000800 */
[----:B-1----:R-:W-:-:S04]  /*7cf0*/  @P0 IMAD.HI.U32 R0, R10, R3, RZ ;  /* 0x000000030a000227 */ /* 0x002fc800078e00ff */
[----:B------:R-:W-:Y:S01]  /*7d00*/  IMAD.MOV.U32 R3, RZ, RZ, R10 ;  /* 0x000000ffff037224 */ /* 0x000fe200078e000a */
[----:B---3--:R-:W-:-:S04]  /*7d10*/  @P0 SHF.R.U32.HI R3, RZ, R5, R0 ;  /* 0x00000005ff030219 */ /* 0x008fc80000011600 */
        /* <DEDUP_REMOVED lines=17> */
[----:B------:R1:W3:Y:S04]  /*7e30*/  SHFL.IDX PT, R3, R13, RZ, 0x1e1f ;  /* 0x001e1fff0d037589 */ /* 0x0002e800000e0000 */
[----:B------:R-:W4:Y:S04]  /*7e40*/  SHFL.IDX PT, R0, R0, RZ, 0x1e1f ;  /* 0x001e1fff00007589 */ /* 0x000f2800000e0000 */
[----:B------:R-:W0:Y:S04]  /*7e50*/  SHFL.IDX PT, R5, R5, RZ, 0x1e1f ;  /* 0x001e1fff05057589 */ /* 0x000e2800000e0000 */
[----:B-1----:R-:W0:Y:S02]  /*7e60*/  SHFL.IDX PT, R4, R4, RZ, 0x1e1f ;  /* 0x001e1fff04047589 */ /* 0x002e2400000e0000 */
.L_x_2606:
[----:B------:R-:W5:Y:S01]  /*7e70*/  LDL R6, [R1+0x48] ;  /* 0x0000480001067983 */ /* 0x000f620000100800 */
        /* <DEDUP_REMOVED lines=10> */
[----:B0-----:R-:W-:Y:S01]  /*7f20*/  CS2R R14, SRZ ;  /* 0x00000000000e7805 */ /* 0x001fe2000001ff00 */
[----:B-----5:R-:W-:-:S05]  /*7f30*/  IMAD R50, R6, R50, RZ ;  /* 0x0000003206327224 */ /* 0x020fca00078e02ff */
[----:B------:R-:W-:Y:S01]  /*7f40*/  ISETP.GE.AND P0, PT, R10, R50, PT ;  /* 0x000000320a00720c */ /* 0x000fe20003f06270 */
[----:B------:R-:W-:Y:S01]  /*7f50*/  IMAD R50, R33, -0xc0, R50 ;  /* 0xffffff4021327824 */ /* 0x000fe200078e0232 */
[----:B------:R-:W-:Y:S02]  /*7f60*/  CS2R R32, SRZ ;  /* 0x0000000000207805 */ /* 0x000fe4000001ff00 */
[----:B------:R-:W-:-:S09]  /*7f70*/  CS2R R10, SRZ ;  /* 0x00000000000a7805 */ /* 0x000fd2000001ff00 */
[----:B------:R-:W-:Y:S05]  /*7f80*/  @P0 BRA `(.L_x_2387) ;  /* 0x0000000400300947 */ /* 0x000fea0003800000 */
[----:B------:R-:W3:Y:S01]  /*7f90*/  LDL R42, [R1+0x40] ;  /* 0x00004000012a7983 */ /* 0x000ee20000100800 */
[----:B------:R-:W-:-:S03]  /*7fa0*/  ULDC UR4, c[0x0][0x3f4] ;  /* 0x0000fd0000047ab9 */ /* 0x000fc60000000800 */
[----:B--2---:R-:W2:Y:S04]  /*7fb0*/  LDL R41, [R1+0x38] ;  /* 0x0000380001297983 */ /* 0x004ea80000100800 */
[----:B------:R-:W4:Y:S04]  /*7fc0*/  LDL R40, [R1+0x3c] ;  /* 0x00003c0001287983 */ /* 0x000f280000100800 */
[----:B------:R-:W4:Y:S04]  /*7fd0*/  LDL R39, [R1+0x34] ;  /* 0x0000340001277983 */ /* 0x000f280000100800 */
[----:B------:R-:W4:Y:S04]  /*7fe0*/  LDL.64 R52, [R1] ;  /* 0x0000000001347983 */ /* 0x000f280000100a00 */
        /* <DEDUP_REMOVED lines=8> */
[C---:B---3--:R-:W-:Y:S01]  /*8070*/  ISETP.GE.AND P3, PT, R42.reuse, UR4, PT ;  /* 0x000000042a007c0c */ /* 0x048fe2000bf66270 */
[C---:B------:R-:W-:Y:S01]  /*8080*/  IMAD.SHL.U32 R9, R42.reuse, 0x2, RZ ;  /* 0x000000022a097824 */ /* 0x040fe200078e00ff */
[----:B------:R-:W-:Y:S02]  /*8090*/  SHF.R.S32.HI R8, RZ, 0x1f, R42 ;  /* 0x0000001fff087819 */ /* 0x000fe4000001142a */
[C---:B--2---:R-:W-:Y:S01]  /*80a0*/  ISETP.GE.AND P2, PT, R41.reuse, UR4, PT ;  /* 0x0000000429007c0c */ /* 0x044fe2000bf46270 */
[----:B------:R-:W-:Y:S01]  /*80b0*/  IMAD.SHL.U32 R47, R41, 0x2, RZ ;  /* 0x00000002292f7824 */ /* 0x000fe200078e00ff */
[----:B------:R-:W-:Y:S02]  /*80c0*/  SHF.L.U64.HI R14, R42, 0x1, R8 ;  /* 0x000000012a0e7819 */ /* 0x000fe40000010208 */
[C---:B----4-:R-:W-:Y:S01]  /*80d0*/  ISETP.GE.AND P1, PT, R40.reuse, UR4, PT ;  /* 0x0000000428007c0c */ /* 0x050fe2000bf26270 */
[----:B------:R-:W-:Y:S01]  /*80e0*/  IMAD.SHL.U32 R43, R40, 0x2, RZ ;  /* 0x00000002282b7824 */ /* 0x000fe200078e00ff */
[----:B------:R-:W-:-:S02]  /*80f0*/  SHF.R.S32.HI R6, RZ, 0x1f, R41 ;  /* 0x0000001fff067819 */ /* 0x000fc40000011429 */
[C---:B------:R-:W-:Y:S01]  /*8100*/  ISETP.GE.AND P0, PT, R39.reuse, UR4, PT ;  /* 0x0000000427007c0c */ /* 0x040fe2000bf06270 */
[----:B------:R-:W-:Y:S01]  /*8110*/  IMAD.SHL.U32 R7, R39, 0x2, RZ ;  /* 0x0000000227077824 */ /* 0x000fe200078e00ff */
[-C--:B------:R-:W-:Y:S02]  /*8120*/  @!P3 IADD3 R8, P5, R4, R9.reuse, RZ ;  /* 0x000000090408b210 */ /* 0x080fe40007fbe0ff */
[----:B------:R-:W-:Y:S02]  /*8130*/  @!P3 IADD3 R10, P4, R0, R9, RZ ;  /* 0x00000009000ab210 */ /* 0x000fe40007f9e0ff */
[----:B------:R-:W-:Y:S01]  /*8140*/  SHF.L.U64.HI R6, R41, 0x1, R6 ;  /* 0x0000000129067819 */ /* 0x000fe20000010206 */
[--C-:B------:R-:W-:Y:S01]  /*8150*/  @!P3 IMAD.X R9, R5, 0x1, R14.reuse, P5 ;  /* 0x000000010509b824 */ /* 0x100fe200028e060e */
[-C--:B------:R-:W-:Y:S01]  /*8160*/  @!P2 IADD3 R46, P5, R4, R47.reuse, RZ ;  /* 0x0000002f042ea210 */ /* 0x080fe20007fbe0ff */
[----:B------:R-:W-:Y:S01]  /*8170*/  @!P3 IMAD.X R11, R3, 0x1, R14, P4 ;  /* 0x00000001030bb824 */ /* 0x000fe200020e060e */
[----:B------:R-:W-:Y:S01]  /*8180*/  SHF.R.S32.HI R12, RZ, 0x1f, R40 ;  /* 0x0000001fff0c7819 */ /* 0x000fe20000011428 */
[----:B------:R-:W-:Y:S01]  /*8190*/  IMAD.SHL.U32 R21, R38, 0x2, RZ ;  /* 0x0000000226157824 */ /* 0x000fe200078e00ff */
        /* <DEDUP_REMOVED lines=8> */
[C---:B------:R-:W-:Y:S01]  /*8220*/  @!P1 IADD3 R44, P4, R0.reuse, R43, RZ ;  /* 0x0000002b002c9210 */ /* 0x040fe20007f9e0ff */
[--C-:B------:R-:W-:Y:S01]  /*8230*/  @!P1 IMAD.X R43, R5, 0x1, R12.reuse, P5 ;  /* 0x00000001052b9824 */ /* 0x100fe200028e060c */
[----:B------:R-:W-:Y:S01]  /*8240*/  SHF.L.U64.HI R14, R39, 0x1, R13 ;  /* 0x00000001270e7819 */ /* 0x000fe2000001020d */
[----:B------:R-:W5:Y:S01]  /*8250*/  @!P2 LD.E.64 R28, desc[UR38][R48.64] ;  /* 0x00000026301ca980 */ /* 0x000f62000c101b00 */
[-C--:B------:R-:W-:Y:S01]  /*8260*/  @!P0 IADD3 R40, P5, R0, R7.reuse, RZ ;  /* 0x0000000700288210 */ /* 0x080fe20007fbe0ff */
[C---:B------:R-:W-:Y:S01]  /*8270*/  @!P1 IMAD.X R45, R3.reuse, 0x1, R12, P4 ;  /* 0x00000001032d9824 */ /* 0x040fe200020e060c */
[----:B------:R-:W-:Y:S01]  /*8280*/  ISETP.GE.AND P4, PT, R52, UR4, PT ;  /* 0x0000000434007c0c */ /* 0x000fe2000bf86270 */
[----:B------:R-:W5:Y:S01]  /*8290*/  @!P2 LD.E.64 R26, desc[UR38][R46.64] ;  /* 0x000000262e1aa980 */ /* 0x000f62000c101b00 */
[----:B------:R-:W-:Y:S01]  /*82a0*/  SHF.R.S32.HI R20, RZ, 0x1f, R38 ;  /* 0x0000001fff147819 */ /* 0x000fe20000011426 */
[----:B------:R-:W-:Y:S01]  /*82b0*/  @!P0 IMAD.X R41, R3, 0x1, R14, P5 ;  /* 0x0000000103298824 */ /* 0x000fe200028e060e */
[----:B------:R-:W-:-:S02]  /*82c0*/  @!P0 IADD3 R6, P5, R4, R7, RZ ;  /* 0x0000000704068210 */ /* 0x000fc40007fbe0ff */
[----:B0-----:R-:W-:Y:S02]  /*82d0*/  CS2R R10, SRZ ;  /* 0x00000000000a7805 */ /* 0x001fe4000001ff00 */
[----:B-1----:R-:W-:Y:S01]  /*82e0*/  CS2R R8, SRZ ;  /* 0x0000000000087805 */ /* 0x002fe2000001ff00 */
[----:B------:R-:W5:Y:S01]  /*82f0*/  @!P1 LD.E.64 R24, desc[UR38][R44.64] ;  /* 0x000000262c189980 */ /* 0x000f62000c101b00 */
[----:B------:R-:W-:Y:S01]  /*8300*/  @!P0 IMAD.X R7, R5, 0x1, R14, P5 ;  /* 0x0000000105078824 */ /* 0x000fe200028e060e */
[----:B------:R-:W-:Y:S02]  /*8310*/  ISETP.GE.AND P5, PT, R38, UR4, PT ;  /* 0x0000000426007c0c */ /* 0x000fe4000bfa6270 */
[----:B------:R-:W-:Y:S02]  /*8320*/  @!P4 IMAD.MOV.U32 R12, RZ, RZ, R0 ;  /* 0x000000ffff0cc224 */ /* 0x000fe400078e0000 */
[----:B------:R-:W-:Y:S02]  /*8330*/  @!P4 IMAD.MOV.U32 R13, RZ, RZ, R3 ;  /* 0x000000ffff0dc224 */ /* 0x000fe400078e0003 */
[----:B------:R-:W-:-:S04]  /*8340*/  @!P4 IMAD.WIDE R14, R52, 0x2, R4 ;  /* 0x00000002340ec825 */ /* 0x000fc800078e0204 */
[----:B------:R-:W-:Y:S01]  /*8350*/  @!P4 IMAD.WIDE R12, R52, 0x2, R12 ;  /* 0x00000002340cc825 */ /* 0x000fe200078e020c */
[----:B------:R0:W5:Y:S01]  /*8360*/  @!P4 LD.E.64 R34, desc[UR38][R14.64] ;  /* 0x000000260e22c980 */ /* 0x000162000c101b00 */
[----:B------:R-:W-:-:S03]  /*8370*/  SHF.L.U64.HI R20, R38, 0x1, R20 ;  /* 0x0000000126147819 */ /* 0x000fc60000010214 */
[----:B------:R1:W5:Y:S01]  /*8380*/  @!P4 LD.E.64 R36, desc[UR38][R12.64] ;  /* 0x000000260c24c980 */ /* 0x000362000c101b00 */
[----:B------:R-:W-:-:S05]  /*8390*/  @!P5 IADD3 R38, P4, R0, R21, RZ ;  /* 0x000000150026d210 */ /* 0x000fca0007f9e0ff */
[--C-:B------:R-:W-:Y:S01]  /*83a0*/  @!P5 IMAD.X R39, R3, 0x1, R20.reuse, P4 ;  /* 0x000000010327d824 */ /* 0x100fe200020e0614 */
[----:B------:R-:W-:Y:S02]  /*83b0*/  @!P5 IADD3 R4, P4, R4, R21, RZ ;  /* 0x000000150404d210 */ /* 0x000fe40007f9e0ff */
[----:B0-----:R-:W-:Y:S02]  /*83c0*/  CS2R R14, SRZ ;  /* 0x00000000000e7805 */ /* 0x001fe4000001ff00 */
[----:B-1----:R-:W-:Y:S01]  /*83d0*/  CS2R R12, SRZ ;  /* 0x00000000000c7805 */ /* 0x002fe2000001ff00 */
[----:B------:R0:W5:Y:S01]  /*83e0*/  @!P5 LD.E.64 R10, desc[UR38][R38.64] ;  /* 0x00000026260ad980 */ /* 0x000162000c101b00 */
[----:B------:R-:W-:Y:S01]  /*83f0*/  @!P5 IMAD.X R5, R5, 0x1, R20, P4 ;  /* 0x000000010505d824 */ /* 0x000fe200020e0614 */
[----:B------:R-:W-:Y:S02]  /*8400*/  CS2R R20, SRZ ;  /* 0x0000000000147805 */ /* 0x000fe4000001ff00 */
[----:B------:R0:W5:Y:S04]  /*8410*/  @!P0 LD.E.64 R14, desc[UR38][R40.64] ;  /* 0x00000026280e8980 */ /* 0x000168000c101b00 */
[----:B------:R0:W5:Y:S04]  /*8420*/  @!P1 LD.E.64 R20, desc[UR38][R42.64] ;  /* 0x000000262a149980 */ /* 0x000168000c101b00 */
[----:B------:R0:W5:Y:S04]  /*8430*/  @!P0 LD.E.64 R12, desc[UR38][R6.64] ;  /* 0x00000026060c8980 */ /* 0x000168000c101b00 */
[----:B------:R0:W5:Y:S02]  /*8440*/  @!P5 LD.E.64 R8, desc[UR38][R4.64] ;  /* 0x000000260408d980 */ /* 0x000164000c101b00 */
.L_x_2387:
[----:B------:R-:W-:Y:S05]  /*8450*/  BSYNC B1 ;  /* 0x0000000000017941 */ /* 0x000fea0003800000 */
.L_x_2386:
[----:B------:R-:W-:Y:S01]  /*8460*/  ULEA.HI UR4, UR37, UR37, URZ, 0x1 ;  /* 0x0000002525047291 */ /* 0x000fe2000f8f083f */
[----:B---3-5:R-:W-:Y:S01]  /*8470*/  IMAD.MOV.U32 R3, RZ, RZ, R35 ;  /* 0x000000ffff037224 */ /* 0x028fe200078e0023 */
[----:B------:R-:W-:Y:S01]  /*8480*/  VIMNMX R50, R50, 0xc0, PT ;  /* 0x000000c032327848 */ /* 0x000fe20003fe0100 */
[----:B----4-:R-:W-:Y:S01]  /*8490*/  IMAD.MOV.U32 R0, RZ, RZ, R34 ;  /* 0x000000ffff007224 */ /* 0x010fe200078e0022 */
[----:B------:R-:W-:Y:S01]  /*84a0*/  ULOP3.LUT UR4, UR4, 0xfffffffe, URZ, 0xc0, !UPT ;  /* 0xfffffffe04047892 */ /* 0x000fe2000f8ec03f */
[----:B0-----:R-:W-:Y:S01]  /*84b0*/  IMAD.MOV.U32 R4, RZ, RZ, R30 ;  /* 0x000000ffff047224 */ /* 0x001fe200078e001e */
[----:B------:R-:W-:Y:S01]  /*84c0*/  PRMT R38, R38, 0x5410, R3 ;  /* 0x0000541026267816 */ /* 0x000fe20000000003 */
[----:B------:R-:W-:Y:S01]  /*84d0*/  IMAD.MOV.U32 R5, RZ, RZ, R27 ;  /* 0x000000ffff057224 */ /* 0x000fe200078e001b */
[----:B------:R-:W-:Y:S01]  /*84e0*/  UIADD3 UR4, UR37, -UR4, URZ ;  /* 0x8000000425047290 */ /* 0x000fe2000fffe03f */
[----:B------:R-:W-:Y:S01]  /*84f0*/  PRMT R56, R0, 0x7610, R56 ;  /* 0x0000761000387816 */ /* 0x000fe20000000038 */
[----:B------:R-:W-:Y:S01]  /*8500*/  IMAD.MOV.U32 R0, RZ, RZ, R31 ;  /* 0x000000ffff007224 */ /* 0x000fe200078e001f */
[----:B------:R-:W-:Y:S01]  /*8510*/  PRMT R62, R4, 0x7610, R62 ;  /* 0x00007610043e7816 */ /* 0x000fe2000000003e */
[----:B------:R-:W-:Y:S01]  /*8520*/  IMAD.MOV.U32 R4, RZ, RZ, R26 ;  /* 0x000000ffff047224 */ /* 0x000fe200078e001a */
[----:B------:R-:W-:Y:S01]  /*8530*/  ISETP.GE.AND P1, PT, R141, R50, PT ;  /* 0x000000328d00720c */ /* 0x000fe20003f26270 */
        /* <DEDUP_REMOVED lines=42> */
.L_x_2607:
[----:B------:R-:W-:Y:S05]  /*87e0*/  BSYNC B1 ;  /* 0x0000000000017941 */ /* 0x000fea0003800000 */
.L_x_2388:
[----:B------:R-:W-:Y:S02]  /*87f0*/  PRMT R40, R0, 0x7610, R40 ;  /* 0x0000761000287816 */ /* 0x000fe40000000028 */
[----:B------:R-:W-:Y:S01]  /*8800*/  PRMT R41, R4, 0x7610, R41 ;  /* 0x0000761004297816 */ /* 0x000fe20000000029 */
[----:B------:R-:W-:Y:S06]  /*8810*/  @P1 BRA `(.L_x_2390) ;  /* 0x0000003000701947 */ /* 0x000fec0003800000 */
[----:B------:R-:W2:Y:S01]  /*8820*/  LDL.64 R60, [R1] ;  /* 0x00000000013c7983 */ /* 0x000ea20000100a00 */
[----:B------:R-:W2:Y:S03]  /*8830*/  LDC R0, c[0x0][0x3f4] ;  /* 0x0000fd00ff007b82 */ /* 0x000ea60000000800 */
[----:B------:R-:W0:Y:S04]  /*8840*/  LDL R58, [R1+0x5c] ;  /* 0x00005c00013a7983 */ /* 0x000e280000100800 */
[----:B------:R-:W3:Y:S04]  /*8850*/  LDL R57, [R1+0x40] ;  /* 0x0000400001397983 */ /* 0x000ee80000100800 */
[----:B------:R-:W4:Y:S04]  /*8860*/  LDL R55, [R1+0x38] ;  /* 0x0000380001377983 */ /* 0x000f280000100800 */
[----:B------:R-:W5:Y:S04]  /*8870*/  LDL R54, [R1+0x3c] ;  /* 0x00003c0001367983 */ /* 0x000f680000100800 */
[----:B------:R-:W5:Y:S04]  /*8880*/  LDL R7, [R1+0x34] ;  /* 0x0000340001077983 */ /* 0x000f680000100800 */
[----:B------:R-:W5:Y:S04]  /*8890*/  LDL R6, [R1+0x44] ;  /* 0x0000440001067983 */ /* 0x000f680000100800 */
[----:B------:R-:W5:Y:S01]  /*88a0*/  LDL R5, [R1+0x60] ;  /* 0x0000600001057983 */ /* 0x000f620000100800 */
[----:B------:R-:W-:Y:S01]  /*88b0*/  BSSY B1, `(.L_x_2391) ;  /* 0x0000039000017945 */ /* 0x000fe20003800000 */
[-C--:B--2---:R-:W-:Y:S01]  /*88c0*/  ISETP.GE.AND P6, PT, R60, R0.reuse, PT ;  /* 0x000000003c00720c */ /* 0x084fe20003fc6270 */
[----:B0-----:R-:W-:Y:S01]  /*88d0*/  IMAD R3, R58, 0x2, R2 ;  /* 0x000000023a037824 */ /* 0x001fe200078e0202 */
[----:B---3--:R-:W-:-:S02]  /*88e0*/  ISETP.GE.AND P0, PT, R57, R0, PT ;  /* 0x000000003900720c */ /* 0x008fc40003f06270 */
[-C--:B----4-:R-:W-:Y:S02]  /*88f0*/  ISETP.GE.AND P1, PT, R55, R0.reuse, PT ;  /* 0x000000003700720c */ /* 0x090fe40003f26270 */
[-C--:B-----5:R-:W-:Y:S02]  /*8900*/  ISETP.GE.AND P2, PT, R54, R0.reuse, PT ;  /* 0x000000003600720c */ /* 0x0a0fe40003f46270 */
[-C--:B------:R-:W-:Y:S02]  /*8910*/  ISETP.GE.AND P3, PT, R7, R0.reuse, PT ;  /* 0x000000000700720c */ /* 0x080fe40003f66270 */
[----:B------:R-:W-:Y:S01]  /*8920*/  ISETP.GE.AND P4, PT, R6, R0, PT ;  /* 0x000000000600720c */ /* 0x000fe20003f86270 */
[----:B------:R-:W-:Y:S01]  /*8930*/  VIADD R0, R3, 0x20 ;  /* 0x0000002003007836 */ /* 0x000fe20000000000 */
[----:B------:R-:W-:Y:S01]  /*8940*/  LOP3.LUT P5, RZ, R5, 0x2, RZ, 0xc0, !PT ;  /* 0x0000000205ff7812 */ /* 0x000fe200078ac0ff */
        /* <DEDUP_REMOVED lines=47> */
.L_x_2392:
[----:B------:R-:W-:Y:S05]  /*8c40*/  BSYNC B1 ;  /* 0x0000000000017941 */ /* 0x000fea0003800000 */
.L_x_2391:
        /* <DEDUP_REMOVED lines=49> */
.L_x_2394:
[----:B------:R-:W-:Y:S05]  /*8f60*/  BSYNC B1 ;  /* 0x0000000000017941 */ /* 0x000fea0003800000 */
.L_x_2393:
        /* <DEDUP_REMOVED lines=48> */
.L_x_2396:
[----:B------:R-:W-:Y:S05]  /*9270*/  BSYNC B1 ;  /* 0x0000000000017941 */ /* 0x000fea0003800000 */
.L_x_2395:
        /* <DEDUP_REMOVED lines=48> */
.L_x_2398:
[----:B------:R-:W-:Y:S05]  /*9580*/  BSYNC B1 ;  /* 0x0000000000017941 */ /* 0x000fea0003800000 */
.L_x_2397:
        /* <DEDUP_REMOVED lines=48> */
.L_x_2400:
[----:B------:R-:W-:Y:S05]  /*9890*/  BSYNC B1 ;  /* 0x0000000000017941 */ /* 0x000fea0003800000 */
.L_x_2399:
        /* <DEDUP_REMOVED lines=48> */
.L_x_2384:
[----:B------:R-:W3:Y:S01]  /*9ba0*/  LDC R9, c[0x0][0x448] ;  /* 0x00011200ff097b82 */ /* 0x000ee20000000800 */
[----:B------:R-:W-:Y:S01]  /*9bb0*/  ULDC.64 UR4, c[0x0][0x3f8] ;  /* 0x0000fe0000047ab9 */ /* 0x000fe20000000a00 */
[----:B------:R-:W-:Y:S01]  /*9bc0*/  ULDC.64 UR6, c[0x0][0x408] ;  /* 0x0001020000067ab9 */ /* 0x000fe20000000a00 */
        /* <DEDUP_REMOVED lines=8> */
[----:B---3--:R-:W-:Y:S01]  /*9c50*/  @P0 SHF.R.U32.HI R3, RZ, R5, R0 ;  /* 0x00000005ff030219 */ /* 0x008fe20000011600 */
        /* <DEDUP_REMOVED lines=22> */
.L_x_2613:
[----:B------:R-:W5:Y:S01]  /*9dc0*/  LDL R4, [R1+0x48] ;  /* 0x0000480001047983 */ /* 0x000f620000100800 */
[----:B------:R-:W-:Y:S01]  /*9dd0*/  BSSY B1, `(.L_x_2402) ;  /* 0x0000039000017945 */ /* 0x000fe20003800000 */
[----:B------:R-:W-:Y:S02]  /*9de0*/  CS2R R6, SRZ ;  /* 0x0000000000067805 */ /* 0x000fe4000001ff00 */
[----:B------:R-:W-:Y:S02]  /*9df0*/  CS2R R12, SRZ ;  /* 0x00000000000c7805 */ /* 0x000fe4000001ff00 */
[----:B0-----:R-:W-:Y:S02]  /*9e00*/  CS2R R14, SRZ ;  /* 0x00000000000e7805 */ /* 0x001fe4000001ff00 */
[----:B------:R-:W-:Y:S02]  /*9e10*/  CS2R R24, SRZ ;  /* 0x0000000000187805 */ /* 0x000fe4000001ff00 */
[----:B------:R-:W-:-:S02]  /*9e20*/  CS2R R26, SRZ ;  /* 0x00000000001a7805 */ /* 0x000fc4000001ff00 */
[----:B------:R-:W-:Y:S02]  /*9e30*/  CS2R R28, SRZ ;  /* 0x00000000001c7805 */ /* 0x000fe4000001ff00 */
[----:B------:R-:W-:Y:S02]  /*9e40*/  CS2R R30, SRZ ;  /* 0x00000000001e7805 */ /* 0x000fe4000001ff00 */
[----:B------:R-:W-:Y:S01]  /*9e50*/  CS2R R34, SRZ ;  /* 0x0000000000227805 */ /* 0x000fe2000001ff00 */
[----:B-----5:R-:W-:Y:S01]  /*9e60*/  IMAD R9, R4, R9, RZ ;  /* 0x0000000904097224 */ /* 0x020fe200078e02ff */
[----:B------:R-:W-:-:S03]  /*9e70*/  CS2R R4, SRZ ;  /* 0x0000000000047805 */ /* 0x000fc6000001ff00 */
[----:B------:R-:W-:Y:S01]  /*9e80*/  IMAD R48, R33, -0xc0, R9 ;  /* 0xffffff4021307824 */ /* 0x000fe200078e0209 */
[----:B------:R-:W-:Y:S02]  /*9e90*/  ISETP.GE.AND P0, PT, R10, R9, PT ;  /* 0x000000090a00720c */ /* 0x000fe40003f06270 */
[----:B------:R-:W-:Y:S02]  /*9ea0*/  CS2R R8, SRZ ;  /* 0x0000000000087805 */ /* 0x000fe4000001ff00 */
[----:B------:R-:W-:Y:S02]  /*9eb0*/  CS2R R10, SRZ ;  /* 0x00000000000a7805 */ /* 0x000fe4000001ff00 */
[----:B------:R-:W-:-:S07]  /*9ec0*/  CS2R R32, SRZ ;  /* 0x0000000000207805 */ /* 0x000fce000001ff00 */
[----:B------:R-:W-:Y:S05]  /*9ed0*/  @P0 BRA `(.L_x_2403) ;  /* 0x0000000000a00947 */ /* 0x000fea0003800000 */
[----:B------:R-:W2:Y:S01]  /*9ee0*/  LDL R36, [R1+0x14] ;  /* 0x0000140001247983 */ /* 0x000ea20000100800 */
[----:B------:R-:W-:-:S03]  /*9ef0*/  ULDC UR4, c[0x0][0x3f4] ;  /* 0x0000fd0000047ab9 */ /* 0x000fc60000000800 */
[----:B------:R-:W2:Y:S01]  /*9f00*/  LDL R37, [R1+0x10] ;  /* 0x0000100001257983 */ /* 0x000ea20000100800 */
[C---:B------:R-:W-:Y:S01]  /*9f10*/  VIADD R5, R16.reuse, 0x20 ;  /* 0x0000002010057836 */ /* 0x040fe20000000000 */
[C---:B------:R-:W-:Y:S01]  /*9f20*/  ISETP.GE.AND P2, PT, R16.reuse, UR4, PT ;  /* 0x0000000410007c0c */ /* 0x040fe2000bf46270 */
[----:B------:R-:W-:-:S03]  /*9f30*/  VIADD R4, R16, 0x10 ;  /* 0x0000001010047836 */ /* 0x000fc60000000000 */
[----:B------:R-:W-:Y:S02]  /*9f40*/  ISETP.GE.AND P4, PT, R5, UR4, PT ;  /* 0x0000000405007c0c */ /* 0x000fe4000bf86270 */
[----:B------:R-:W-:Y:S01]  /*9f50*/  ISETP.GE.AND P3, PT, R4, UR4, PT ;  /* 0x0000000404007c0c */ /* 0x000fe2000bf66270 */
[----:B----4-:R-:W-:-:S06]  /*9f60*/  IMAD.MOV.U32 R4, RZ, RZ, R0 ;  /* 0x000000ffff047224 */ /* 0x010fcc00078e0000 */
[----:B------:R-:W-:Y:S02]  /*9f70*/  @!P2 IMAD.SHL.U32 R39, R16, 0x2, RZ ;  /* 0x000000021027a824 */ /* 0x000fe400078e00ff */
[----:B---3--:R-:W-:-:S03]  /*9f80*/  IMAD.MOV.U32 R5, RZ, RZ, R3 ;  /* 0x000000ffff057224 */ /* 0x008fc600078e0003 */
        /* <DEDUP_REMOVED lines=12> */
[----:B--2---:R-:W-:Y:S01]  /*a050*/  @!P4 IMAD.SHL.U32 R47, R36, 0x8, RZ ;  /* 0x00000008242fc824 */ /* 0x004fe200078e00ff */
[----:B------:R-:W-:-:S02]  /*a060*/  @!P2 IADD3 R36, P0, R0, R39, RZ ;  /* 0x000000270024a210 */ /* 0x000fc40007f1e0ff */
[----:B------:R-:W-:Y:S01]  /*a070*/  @!P2 SHF.L.U64.HI R0, R16, 0x1, R17 ;  /* 0x000000011000a819 */ /* 0x000fe20000010211 */
[----:B------:R-:W-:Y:S02]  /*a080*/  @!P3 IMAD.SHL.U32 R43, R37, 0x8, RZ ;  /* 0x00000008252bb824 */ /* 0x000fe400078e00ff */
[----:B------:R-:W-:-:S04]  /*a090*/  @!P4 IMAD.WIDE R44, R47, 0x2, R4 ;  /* 0x000000022f2cc825 */ /* 0x000fc800078e0204 */
[C---:B------:R-:W-:Y:S01]  /*a0a0*/  @!P3 IMAD.WIDE R40, R43.reuse, 0x2, R4 ;  /* 0x000000022b28b825 */ /* 0x040fe200078e0204 */
        /* <DEDUP_REMOVED lines=11> */
.L_x_2403:
[----:B------:R-:W-:Y:S05]  /*a160*/  BSYNC B1 ;  /* 0x0000000000017941 */ /* 0x000fea0003800000 */
.L_x_2402:
[----:B------:R-:W-:Y:S01]  /*a170*/  ULEA.HI UR4, UR37, UR37, URZ, 0x1 ;  /* 0x0000002525047291 */ /* 0x000fe2000f8f083f */
[----:B---3-5:R-:W-:Y:S01]  /*a180*/  IMAD.MOV.U32 R3, RZ, RZ, R5 ;  /* 0x000000ffff037224 */ /* 0x028fe200078e0005 */
[----:B------:R-:W-:Y:S01]  /*a190*/  VIMNMX R48, R48, 0xc0, PT ;  /* 0x000000c030307848 */ /* 0x000fe20003fe0100 */
[----:B----4-:R-:W-:Y:S01]  /*a1a0*/  IMAD.MOV.U32 R0, RZ, RZ, R4 ;  /* 0x000000ffff007224 */ /* 0x010fe200078e0004 */
[----:B------:R-:W-:Y:S01]  /*a1b0*/  ULOP3.LUT UR4, UR4, 0xfffffffe, URZ, 0xc0, !UPT ;  /* 0xfffffffe04047892 */ /* 0x000fe2000f8ec03f */
[----:B------:R-:W-:Y:S01]  /*a1c0*/  IMAD.MOV.U32 R20, RZ, RZ, R6 ;  /* 0x000000ffff147224 */ /* 0x000fe200078e0006 */
[----:B------:R-:W-:Y:S01]  /*a1d0*/  PRMT R21, R21, 0x5410, R3 ;  /* 0x0000541015157816 */ /* 0x000fe20000000003 */
[----:B0-----:R-:W-:Y:S01]  /*a1e0*/  IMAD.MOV.U32 R36, RZ, RZ, R8 ;  /* 0x000000ffff247224 */ /* 0x001fe200078e0008 */
[----:B------:R-:W-:Y:S01]  /*a1f0*/  UIADD3 UR4, UR37, -UR4, URZ ;  /* 0x8000000425047290 */ /* 0x000fe2000fffe03f */
[----:B------:R-:W-:Y:S01]  /*a200*/  IMAD.MOV.U32 R37, RZ, RZ, R9 ;  /* 0x000000ffff257224 */ /* 0x000fe200078e0009 */
        /* <DEDUP_REMOVED lines=42> */
[----:B------:R-:W-:-:S02]  /*a4b0*/  ISETP.GE.AND P1, PT, R141, R48, PT ;  /* 0x000000308d00720c */ /* 0x000fc40003f26270 */
[----:B------:R-:W-:Y:S02]  /*a4c0*/  PRMT R46, R37, 0x7610, R46 ;  /* 0x00007610252e7816 */ /* 0x000fe4000000002e */
[----:B------:R-:W-:Y:S01]  /*a4d0*/  PRMT R47, R38, 0x7610, R47 ;  /* 0x00007610262f7816 */ /* 0x000fe2000000002f */
[----:B0-----:R-:W-:Y:S08]  /*a4e0*/  @!P0 BRA `(.L_x_2405) ;  /* 0x0000013000088947 */ /* 0x001ff00003800000 */
.L_x_2614:
[----:B------:R-:W-:Y:S05]  /*a4f0*/  BSYNC B1 ;  /* 0x0000000000017941 */ /* 0x000fea0003800000 */
.L_x_2404:
[----:B------:R-:W-:Y:S02]  /*a500*/  PRMT R48, R0, 0x7610, R48 ;  /* 0x0000761000307816 */ /* 0x000fe40000000030 */
[----:B------:R-:W-:Y:S01]  /*a510*/  PRMT R49, R36, 0x7610, R49 ;  /* 0x0000761024317816 */ /* 0x000fe20000000031 */
[----:B------:R-:W-:Y:S06]  /*a520*/  @P1 BRA `(.L_x_2390) ;  /* 0x00000014002c1947 */ /* 0x000fec0003800000 */
[----:B------:R1:W5:Y:S01]  /*a530*/  LDL R74, [R1+0xc] ;  /* 0x00000c00014a7983 */ /* 0x0003620000100800 */
[----:B0-----:R-:W0:Y:S01]  /*a540*/  LDC R3, c[0x0][0x3f4] ;  /* 0x0000fd00ff037b82 */ /* 0x001e220000000800 */
[C---:B------:R-:W-:Y:S01]  /*a550*/  VIADD R0, R16.reuse, 0x10 ;  /* 0x0000001010007836 */ /* 0x040fe20000000000 */
[----:B------:R-:W-:Y:S01]  /*a560*/  BSSY B1, `(.L_x_2406) ;  /* 0x0000073000017945 */ /* 0x000fe20003800000 */
[C---:B------:R-:W-:Y:S01]  /*a570*/  VIADD R36, R16.reuse, 0x20 ;  /* 0x0000002010247836 */ /* 0x040fe20000000000 */
[----:B------:R-:W-:Y:S02]  /*a580*/  SHF.R.U32.HI R72, RZ, 0x3, R157 ;  /* 0x00000003ff487819 */ /* 0x000fe4000001169d */
[-C--:B0-----:R-:W-:Y:S02]  /*a590*/  ISETP.GE.AND P0, PT, R16, R3.reuse, PT ;  /* 0x000000031000720c */ /* 0x081fe40003f06270 */
[-C--:B------:R-:W-:Y:S02]  /*a5a0*/  ISETP.GE.AND P1, PT, R0, R3.reuse, PT ;  /* 0x000000030000720c */ /* 0x080fe40003f26270 */
[----:B------:R-:W-:-:S09]  /*a5b0*/  ISETP.GE.AND P2, PT, R36, R3, PT ;  /* 0x000000032400720c */ /* 0x000fd20003f46270 */
[----:B-1----:R-:W-:Y:S05]  /*a5c0*/  @P0 BRA `(.L_x_2407) ;  /* 0x0000000400b00947 */ /* 0x002fea0003800000 */
[----:B------:R-:W3:Y:S01]  /*a5d0*/  LDL R75, [R1+0x7c] ;  /* 0x00007c00014b7983 */ /* 0x000ee20000100800 */
        /* <DEDUP_REMOVED lines=11> */
[----:B-----5:R-:W-:Y:S01]  /*a690*/  IMAD R37, R37, 0x1800, R74 ;  /* 0x0000180025257824 */ /* 0x020fe200078e024a */
[----:B------:R-:W-:-:S05]  /*a6a0*/  LOP3.LUT R0, R0, R72, RZ, 0x3c, !PT ;  /* 0x0000004800007212 */ /* 0x000fca00078e3cff */
[----:B--2---:R-:W-:-:S04]  /*a6b0*/  IMAD.IADD R41, R37, 0x1, R0 ;  /* 0x0000000125297824 */ /* 0x004fc800078e0200 */
[----:B------:R-:W-:-:S05]  /*a6c0*/  IMAD R0, R41, 0x2, R2 ;  /* 0x0000000229007824 */ /* 0x000fca00078e0202 */
[----:B------:R-:W0:Y:S01]  /*a6d0*/  LDS.128 R40, [R0+0xc400] ;  /* 0x00c4000000287984 */ /* 0x000e220000000c00 */
[----:B------:R-:W-:Y:S02]  /*a6e0*/  SHF.R.U64 R66, R4, 0x10, R5 ;  /* 0x0000001004427819 */ /* 0x000fe40000001205 */
[----:B------:R-:W-:Y:S02]  /*a6f0*/  SHF.R.U64 R64, R24, 0x10, R25 ;  /* 0x0000001018407819 */ /* 0x000fe40000001219 */
[----:B------:R-:W-:Y:S02]  /*a700*/  SHF.R.U64 R24, R26, 0x10, R27 ;  /* 0x000000101a187819 */ /* 0x000fe4000000121b */
[----:B------:R-:W-:Y:S02]  /*a710*/  SHF.R.U32.HI R65, RZ, 0x10, R25 ;  /* 0x00000010ff417819 */ /* 0x000fe40000011619 */
[----:B------:R-:W-:Y:S02]  /*a720*/  SHF.R.U32.HI R27, RZ, 0x10, R27 ;  /* 0x00000010ff1b7819 */ /* 0x000fe4000001161b */
[----:B------:R-:W-:-:S02]  /*a730*/  PRMT R66, R20, 0x5432, R66 ;  /* 0x0000543214427816 */ /* 0x000fc40000000042 */
[----:B------:R-:W-:Y:S02]  /*a740*/  PRMT R64, R46, 0x5432, R64 ;  /* 0x000054322e407816 */ /* 0x000fe40000000040 */
[----:B------:R-:W-:Y:S02]  /*a750*/  SHF.R.U32.HI R68, RZ, 0x10, R5 ;  /* 0x00000010ff447819 */ /* 0x000fe40000011605 */
[--C-:B------:R-:W-:Y:S01]  /*a760*/  SHF.R.U64 R26, R6, 0x10, R7.reuse ;  /* 0x00000010061a7819 */ /* 0x100fe20000001207 */
[----:B------:R-:W-:Y:S01]  /*a770*/  IMAD.U32 R67, R66, 0x10000, RZ ;  /* 0x0001000042437824 */ /* 0x000fe200078e00ff */
[----:B------:R-:W-:Y:S02]  /*a780*/  SHF.R.U32.HI R6, RZ, 0x10, R7 ;  /* 0x00000010ff067819 */ /* 0x000fe40000011607 */
[----:B------:R-:W-:Y:S02]  /*a790*/  PRMT R65, R58, 0x5410, R65 ;  /* 0x000054103a417816 */ /* 0x000fe40000000041 */
[----:B------:R-:W-:-:S02]  /*a7a0*/  PRMT R4, R59, 0x5410, R27 ;  /* 0x000054103b047816 */ /* 0x000fc4000000001b */
[----:B------:R-:W-:Y:S02]  /*a7b0*/  PRMT R68, R21, 0x5432, R68 ;  /* 0x0000543215447816 */ /* 0x000fe40000000044 */
[----:B------:R-:W-:-:S03]  /*a7c0*/  PRMT R6, R45, 0x5432, R6 ;  /* 0x000054322d067816 */ /* 0x000fc60000000006 */
[----:B------:R-:W-:Y:S02]  /*a7d0*/  IMAD.U32 R69, R68, 0x10000, RZ ;  /* 0x0001000044457824 */ /* 0x000fe400078e00ff */
[----:B------:R-:W-:Y:S02]  /*a7e0*/  IMAD.U32 R70, R6, 0x10000, RZ ;  /* 0x0001000006467824 */ /* 0x000fe400078e00ff */
[----:B0-----:R-:W-:Y:S01]  /*a7f0*/  IMAD.U32 R27, R40, 0x10000, RZ ;  /* 0x00010000281b7824 */ /* 0x001fe200078e00ff */
[----:B------:R-:W-:Y:S01]  /*a800*/  LOP3.LUT R25, R42, 0xffff0000, RZ, 0xc0, !PT ;  /* 0xffff00002a197812 */ /* 0x000fe200078ec0ff */
[----:B------:R-:W-:Y:S02]  /*a810*/  IMAD.U32 R62, R41, 0x10000, RZ ;  /* 0x00010000293e7824 */ /* 0x000fe400078e00ff */
[----:B------:R-:W-:Y:S01]  /*a820*/  FMUL.FTZ R71, R27, R67 ;  /* 0x000000431b477220 */ /* 0x000fe20000410000 */
[----:B------:R-:W-:Y:S01]  /*a830*/  IMAD.U32 R63, R43, 0x10000, RZ ;  /* 0x000100002b3f7824 */ /* 0x000fe200078e00ff */
[----:B------:R-:W-:-:S02]  /*a840*/  LOP3.LUT R66, R66, 0xffff0000, RZ, 0xc0, !PT ;  /* 0xffff000042427812 */ /* 0x000fc400078ec0ff */
[----:B------:R-:W-:Y:S02]  /*a850*/  LOP3.LUT R68, R68, 0xffff0000, RZ, 0xc0, !PT ;  /* 0xffff000044447812 */ /* 0x000fe400078ec0ff */
[----:B------:R-:W-:Y:S02]  /*a860*/  PRMT R26, R44, 0x5432, R26 ;  /* 0x000054322c1a7816 */ /* 0x000fe4000000001a */
[----:B------:R-:W-:Y:S01]  /*a870*/  PRMT R24, R47, 0x5432, R24 ;  /* 0x000054322f187816 */ /* 0x000fe20000000018 */
[----:B---3--:R-:W0:Y:S02]  /*a880*/  LDS.128 R36, [R75] ;  /* 0x000000004b247984 */ /* 0x008e240000000c00 */
[C---:B0-----:R-:W-:Y:S01]  /*a890*/  IMAD.U32 R58, R36.reuse, 0x10000, RZ ;  /* 0x00010000243a7824 */ /* 0x041fe200078e00ff */
[----:B------:R-:W-:Y:S01]  /*a8a0*/  LOP3.LUT R59, R36, 0xffff0000, RZ, 0xc0, !PT ;  /* 0xffff0000243b7812 */ /* 0x000fe200078ec0ff */
[C---:B------:R-:W-:Y:S01]  /*a8b0*/  IMAD.U32 R7, R38.reuse, 0x10000, RZ ;  /* 0x0001000026077824 */ /* 0x040fe200078e00ff */
[----:B------:R-:W-:Y:S01]  /*a8c0*/  LOP3.LUT R5, R38, 0xffff0000, RZ, 0xc0, !PT ;  /* 0xffff000026057812 */ /* 0x000fe200078ec0ff */
[----:B------:R-:W-:Y:S01]  /*a8d0*/  IMAD.U32 R36, R64, 0x10000, RZ ;  /* 0x0001000040247824 */ /* 0x000fe200078e00ff */
[C---:B------:R-:W-:Y:S01]  /*a8e0*/  LOP3.LUT R38, R39.reuse, 0xffff0000, RZ, 0xc0, !PT ;  /* 0xffff000027267812 */ /* 0x040fe200078ec0ff */
[----:B------:R-:W-:Y:S01]  /*a8f0*/  IMAD.U32 R61, R39, 0x10000, RZ ;  /* 0x00010000273d7824 */ /* 0x000fe200078e00ff */
[----:B------:R-:W-:Y:S01]  /*a900*/  LOP3.LUT R39, R40, 0xffff0000, RZ, 0xc0, !PT ;  /* 0xffff000028277812 */ /* 0x000fe200078ec0ff */
[----:B------:R-:W-:Y:S01]  /*a910*/  FMUL.FTZ R73, R27, R36 ;  /* 0x000000241b497220 */ /* 0x000fe20000410000 */
[----:B------:R-:W-:Y:S01]  /*a920*/  LOP3.LUT R40, R41, 0xffff0000, RZ, 0xc0, !PT ;  /* 0xffff000029287812 */ /* 0x000fe200078ec0ff */
[----:B------:R-:W-:Y:S01]  /*a930*/  IMAD.U32 R41, R42, 0x10000, RZ ;  /* 0x000100002a297824 */ /* 0x000fe200078e00ff */
[----:B------:R-:W-:Y:S01]  /*a940*/  LOP3.LUT R42, R43, 0xffff0000, RZ, 0xc0, !PT ;  /* 0xffff00002b2a7812 */ /* 0x000fe200078ec0ff */
[----:B------:R-:W-:-:S02]  /*a950*/  IMAD.U32 R43, R65, 0x10000, RZ ;  /* 0x00010000412b7824 */ /* 0x000fc400078e00ff */
[C---:B------:R-:W-:Y:S01]  /*a960*/  FFMA.FTZ R27, R58.reuse, R36, -R71 ;  /* 0x000000243a1b7223 */ /* 0x040fe20000010847 */
[----:B------:R-:W-:Y:S01]  /*a970*/  FFMA.FTZ R36, R58, R67, R73 ;  /* 0x000000433a247223 */ /* 0x000fe20000010049 */
[----:B------:R-:W-:Y:S02]  /*a980*/  IMAD.U32 R58, R4, 0x10000, RZ ;  /* 0x00010000043a7824 */ /* 0x000fe400078e00ff */
[C---:B------:R-:W-:Y:S01]  /*a990*/  FMUL.FTZ R71, R62.reuse, R69 ;  /* 0x000000453e477220 */ /* 0x040fe20000410000 */
[----:B------:R-:W-:Y:S02]  /*a9a0*/  IMAD.U32 R60, R37, 0x10000, RZ ;  /* 0x00010000253c7824 */ /* 0x000fe400078e00ff */
[-C--:B------:R-:W-:Y:S01]  /*a9b0*/  FMUL.FTZ R67, R62, R43.reuse ;  /* 0x0000002b3e437220 */ /* 0x080fe20000410000 */
[C---:B------:R-:W-:Y:S01]  /*a9c0*/  FMUL.FTZ R62, R63.reuse, R70 ;  /* 0x000000463f3e7220 */ /* 0x040fe20000410000 */
[----:B------:R-:W-:Y:S01]  /*a9d0*/  LOP3.LUT R64, R64, 0xffff0000, RZ, 0xc0, !PT ;  /* 0xffff000040407812 */ /* 0x000fe200078ec0ff */
[-C--:B------:R-:W-:Y:S01]  /*a9e0*/  FMUL.FTZ R63, R63, R58.reuse ;  /* 0x0000003a3f3f7220 */ /* 0x080fe20000410000 */
[----:B------:R-:W-:Y:S01]  /*a9f0*/  LOP3.LUT R65, R65, 0xffff0000, RZ, 0xc0, !PT ;  /* 0xffff000041417812 */ /* 0x000fe200078ec0ff */
[----:B------:R-:W-:Y:S01]  /*aa00*/  FFMA.FTZ R71, R60, R43, -R71 ;  /* 0x0000002b3c477223 */ /* 0x000fe20000010847 */
[----:B------:R-:W-:Y:S01]  /*aa10*/  FFMA.FTZ R43, R61, R58, -R62 ;  /* 0x0000003a3d2b7223 */ /* 0x000fe2000001083e */
[----:B------:R-:W-:Y:S01]  /*aa20*/  LOP3.LUT R37, R37, 0xffff0000, RZ, 0xc0, !PT ;  /* 0xffff000025257812 */ /* 0x000fe200078ec0ff */
[C---:B------:R-:W-:Y:S01]  /*aa30*/  FMUL.FTZ R58, R39.reuse, R66 ;  /* 0x00000042273a7220 */ /* 0x040fe20000410000 */
[----:B------:R-:W-:Y:S01]  /*aa40*/  FMUL.FTZ R62, R39, R64 ;  /* 0x00000040273e7220 */ /* 0x000fe20000410000 */
[----:B------:R-:W-:Y:S01]  /*aa50*/  FFMA.FTZ R63, R61, R70, R63 ;  /* 0x000000463d3f7223 */ /* 0x000fe2000001003f */
[C---:B------:R-:W-:Y:S01]  /*aa60*/  FMUL.FTZ R39, R40.reuse, R65 ;  /* 0x0000004128277220 */ /* 0x040fe20000410000 */
[----:B------:R-:W-:Y:S01]  /*aa70*/  FMUL.FTZ R70, R40, R68 ;  /* 0x0000004428467220 */ /* 0x000fe20000410000 */
[----:B------:R-:W-:Y:S01]  /*aa80*/  FFMA.FTZ R67, R60, R69, R67 ;  /* 0x000000453c437223 */ /* 0x000fe20000010043 */
[----:B------:R-:W-:Y:S01]  /*aa90*/  FFMA.FTZ R64, R59, R64, -R58 ;  /* 0x000000403b407223 */ /* 0x000fe2000001083a */
[----:B------:R-:W-:-:S02]  /*aaa0*/  IMAD.U32 R60, R26, 0x10000, RZ ;  /* 0x000100001a3c7824 */ /* 0x000fc400078e00ff */
[C---:B------:R-:W-:Y:S01]  /*aab0*/  FFMA.FTZ R68, R37.reuse, R68, R39 ;  /* 0x0000004425447223 */ /* 0x040fe20000010027 */
[----:B------:R-:W-:Y:S01]  /*aac0*/  IMAD.U32 R58, R24, 0x10000, RZ ;  /* 0x00010000183a7824 */ /* 0x000fe200078e00ff */
[----:B------:R-:W-:Y:S01]  /*aad0*/  LOP3.LUT R26, R26, 0xffff0000, RZ, 0xc0, !PT ;  /* 0xffff00001a1a7812 */ /* 0x000fe200078ec0ff */
[----:B------:R-:W-:Y:S01]  /*aae0*/  FFMA.FTZ R70, R37, R65, -R70 ;  /* 0x0000004125467223 */ /* 0x000fe20000010846 */
[----:B------:R-:W-:Y:S01]  /*aaf0*/  LOP3.LUT R39, R6, 0xffff0000, RZ, 0xc0, !PT ;  /* 0xffff000006277812 */ /* 0x000fe200078ec0ff */
[----:B------:R-:W-:Y:S01]  /*ab00*/  FFMA.FTZ R59, R59, R66, R62 ;  /* 0x000000423b3b7223 */ /* 0x000fe2000001003e */
[----:B------:R-:W-:Y:S02]  /*ab10*/  LOP3.LUT R24, R24, 0xffff0000, RZ, 0xc0, !PT ;  /* 0xffff000018187812 */ /* 0x000fe400078ec0ff */
[----:B------:R-:W-:Y:S01]  /*ab20*/  LOP3.LUT R37, R4, 0xffff0000, RZ, 0xc0, !PT ;  /* 0xffff000004257812 */ /* 0x000fe200078ec0ff */
[C---:B------:R-:W-:Y:S01]  /*ab30*/  FMUL.FTZ R40, R41.reuse, R60 ;  /* 0x0000003c29287220 */ /* 0x040fe20000410000 */
[----:B------:R-:W-:Y:S01]  /*ab40*/  FMUL.FTZ R62, R41, R58 ;  /* 0x0000003a293e7220 */ /* 0x000fe20000410000 */
[C---:B------:R-:W-:Y:S01]  /*ab50*/  FMUL.FTZ R4, R25.reuse, R26 ;  /* 0x0000001a19047220 */ /* 0x040fe20000410000 */
[C---:B------:R-:W-:Y:S01]  /*ab60*/  FMUL.FTZ R61, R42.reuse, R39 ;  /* 0x000000272a3d7220 */ /* 0x040fe20000410000 */
[----:B------:R-:W-:Y:S01]  /*ab70*/  FMUL.FTZ R25, R25, R24 ;  /* 0x0000001819197220 */ /* 0x000fe20000410000 */
[-C--:B------:R-:W-:Y:S01]  /*ab80*/  FMUL.FTZ R6, R42, R37.reuse ;  /* 0x000000252a067220 */ /* 0x080fe20000410000 */
[C---:B------:R-:W-:Y:S01]  /*ab90*/  FFMA.FTZ R40, R7.reuse, R58, -R40 ;  /* 0x0000003a07287223 */ /* 0x040fe20000010828 */
        /* <DEDUP_REMOVED lines=15> */
.L_x_2407:
[----:B------:R-:W-:Y:S05]  /*ac90*/  BSYNC B1 ;  /* 0x0000000000017941 */ /* 0x000fea0003800000 */
.L_x_2406:
[----:B------:R-:W-:Y:S04]  /*aca0*/  BSSY B1, `(.L_x_2408) ;  /* 0x000006a000017945 */ /* 0x000fe80003800000 */
[----:B------:R-:W-:Y:S05]  /*acb0*/  @P1 BRA `(.L_x_2409) ;  /* 0x0000000400a01947 */ /* 0x000fea0003800000 */
[----:B0-----:R-:W3:Y:S04]  /*acc0*/  LDL R0, [R1+0x10] ;  /* 0x0000100001007983 */ /* 0x001ee80000100800 */
[----:B------:R-:W4:Y:S01]  /*acd0*/  LDL R58, [R1+0x78] ;  /* 0x00007800013a7983 */ /* 0x000f220000100800 */
[--C-:B------:R-:W-:Y:S02]  /*ace0*/  SHF.R.U64 R39, R28, 0x10, R29.reuse ;  /* 0x000000101c277819 */ /* 0x100fe4000000121d */
[----:B------:R-:W-:Y:S02]  /*acf0*/  SHF.R.U32.HI R28, RZ, 0x10, R29 ;  /* 0x00000010ff1c7819 */ /* 0x000fe4000001161d */
[--C-:B------:R-:W-:Y:S02]  /*ad00*/  SHF.R.U64 R29, R8, 0x10, R9.reuse ;  /* 0x00000010081d7819 */ /* 0x100fe40000001209 */
[----:B------:R-:W-:-:S02]  /*ad10*/  SHF.R.U32.HI R8, RZ, 0x10, R9 ;  /* 0x00000010ff087819 */ /* 0x000fc40000011609 */
[----:B------:R-:W-:Y:S02]  /*ad20*/  SHF.R.U64 R37, R30, 0x10, R31 ;  /* 0x000000101e257819 */ /* 0x000fe4000000121f */
[----:B------:R-:W-:Y:S02]  /*ad30*/  PRMT R54, R54, 0x5410, R39 ;  /* 0x0000541036367816 */ /* 0x000fe40000000027 */
[----:B------:R-:W-:Y:S02]  /*ad40*/  PRMT R50, R50, 0x5410, R29 ;  /* 0x0000541032327816 */ /* 0x000fe4000000001d */
[--C-:B------:R-:W-:Y:S02]  /*ad50*/  SHF.R.U64 R9, R10, 0x10, R11.reuse ;  /* 0x000000100a097819 */ /* 0x100fe4000000120b */
[----:B------:R-:W-:Y:S01]  /*ad60*/  PRMT R51, R51, 0x5410, R8 ;  /* 0x0000541033337816 */ /* 0x000fe20000000008 */
[----:B------:R-:W-:Y:S01]  /*ad70*/  IMAD.U32 R39, R50, 0x10000, RZ ;  /* 0x0001000032277824 */ /* 0x000fe200078e00ff */
[----:B------:R-:W-:-:S02]  /*ad80*/  SHF.R.U32.HI R10, RZ, 0x10, R11 ;  /* 0x00000010ff0a7819 */ /* 0x000fc4000001160b */
[----:B------:R-:W-:Y:S01]  /*ad90*/  PRMT R55, R55, 0x5410, R28 ;  /* 0x0000541037377816 */ /* 0x000fe2000000001c */
[----:B------:R-:W-:Y:S01]  /*ada0*/  IMAD.U32 R36, R51, 0x10000, RZ ;  /* 0x0001000033247824 */ /* 0x000fe200078e00ff */
[----:B------:R-:W-:Y:S01]  /*adb0*/  PRMT R56, R56, 0x5410, R37 ;  /* 0x0000541038387816 */ /* 0x000fe20000000025 */
[----:B------:R-:W-:Y:S01]  /*adc0*/  IMAD.U32 R37, R54, 0x10000, RZ ;  /* 0x0001000036257824 */ /* 0x000fe200078e00ff */
[----:B------:R-:W-:Y:S02]  /*add0*/  SHF.R.U32.HI R30, RZ, 0x10, R31 ;  /* 0x00000010ff1e7819 */ /* 0x000fe4000001161f */
[----:B------:R-:W-:Y:S02]  /*ade0*/  PRMT R53, R53, 0x5410, R10 ;  /* 0x0000541035357816 */ /* 0x000fe4000000000a */
[----:B------:R-:W-:Y:S02]  /*adf0*/  PRMT R57, R57, 0x5410, R30 ;  /* 0x0000541039397816 */ /* 0x000fe4000000001e */
[----:B------:R-:W-:Y:S01]  /*ae00*/  PRMT R52, R52, 0x5410, R9 ;  /* 0x0000541034347816 */ /* 0x000fe20000000009 */
[----:B------:R-:W-:Y:S01]  /*ae10*/  IMAD.U32 R38, R53, 0x10000, RZ ;  /* 0x0001000035267824 */ /* 0x000fe200078e00ff */
[----:B---3--:R-:W-:-:S04]  /*ae20*/  LEA.HI R0, R3, R0, RZ, 0x1d ;  /* 0x0000000003007211 */ /* 0x008fc800078fe8ff */
[----:B------:R-:W-:-:S04]  /*ae30*/  SHF.R.S32.HI R5, RZ, 0x1f, R0 ;  /* 0x0000001fff057819 */ /* 0x000fc80000011400 */
[----:B------:R-:W-:Y:S01]  /*ae40*/  LEA.HI R5, R5, R0, RZ, 0x2 ;  /* 0x0000000005057211 */ /* 0x000fe200078f10ff */
[----:B------:R-:W-:-:S03]  /*ae50*/  IMAD.SHL.U32 R0, R0, 0x8, RZ ;  /* 0x0000000800007824 */ /* 0x000fc600078e00ff */
[----:B------:R-:W-:Y:S02]  /*ae60*/  SHF.R.S32.HI R5, RZ, 0x2, R5 ;  /* 0x00000002ff057819 */ /* 0x000fe40000011405 */
[----:B------:R-:W-:-:S03]  /*ae70*/  LOP3.LUT R0, R157, 0x18, R0, 0xf8, !PT ;  /* 0x000000189d007812 */ /* 0x000fc600078ef800 */
[----:B-----5:R-:W-:Y:S01]  /*ae80*/  IMAD R5, R5, 0x1800, R74 ;  /* 0x0000180005057824 */ /* 0x020fe200078e024a */
[----:B------:R-:W-:-:S05]  /*ae90*/  LOP3.LUT R0, R0, R72, RZ, 0x3c, !PT ;  /* 0x0000004800007212 */ /* 0x000fca00078e3cff */
[----:B------:R-:W-:Y:S02]  /*aea0*/  IMAD.IADD R25, R5, 0x1, R0 ;  /* 0x0000000105197824 */ /* 0x000fe400078e0200 */
[----:B----4-:R-:W0:Y:S02]  /*aeb0*/  LDS.128 R4, [R58] ;  /* 0x000000003a047984 */ /* 0x010e240000000c00 */
[----:B------:R-:W-:-:S05]  /*aec0*/  IMAD R0, R25, 0x2, R2 ;  /* 0x0000000219007824 */ /* 0x000fca00078e0202 */
[----:B------:R-:W1:Y:S01]  /*aed0*/  LDS.128 R24, [R0+0xc400] ;  /* 0x00c4000000187984 */ /* 0x000e620000000c00 */
        /* <DEDUP_REMOVED lines=8> */
[C---:B-1----:R-:W-:Y:S01]  /*af60*/  IMAD.U32 R28, R24.reuse, 0x10000, RZ ;  /* 0x00010000181c7824 */ /* 0x042fe200078e00ff */
[----:B------:R-:W-:Y:S01]  /*af70*/  LOP3.LUT R24, R24, 0xffff0000, RZ, 0xc0, !PT ;  /* 0xffff000018187812 */ /* 0x000fe200078ec0ff */
[C---:B------:R-:W-:Y:S01]  /*af80*/  IMAD.U32 R29, R25.reuse, 0x10000, RZ ;  /* 0x00010000191d7824 */ /* 0x040fe200078e00ff */
[----:B------:R-:W-:Y:S01]  /*af90*/  LOP3.LUT R25, R25, 0xffff0000, RZ, 0xc0, !PT ;  /* 0xffff000019197812 */ /* 0x000fe200078ec0ff */
[C---:B--2---:R-:W-:Y:S01]  /*afa0*/  FMUL.FTZ R41, R28.reuse, R39 ;  /* 0x000000271c297220 */ /* 0x044fe20000410000 */
[----:B------:R-:W-:Y:S01]  /*afb0*/  FMUL.FTZ R43, R28, R37 ;  /* 0x000000251c2b7220 */ /* 0x000fe20000410000 */
[----:B------:R-:W-:-:S02]  /*afc0*/  IMAD.U32 R28, R55, 0x10000, RZ ;  /* 0x00010000371c7824 */ /* 0x000fc400078e00ff */
[----:B------:R-:W-:Y:S01]  /*afd0*/  FMUL.FTZ R40, R29, R36 ;  /* 0x000000241d287220 */ /* 0x000fe20000410000 */
[----:B------:R-:W-:Y:S02]  /*afe0*/  IMAD.U32 R31, R27, 0x10000, RZ ;  /* 0x000100001b1f7824 */ /* 0x000fe400078e00ff */
[C---:B------:R-:W-:Y:S01]  /*aff0*/  FFMA.FTZ R41, R8.reuse, R37, -R41 ;  /* 0x0000002508297223 */ /* 0x040fe20000010829 */
[----:B------:R-:W-:Y:S01]  /*b000*/  FFMA.FTZ R43, R8, R39, R43 ;  /* 0x00000027082b7223 */ /* 0x000fe2000001002b */
[----:B------:R-:W-:Y:S02]  /*b010*/  IMAD.U32 R8, R57, 0x10000, RZ ;  /* 0x0001000039087824 */ /* 0x000fe400078e00ff */
[-C--:B------:R-:W-:Y:S01]  /*b020*/  FMUL.FTZ R42, R29, R28.reuse ;  /* 0x0000001c1d2a7220 */ /* 0x080fe20000410000 */
[----:B------:R-:W-:Y:S01]  /*b030*/  FFMA.FTZ R40, R9, R28, -R40 ;  /* 0x0000001c09287223 */ /* 0x000fe20000010828 */
[C---:B------:R-:W-:Y:S01]  /*b040*/  FMUL.FTZ R28, R31.reuse, R38 ;  /* 0x000000261f1c7220 */ /* 0x040fe20000410000 */
[----:B------:R-:W-:Y:S01]  /*b050*/  LOP3.LUT R29, R50, 0xffff0000, RZ, 0xc0, !PT ;  /* 0xffff0000321d7812 */ /* 0x000fe200078ec0ff */
[----:B------:R-:W-:Y:S01]  /*b060*/  FMUL.FTZ R31, R31, R8 ;  /* 0x000000081f1f7220 */ /* 0x000fe20000410000 */
[----:B------:R-:W-:Y:S01]  /*b070*/  FFMA.FTZ R42, R9, R36, R42 ;  /* 0x00000024092a7223 */ /* 0x000fe2000001002a */
[----:B------:R-:W-:Y:S01]  /*b080*/  LOP3.LUT R9, R54, 0xffff0000, RZ, 0xc0, !PT ;  /* 0xffff000036097812 */ /* 0x000fe200078ec0ff */
[C---:B------:R-:W-:Y:S01]  /*b090*/  FFMA.FTZ R39, R11.reuse, R8, -R28 ;  /* 0x000000080b277223 */ /* 0x040fe2000001081c */
[----:B------:R-:W-:Y:S01]  /*b0a0*/  FFMA.FTZ R50, R11, R38, R31 ;  /* 0x000000260b327223 */ /* 0x000fe2000001001f */
[----:B------:R-:W-:Y:S01]  /*b0b0*/  FMUL.FTZ R11, R24, R29 ;  /* 0x0000001d180b7220 */ /* 0x000fe20000410000 */
[----:B------:R-:W-:-:S02]  /*b0c0*/  IMAD.U32 R30, R26, 0x10000, RZ ;  /* 0x000100001a1e7824 */ /* 0x000fc400078e00ff */
[-C--:B------:R-:W-:Y:S01]  /*b0d0*/  FMUL.FTZ R31, R24, R9.reuse ;  /* 0x00000009181f7220 */ /* 0x080fe20000410000 */
[----:B------:R-:W-:Y:S01]  /*b0e0*/  LOP3.LUT R8, R55, 0xffff0000, RZ, 0xc0, !PT ;  /* 0xffff000037087812 */ /* 0x000fe200078ec0ff */
[----:B------:R-:W-:Y:S01]  /*b0f0*/  FFMA.FTZ R24, R4, R9, -R11 ;  /* 0x0000000904187223 */ /* 0x000fe2000001080b */
[----:B------:R-:W-:Y:S01]  /*b100*/  LOP3.LUT R28, R51, 0xffff0000, RZ, 0xc0, !PT ;  /* 0xffff0000331c7812 */ /* 0x000fe200078ec0ff */
[----:B------:R-:W-:Y:S02]  /*b110*/  IMAD.U32 R11, R52, 0x10000, RZ ;  /* 0x00010000340b7824 */ /* 0x000fe400078e00ff */
[----:B------:R-:W-:Y:S01]  /*b120*/  FFMA.FTZ R36, R4, R29, R31 ;  /* 0x0000001d04247223 */ /* 0x000fe2000001001f */
[----:B------:R-:W-:Y:S02]  /*b130*/  IMAD.U32 R9, R56, 0x10000, RZ ;  /* 0x0001000038097824 */ /* 0x000fe400078e00ff */
[C---:B------:R-:W-:Y:S01]  /*b140*/  FMUL.FTZ R37, R25.reuse, R8 ;  /* 0x0000000819257220 */ /* 0x040fe20000410000 */
[C---:B------:R-:W-:Y:S01]  /*b150*/  FMUL.FTZ R29, R30.reuse, R11 ;  /* 0x0000000b1e1d7220 */ /* 0x040fe20000410000 */
[----:B------:R-:W-:Y:S01]  /*b160*/  FMUL.FTZ R38, R25, R28 ;  /* 0x0000001c19267220 */ /* 0x000fe20000410000 */
[-C--:B------:R-:W-:Y:S01]  /*b170*/  FMUL.FTZ R31, R30, R9.reuse ;  /* 0x000000091e1f7220 */ /* 0x080fe20000410000 */
[----:B------:R-:W-:Y:S01]  /*b180*/  LOP3.LUT R26, R26, 0xffff0000, RZ, 0xc0, !PT ;  /* 0xffff00001a1a7812 */ /* 0x000fe200078ec0ff */
[----:B------:R-:W-:Y:S01]  /*b190*/  FFMA.FTZ R29, R10, R9, -R29 ;  /* 0x000000090a1d7223 */ /* 0x000fe2000001081d */
[C---:B------:R-:W-:Y:S01]  /*b1a0*/  FFMA.FTZ R25, R5.reuse, R8, -R38 ;  /* 0x0000000805197223 */ /* 0x040fe20000010826 */
[----:B------:R-:W-:Y:S01]  /*b1b0*/  FFMA.FTZ R37, R5, R28, R37 ;  /* 0x0000001c05257223 */ /* 0x000fe20000010025 */
[----:B------:R-:W-:Y:S01]  /*b1c0*/  LOP3.LUT R9, R52, 0xffff0000, RZ, 0xc0, !PT ;  /* 0xffff000034097812 */ /* 0x000fe200078ec0ff */
[----:B------:R-:W-:Y:S01]  /*b1d0*/  FFMA.FTZ R10, R10, R11, R31 ;  /* 0x0000000b0a0a7223 */ /* 0x000fe2000001001f */
[----:B------:R-:W-:-:S02]  /*b1e0*/  LOP3.LUT R27, R27, 0xffff0000, RZ, 0xc0, !PT ;  /* 0xffff00001b1b7812 */ /* 0x000fc400078ec0ff */
[----:B------:R-:W-:Y:S01]  /*b1f0*/  LOP3.LUT R5, R56, 0xffff0000, RZ, 0xc0, !PT ;  /* 0xffff000038057812 */ /* 0x000fe200078ec0ff */
[C---:B------:R-:W-:Y:S01]  /*b200*/  FMUL.FTZ R11, R26.reuse, R9 ;  /* 0x000000091a0b7220 */ /* 0x040fe20000410000 */
[----:B------:R-:W-:Y:S02]  /*b210*/  LOP3.LUT R8, R53, 0xffff0000, RZ, 0xc0, !PT ;  /* 0xffff000035087812 */ /* 0x000fe400078ec0ff */
[----:B------:R-:W-:Y:S01]  /*b220*/  LOP3.LUT R4, R57, 0xffff0000, RZ, 0xc0, !PT ;  /* 0xffff000039047812 */ /* 0x000fe200078ec0ff */
[-C--:B------:R-:W-:Y:S01]  /*b230*/  FMUL.FTZ R28, R26, R5.reuse ;  /* 0x000000051a1c7220 */ /* 0x080fe20000410000 */
[C---:B------:R-:W-:Y:S01]  /*b240*/  FFMA.FTZ R26, R6.reuse, R5, -R11 ;  /* 0x00000005061a7223 */ /* 0x040fe2000001080b */
[----:B------:R-:W-:Y:S01]  /*b250*/  FMUL.FTZ R30, R27, R8 ;  /* 0x000000081b1e7220 */ /* 0x000fe20000410000 */
[----:B------:R-:W-:Y:S01]  /*b260*/  F2FP.BF16.F32.PACK_AB R5, R25, R40 ;  /* 0x000000281905723e */ /* 0x000fe200000010ff */
[-C--:B------:R-:W-:Y:S01]  /*b270*/  FMUL.FTZ R27, R27, R4.reuse ;  /* 0x000000041b1b7220 */ /* 0x080fe20000410000 */
[----:B------:R-:W-:Y:S01]  /*b280*/  FFMA.FTZ R11, R6, R9, R28 ;  /* 0x00000009060b7223 */ /* 0x000fe2000001001c */
[C---:B------:R-:W-:Y:S01]  /*b290*/  FFMA.FTZ R30, R7.reuse, R4, -R30 ;  /* 0x00000004071e7223 */ /* 0x040fe2000001081e */
[----:B------:R-:W-:Y:S01]  /*b2a0*/  F2FP.BF16.F32.PACK_AB R4, R24, R41 ;  /* 0x000000291804723e */ /* 0x000fe200000010ff */
[----:B------:R-:W-:Y:S01]  /*b2b0*/  FFMA.FTZ R27, R7, R8, R27 ;  /* 0x00000008071b7223 */ /* 0x000fe2000001001b */
[----:B------:R-:W-:-:S02]  /*b2c0*/  F2FP.BF16.F32.PACK_AB R6, R26, R29 ;  /* 0x0000001d1a06723e */ /* 0x000fc400000010ff */
[----:B------:R-:W-:Y:S02]  /*b2d0*/  F2FP.BF16.F32.PACK_AB R10, R11, R10 ;  /* 0x0000000a0b0a723e */ /* 0x000fe400000010ff */
[----:B------:R-:W-:Y:S02]  /*b2e0*/  F2FP.BF16.F32.PACK_AB R7, R30, R39 ;  /* 0x000000271e07723e */ /* 0x000fe400000010ff */
[----:B------:R-:W-:Y:S02]  /*b2f0*/  F2FP.BF16.F32.PACK_AB R8, R36, R43 ;  /* 0x0000002b2408723e */ /* 0x000fe400000010ff */
[----:B------:R-:W-:Y:S01]  /*b300*/  F2FP.BF16.F32.PACK_AB R9, R37, R42 ;  /* 0x0000002a2509723e */ /* 0x000fe200000010ff */
[----:B------:R1:W-:Y:S01]  /*b310*/  STS.128 [R58], R4 ;  /* 0x000000043a007388 */ /* 0x0003e20000000c00 */
[----:B------:R-:W-:-:S05]  /*b320*/  F2FP.BF16.F32.PACK_AB R11, R27, R50 ;  /* 0x000000321b0b723e */ /* 0x000fca00000010ff */
[----:B------:R1:W-:Y:S02]  /*b330*/  STS.128 [R0+0xc400], R8 ;  /* 0x00c4000800007388 */ /* 0x0003e40000000c00 */
.L_x_2409:
[----:B------:R-:W-:Y:S05]  /*b340*/  BSYNC B1 ;  /* 0x0000000000017941 */ /* 0x000fea0003800000 */
.L_x_2408:
[----:B------:R-:W-:Y:S05]  /*b350*/  @P2 BRA `(.L_x_2390) ;  /* 0x0000000400a02947 */ /* 0x000fea0003800000 */
[----:B01----:R-:W3:Y:S04]  /*b360*/  LDL R0, [R1+0x14] ;  /* 0x0000140001007983 */ /* 0x003ee80000100800 */
[----:B------:R-:W4:Y:S01]  /*b370*/  LDL R36, [R1+0x74] ;  /* 0x0000740001247983 */ /* 0x000f220000100800 */
[----:B------:R-:W-:Y:S02]  /*b380*/  SHF.R.U64 R29, R32, 0x10, R33 ;  /* 0x00000010201d7819 */ /* 0x000fe40000001221 */
[----:B------:R-:W-:Y:S02]  /*b390*/  SHF.R.U64 R27, R34, 0x10, R35 ;  /* 0x00000010221b7819 */ /* 0x000fe40000001223 */
[--C-:B------:R-:W-:Y:S02]  /*b3a0*/  SHF.R.U64 R25, R12, 0x10, R13.reuse ;  /* 0x000000100c197819 */ /* 0x100fe4000000120d */
[----:B------:R-:W-:-:S02]  /*b3b0*/  SHF.R.U32.HI R12, RZ, 0x10, R13 ;  /* 0x00000010ff0c7819 */ /* 0x000fc4000001160d */
[----:B------:R-:W-:Y:S02]  /*b3c0*/  PRMT R46, R46, 0x5410, R29 ;  /* 0x000054102e2e7816 */ /* 0x000fe4000000001d */
[----:B------:R-:W-:Y:S02]  /*b3d0*/  PRMT R48, R48, 0x5410, R27 ;  /* 0x0000541030307816 */ /* 0x000fe4000000001b */
[----:B------:R-:W-:Y:S01]  /*b3e0*/  PRMT R25, R20, 0x5410, R25 ;  /* 0x0000541014197816 */ /* 0x000fe20000000019 */
[----:B------:R-:W-:Y:S01]  /*b3f0*/  IMAD.U32 R26, R46, 0x10000, RZ ;  /* 0x000100002e1a7824 */ /* 0x000fe200078e00ff */
[----:B------:R-:W-:Y:S02]  /*b400*/  SHF.R.U32.HI R32, RZ, 0x10, R33 ;  /* 0x00000010ff207819 */ /* 0x000fe40000011621 */
[----:B------:R-:W-:Y:S01]  /*b410*/  PRMT R27, R21, 0x5410, R12 ;  /* 0x00005410151b7816 */ /* 0x000fe2000000000c */
[----:B------:R-:W-:Y:S01]  /*b420*/  IMAD.U32 R28, R25, 0x10000, RZ ;  /* 0x00010000191c7824 */ /* 0x000fe200078e00ff */
[----:B------:R-:W-:-:S02]  /*b430*/  SHF.R.U32.HI R34, RZ, 0x10, R35 ;  /* 0x00000010ff227819 */ /* 0x000fc40000011623 */
[----:B------:R-:W-:Y:S01]  /*b440*/  PRMT R47, R47, 0x5410, R32 ;  /* 0x000054102f2f7816 */ /* 0x000fe20000000020 */
[----:B------:R-:W-:Y:S01]  /*b450*/  IMAD.U32 R29, R27, 0x10000, RZ ;  /* 0x000100001b1d7824 */ /* 0x000fe200078e00ff */
[----:B------:R-:W-:Y:S02]  /*b460*/  PRMT R49, R49, 0x5410, R34 ;  /* 0x0000541031317816 */ /* 0x000fe40000000022 */
[----:B------:R-:W-:Y:S02]  /*b470*/  LOP3.LUT R25, R25, 0xffff0000, RZ, 0xc0, !PT ;  /* 0xffff000019197812 */ /* 0x000fe400078ec0ff */
        /* <DEDUP_REMOVED lines=10> */
[----:B------:R-:W-:Y:S01]  /*b520*/  IMAD R0, R3, 0x2, R2 ;  /* 0x0000000203007824 */ /* 0x000fe200078e0202 */
[--C-:B------:R-:W-:Y:S02]  /*b530*/  SHF.R.U64 R3, R14, 0x10, R15.reuse ;  /* 0x000000100e037819 */ /* 0x100fe4000000120f */
[----:B------:R-:W-:Y:S02]  /*b540*/  SHF.R.U32.HI R14, RZ, 0x10, R15 ;  /* 0x00000010ff0e7819 */ /* 0x000fe4000001160f */
[----:B------:R-:W1:Y:S01]  /*b550*/  LDS.128 R8, [R0+0xc400] ;  /* 0x00c4000000087984 */ /* 0x000e620000000c00 */
[----:B------:R-:W-:-:S02]  /*b560*/  PRMT R44, R44, 0x5410, R3 ;  /* 0x000054102c2c7816 */ /* 0x000fc40000000003 */
[----:B------:R-:W-:-:S05]  /*b570*/  PRMT R45, R45, 0x5410, R14 ;  /* 0x000054102d2d7816 */ /* 0x000fca000000000e */
[----:B------:R-:W-:Y:S02]  /*b580*/  IMAD.U32 R31, R45, 0x10000, RZ ;  /* 0x000100002d1f7824 */ /* 0x000fe400078e00ff */
        /* <DEDUP_REMOVED lines=12> */
[C---:B------:R-:W-:Y:S01]  /*b650*/  FMUL.FTZ R30, R15.reuse, R28 ;  /* 0x0000001c0f1e7220 */ /* 0x040fe20000410000 */
[----:B------:R-:W-:Y:S01]  /*b660*/  FMUL.FTZ R32, R15, R26 ;  /* 0x0000001a0f207220 */ /* 0x000fe20000410000 */
[----:B------:R-:W-:-:S02]  /*b670*/  IMAD.U32 R15, R47, 0x10000, RZ ;  /* 0x000100002f0f7824 */ /* 0x000fc400078e00ff */
[C---:B------:R-:W-:Y:S01]  /*b680*/  FMUL.FTZ R33, R20.reuse, R29 ;  /* 0x0000001d14217220 */ /* 0x040fe20000410000 */
        /* <DEDUP_REMOVED lines=10> */
[----:B------:R-:W-:Y:S01]  /*b730*/  FFMA.FTZ R28, R14, R3, -R15 ;  /* 0x000000030e1c7223 */ /* 0x000fe2000001080f */
[----:B------:R-:W-:Y:S01]  /*b740*/  LOP3.LUT R3, R46, 0xffff0000, RZ, 0xc0, !PT ;  /* 0xffff00002e037812 */ /* 0x000fe200078ec0ff */
[----:B------:R-:W-:Y:S01]  /*b750*/  FFMA.FTZ R31, R14, R31, R24 ;  /* 0x0000001f0e1f7223 */ /* 0x000fe20000010018 */
[----:B------:R-:W-:Y:S01]  /*b760*/  LOP3.LUT R14, R27, 0xffff0000, RZ, 0xc0, !PT ;  /* 0xffff00001b0e7812 */ /* 0x000fe200078ec0ff */
[----:B------:R-:W-:Y:S01]  /*b770*/  FMUL.FTZ R15, R8, R25 ;  /* 0x00000019080f7220 */ /* 0x000fe20000410000 */
[----:B------:R-:W-:-:S02]  /*b780*/  IMAD.U32 R21, R10, 0x10000, RZ ;  /* 0x000100000a157824 */ /* 0x000fc400078e00ff */
[-C--:B------:R-:W-:Y:S01]  /*b790*/  FMUL.FTZ R27, R8, R3.reuse ;  /* 0x00000003081b7220 */ /* 0x080fe20000410000 */
[----:B------:R-:W-:Y:S02]  /*b7a0*/  IMAD.U32 R20, R44, 0x10000, RZ ;  /* 0x000100002c147824 */ /* 0x000fe400078e00ff */
[C---:B------:R-:W-:Y:S01]  /*b7b0*/  FMUL.FTZ R24, R9.reuse, R14 ;  /* 0x0000000e09187220 */ /* 0x040fe20000410000 */
[C---:B------:R-:W-:Y:S01]  /*b7c0*/  FFMA.FTZ R15, R4.reuse, R3, -R15 ;  /* 0x00000003040f7223 */ /* 0x040fe2000001080f */
[----:B------:R-:W-:Y:S01]  /*b7d0*/  FMUL.FTZ R9, R9, R12 ;  /* 0x0000000c09097220 */ /* 0x000fe20000410000 */
[----:B------:R-:W-:Y:S01]  /*b7e0*/  FFMA.FTZ R27, R4, R25, R27 ;  /* 0x00000019041b7223 */ /* 0x000fe2000001001b */
[----:B------:R-:W-:Y:S02]  /*b7f0*/  IMAD.U32 R8, R48, 0x10000, RZ ;  /* 0x0001000030087824 */ /* 0x000fe400078e00ff */
[----:B------:R-:W-:Y:S01]  /*b800*/  FMUL.FTZ R4, R21, R20 ;  /* 0x0000001415047220 */ /* 0x000fe20000410000 */
[C---:B------:R-:W-:Y:S01]  /*b810*/  FFMA.FTZ R24, R5.reuse, R12, -R24 ;  /* 0x0000000c05187223 */ /* 0x040fe20000010818 */
[----:B------:R-:W-:Y:S01]  /*b820*/  FFMA.FTZ R14, R5, R14, R9 ;  /* 0x0000000e050e7223 */ /* 0x000fe20000010009 */
[----:B------:R-:W-:Y:S01]  /*b830*/  LOP3.LUT R10, R10, 0xffff0000, RZ, 0xc0, !PT ;  /* 0xffff00000a0a7812 */ /* 0x000fe200078ec0ff */
[-C--:B------:R-:W-:Y:S01]  /*b840*/  FMUL.FTZ R26, R21, R8.reuse ;  /* 0x00000008151a7220 */ /* 0x080fe20000410000 */
[----:B------:R-:W-:Y:S01]  /*b850*/  FFMA.FTZ R12, R13, R8, -R4 ;  /* 0x000000080d0c7223 */ /* 0x000fe20000010804 */
[----:B------:R-:W-:-:S02]  /*b860*/  LOP3.LUT R5, R44, 0xffff0000, RZ, 0xc0, !PT ;  /* 0xffff00002c057812 */ /* 0x000fc400078ec0ff */
[----:B------:R-:W-:Y:S01]  /*b870*/  LOP3.LUT R11, R11, 0xffff0000, RZ, 0xc0, !PT ;  /* 0xffff00000b0b7812 */ /* 0x000fe200078ec0ff */
[----:B------:R-:W-:Y:S01]  /*b880*/  FFMA.FTZ R26, R13, R20, R26 ;  /* 0x000000140d1a7223 */ /* 0x000fe2000001001a */
[----:B------:R-:W-:Y:S01]  /*b890*/  LOP3.LUT R3, R48, 0xffff0000, RZ, 0xc0, !PT ;  /* 0xffff000030037812 */ /* 0x000fe200078ec0ff */
[C---:B------:R-:W-:Y:S01]  /*b8a0*/  FMUL.FTZ R9, R10.reuse, R5 ;  /* 0x000000050a097220 */ /* 0x040fe20000410000 */
[----:B------:R-:W-:Y:S02]  /*b8b0*/  LOP3.LUT R8, R45, 0xffff0000, RZ, 0xc0, !PT ;  /* 0xffff00002d087812 */ /* 0x000fe400078ec0ff */
[----:B------:R-:W-:Y:S01]  /*b8c0*/  LOP3.LUT R4, R49, 0xffff0000, RZ, 0xc0, !PT ;  /* 0xffff000031047812 */ /* 0x000fe200078ec0ff */
[-C--:B------:R-:W-:Y:S01]  /*b8d0*/  FMUL.FTZ R10, R10, R3.reuse ;  /* 0x000000030a0a7220 */ /* 0x080fe20000410000 */
[----:B------:R-:W-:Y:S01]  /*b8e0*/  FFMA.FTZ R3, R6, R3, -R9 ;  /* 0x0000000306037223 */ /* 0x000fe20000010809 */
[C---:B------:R-:W-:Y:S01]  /*b8f0*/  FMUL.FTZ R20, R11.reuse, R8 ;  /* 0x000000080b147220 */ /* 0x040fe20000410000 */
[----:B------:R-:W-:Y:S01]  /*b900*/  F2FP.BF16.F32.PACK_AB R9, R14, R35 ;  /* 0x000000230e09723e */ /* 0x000fe200000010ff */
[-C--:B------:R-:W-:Y:S01]  /*b910*/  FMUL.FTZ R21, R11, R4.reuse ;  /* 0x000000040b157220 */ /* 0x080fe20000410000 */
[----:B------:R-:W-:Y:S01]  /*b920*/  FFMA.FTZ R11, R6, R5, R10 ;  /* 0x00000005060b7223 */ /* 0x000fe2000001000a */
[----:B------:R-:W-:Y:S01]  /*b930*/  FFMA.FTZ R13, R7, R4, -R20 ;  /* 0x00000004070d7223 */ /* 0x000fe20000010814 */
[----:B------:R-:W-:Y:S01]  /*b940*/  F2FP.BF16.F32.PACK_AB R4, R15, R30 ;  /* 0x0000001e0f04723e */ /* 0x000fe200000010ff */
[----:B------:R-:W-:Y:S01]  /*b950*/  FFMA.FTZ R20, R7, R8, R21 ;  /* 0x0000000807147223 */ /* 0x000fe20000010015 */
[----:B------:R-:W-:-:S02]  /*b960*/  F2FP.BF16.F32.PACK_AB R5, R24, R33 ;  /* 0x000000211805723e */ /* 0x000fc400000010ff */
[----:B------:R-:W-:Y:S02]  /*b970*/  F2FP.BF16.F32.PACK_AB R6, R3, R12 ;  /* 0x0000000c0306723e */ /* 0x000fe400000010ff */
[----:B------:R-:W-:Y:S02]  /*b980*/  F2FP.BF16.F32.PACK_AB R10, R11, R26 ;  /* 0x0000001a0b0a723e */ /* 0x000fe400000010ff */
[----:B------:R-:W-:Y:S02]  /*b990*/  F2FP.BF16.F32.PACK_AB R7, R13, R28 ;  /* 0x0000001c0d07723e */ /* 0x000fe400000010ff */
[----:B------:R-:W-:Y:S02]  /*b9a0*/  F2FP.BF16.F32.PACK_AB R8, R27, R32 ;  /* 0x000000201b08723e */ /* 0x000fe400000010ff */
[----:B------:R-:W-:Y:S01]  /*b9b0*/  F2FP.BF16.F32.PACK_AB R11, R20, R31 ;  /* 0x0000001f140b723e */ /* 0x000fe200000010ff */
[----:B------:R0:W-:Y:S04]  /*b9c0*/  STS.128 [R36], R4 ;  /* 0x0000000424007388 */ /* 0x0001e80000000c00 */
[----:B------:R0:W-:Y:S02]  /*b9d0*/  STS.128 [R0+0xc400], R8 ;  /* 0x00c4000800007388 */ /* 0x0001e40000000c00 */
.L_x_2390:
[----:B------:R-:W-:Y:S05]  /*b9e0*/  BSYNC B0 ;  /* 0x0000000000007941 */ /* 0x000fea0003800000 */
.L_x_2383:
        /* <DEDUP_REMOVED lines=8> */
.L_x_2381:
[----:B0--3--:R-:W-:-:S05]  /*ba70*/  IMAD.U32 R0, RZ, RZ, UR41 ;  /* 0x00000029ff007e24 */ /* 0x009fca000f8e00ff */
[----:B------:R-:W-:-:S13]  /*ba80*/  ISETP.NE.AND P0, PT, R0, 0x3, PT ;  /* 0x000000030000780c */ /* 0x000fda0003f05270 */
[----:B------:R-:W-:Y:S05]  /*ba90*/  @!P0 BRA `(.L_x_2410) ;  /* 0x0000000000048947 */ /* 0x000fea0003800000 */
[----:B------:R-:W-:Y:S01]  /*baa0*/  BPT.TRAP 0x1 ;  /* 0x000000040000795c */ /* 0x000fe20000300000 */
.L_x_2410:
[----:B------:R-:W-:Y:S01]  /*bab0*/  IMAD R0, R19, 0x8, R2 ;  /* 0x0000000813007824 */ /* 0x000fe200078e0202 */
[----:B--2-4-:R-:W-:-:S04]  /*bac0*/  SHF.L.U32 R5, R138, 0x1f, RZ ;  /* 0x0000001f8a057819 */ /* 0x014fc800000006ff */
[----:B------:R0:W2:Y:S01]  /*bad0*/  SYNCS.PHASECHK.TRANS64.TRYWAIT P1, [R0+URZ+0x2d830], R5 ;  /* 0x02d83005000075a7 */ /* 0x0000a2000802017f */
[----:B------:R-:W-:Y:S05]  /*bae0*/  @!P0 BRA `(.L_x_2411) ;  /* 0x0000000000048947 */ /* 0x000fea0003800000 */
[----:B------:R-:W-:Y:S01]  /*baf0*/  BPT.TRAP 0x1 ;  /* 0x000000040000795c */ /* 0x000fe20000300000 */
.L_x_2411:
[----:B-1----:R-:W-:Y:S01]  /*bb00*/  VIADD R3, R2, 0x15400 ;  /* 0x0001540002037836 */ /* 0x002fe20000000000 */
        /* <DEDUP_REMOVED lines=9> */
.L_x_2412:
[----:B-1----:R-:W3:Y:S01]  /*bba0*/  LDL R3, [R1+0x28] ;  /* 0x0000280001037983 */ /* 0x002ee20000100800 */
[----:B0-2---:R-:W-:Y:S01]  /*bbb0*/  IMAD.MOV.U32 R5, RZ, RZ, -0x7fffffe0 ;  /* 0x80000020ff057424 */ /* 0x005fe200078e00ff */
[----:B------:R-:W-:Y:S05]  /*bbc0*/  WARPSYNC.ALL ;  /* 0x0000000000007948 */ /* 0x000fea0003800000 */
[C---:B------:R-:W-:Y:S01]  /*bbd0*/  R2UR UR4, R142.reuse ;  /* 0x000000008e0472ca */ /* 0x040fe200000e0000 */
[----:B-----5:R-:W-:Y:S01]  /*bbe0*/  WARPGROUP.ARRIVE ;  /* 0x00000000000079c5 */ /* 0x020fe20000000000 */
        /* <DEDUP_REMOVED lines=63> */
.L_x_2414:
[----:B------:R-:W2:Y:S01]  /*bfe0*/  LDL R5, [R1+0x68] ;  /* 0x0000680001057983 */ /* 0x000ea20000100800 */
[----:B------:R-:W0:Y:S01]  /*bff0*/  LDC R3, c[0x0][0x448] ;  /* 0x00011200ff037b82 */ /* 0x000e220000000800 */
[----:B------:R-:W-:Y:S02]  /*c000*/  ULDC UR45, c[0x0][0x988] ;  /* 0x00026200002d7ab9 */ /* 0x000fe40000000800 */
[----:B------:R-:W2:Y:S04]  /*c010*/  LDL R91, [R1+0x54] ;  /* 0x00005400015b7983 */ /* 0x000ea80000100800 */
[----:B------:R-:W3:Y:S04]  /*c020*/  LDL R8, [R1+0x64] ;  /* 0x0000640001087983 */ /* 0x000ee80000100800 */
[----:B------:R-:W4:Y:S04]  /*c030*/  LDL R89, [R1+0x58] ;  /* 0x0000580001597983 */ /* 0x000f280000100800 */
[----:B------:R-:W5:Y:S04]  /*c040*/  LDL R90, [R1+0x48] ;  /* 0x00004800015a7983 */ /* 0x000f680000100800 */
[----:B------:R-:W5:Y:S01]  /*c050*/  LDL R92, [R1+0x4c] ;  /* 0x00004c00015c7983 */ /* 0x000f620000100800 */
[----:B------:R-:W-:Y:S01]  /*c060*/  VIADD R0, R0, 0x2d840 ;  /* 0x0002d84000007836 */ /* 0x000fe20000000000 */
[----:B------:R-:W-:Y:S01]  /*c070*/  LOP3.LUT R23, R23, 0xfffffff7, RZ, 0xc0, !PT ;  /* 0xfffffff717177812 */ /* 0x000fe200078ec0ff */
[----:B------:R-:W-:Y:S01]  /*c080*/  ULDC UR43, c[0x0][0x988] ;  /* 0x00026200002b7ab9 */ /* 0x000fe20000000800 */
[----:B------:R-:W-:Y:S01]  /*c090*/  ULDC UR44, c[0x0][0x988] ;  /* 0x00026200002c7ab9 */ /* 0x000fe20000000800 */
[----:B0-----:R-:W-:-:S13]  /*c0a0*/  ISETP.NE.AND P4, PT, R3, 0x1, PT ;  /* 0x000000010300780c */ /* 0x001fda0003f85270 */
[----:B------:R-:W0:Y:S08]  /*c0b0*/  @P4 LDC R3, c[0x0][0x44c] ;  /* 0x00011300ff034b82 */ /* 0x000e300000000800 */
[----:B------:R-:W1:Y:S01]  /*c0c0*/  @P4 LDC R4, c[0x0][0x450] ;  /* 0x00011400ff044b82 */ /* 0x000e620000000800 */
[----:B--2---:R-:W-:-:S04]  /*c0d0*/  IMAD.IADD R6, R5, 0x1, R91 ;  /* 0x0000000105067824 */ /* 0x004fc800078e025b */
[----:B0-----:R-:W-:-:S05]  /*c0e0*/  @P4 IMAD.HI.U32 R3, R6, R3, RZ ;  /* 0x0000000306034227 */ /* 0x001fca00078e00ff */
[----:B-1----:R-:W-:Y:S01]  /*c0f0*/  @P4 SHF.R.U32.HI R6, RZ, R4, R3 ;  /* 0x00000004ff064219 */ /* 0x002fe20000011603 */
[----:B------:R-:W-:-:S04]  /*c100*/  IMAD.MOV.U32 R3, RZ, RZ, -0x80 ;  /* 0xffffff80ff037424 */ /* 0x000fc800078e00ff */
[----:B------:R-:W0:Y:S01]  /*c110*/  SHFL.IDX PT, R7, R6, 0x1, 0x1c1f ;  /* 0x003c1f0006077f89 */ /* 0x000e2200000e0000 */
[----:B------:R-:W-:-:S04]  /*c120*/  IMAD R3, R88, R3, 0x80 ;  /* 0x0000008058037424 */ /* 0x000fc800078e0203 */
[----:B------:R-:W-:Y:S02]  /*c130*/  VIADD R4, R3, 0x1 ;  /* 0x0000000103047836 */ /* 0x000fe40000000000 */
[----:B----4-:R-:W-:Y:S02]  /*c140*/  IMAD.IADD R5, R89, 0x1, R3 ;  /* 0x0000000159057824 */ /* 0x010fe400078e0203 */
[C---:B---3--:R-:W-:Y:S02]  /*c150*/  IMAD R4, R8.reuse, -0x2, R4 ;  /* 0xfffffffe08047824 */ /* 0x048fe400078e0204 */
[----:B------:R-:W-:-:S03]  /*c160*/  IMAD R5, R8, -0x2, R5 ;  /* 0xfffffffe08057824 */ /* 0x000fc600078e0205 */
[----:B-----5:R-:W-:-:S04]  /*c170*/  IADD3 R4, -R90, R4, R89 ;  /* 0x000000045a047210 */ /* 0x020fc80007ffe159 */
        /* <DEDUP_REMOVED lines=94> */
[----:B------:R-:W-:-:S04]  /*c760*/  FMNMX.FTZ R8, R86, R3, !PT ;  /* 0x0000000356087209 */ /* 0x000fc80007810000 */
[----:B------:R-:W-:-:S05]  /*c770*/  FMNMX.FTZ R8, R87, R8, !PT ;  /* 0x0000000857087209 */ /* 0x000fca0007810000 */
[----:B------:R-:W0:Y:S04]  /*c780*/  SHFL.BFLY PT, R3, R8, 0x2, 0x1f ;  /* 0x0c401f0008037f89 */ /* 0x000e2800000e0000 */
[----:B------:R-:W1:Y:S01]  /*c790*/  SHFL.IDX PT, R6, R6, RZ, 0x1c1f ;  /* 0x001c1fff06067589 */ /* 0x000e6200000e0000 */
[----:B0-----:R-:W-:-:S05]  /*c7a0*/  FMNMX.FTZ R10, R8, R3, !PT ;  /* 0x00000003080a7209 */ /* 0x001fca0007810000 */
[----:B------:R-:W0:Y:S01]  /*c7b0*/  SHFL.BFLY PT, R3, R10, 0x1, 0x1f ;  /* 0x0c201f000a037f89 */ /* 0x000e2200000e0000 */
[----:B-1----:R-:W-:-:S04]  /*c7c0*/  VIADDMNMX R4, R6, R4, R5, PT ;  /* 0x0000000406047246 */ /* 0x002fc80003800105 */
[C---:B------:R-:W-:Y:S02]  /*c7d0*/  ISETP.GT.AND P2, PT, R4.reuse, 0x1, PT ;  /* 0x000000010400780c */ /* 0x040fe40003f44270 */
[----:B------:R-:W-:Y:S02]  /*c7e0*/  ISETP.GT.AND P3, PT, R4, 0x8, PT ;  /* 0x000000080400780c */ /* 0x000fe40003f64270 */
[----:B------:R-:W-:Y:S02]  /*c7f0*/  FSEL R25, R25, -INF , P2 ;  /* 0xff80000019197808 */ /* 0x000fe40001000000 */
[----:B0-----:R-:W-:-:S04]  /*c800*/  FMNMX.FTZ R3, R10, R3, !PT ;  /* 0x000000030a037209 */ /* 0x001fc80007810000 */
[C---:B------:R-:W-:Y:S01]  /*c810*/  FSETP.NEU.FTZ.AND P1, PT, R3.reuse, -INF , PT ;  /* 0xff8000000300780b */ /* 0x040fe20003f3d000 */
[----:B------:R-:W-:-:S05]  /*c820*/  FMUL.FTZ R7, R3, UR45 ;  /* 0x0000002d03077c20 */ /* 0x000fca0008410000 */
[----:B------:R-:W-:Y:S02]  /*c830*/  FSEL R7, R7, RZ, P1 ;  /* 0x000000ff07077208 */ /* 0x000fe40000800000 */
[----:B------:R-:W-:-:S04]  /*c840*/  ISETP.GT.AND P1, PT, R4, RZ, PT ;  /* 0x000000ff0400720c */ /* 0x000fc80003f24270 */
[----:B------:R-:W-:Y:S02]  /*c850*/  FSEL R24, R24, -INF , P1 ;  /* 0xff80000018187808 */ /* 0x000fe40000800000 */
        /* <DEDUP_REMOVED lines=47> */
[----:B------:R-:W-:Y:S01]  /*cb50*/  FMNMX.FTZ R12, R56, R21, !PT ;  /* 0x00000015380c7209 */ /* 0x000fe20007810000 */
[----:B------:R-:W-:Y:S01]  /*cb60*/  FFMA.FTZ R5, R27, UR45, -R7 ;  /* 0x0000002d1b057c23 */ /* 0x000fe20008010807 */
        /* <DEDUP_REMOVED lines=41> */
[----:B------:R-:W-:Y:S02]  /*ce00*/  FSEL R85, R85, -INF , P1 ;  /* 0xff80000055557808 */ /* 0x000fe40000800000 */
[----:B------:R-:W-:-:S04]  /*ce10*/  FMNMX.FTZ R4, R84, R35, !PT ;  /* 0x0000002354047209 */ /* 0x000fc80007810000 */
[----:B------:R-:W-:-:S05]  /*ce20*/  FMNMX.FTZ R4, R85, R4, !PT ;  /* 0x0000000455047209 */ /* 0x000fca0007810000 */
[----:B------:R-:W0:Y:S02]  /*ce30*/  SHFL.BFLY PT, R35, R4, 0x2, 0x1f ;  /* 0x0c401f0004237f89 */ /* 0x000e2400000e0000 */
[----:B0-----:R-:W-:-:S05]  /*ce40*/  FMNMX.FTZ R35, R4, R35, !PT ;  /* 0x0000002304237209 */ /* 0x001fca0007810000 */
[----:B------:R-:W0:Y:S01]  /*ce50*/  SHFL.BFLY PT, R4, R35, 0x1, 0x1f ;  /* 0x0c201f0023047f89 */ /* 0x000e2200000e0000 */
[--C-:B------:R-:W-:Y:S01]  /*ce60*/  FFMA.FTZ R34, R34, UR45, -R7.reuse ;  /* 0x0000002d22227c23 */ /* 0x100fe20008010807 */
[----:B------:R-:W-:-:S03]  /*ce70*/  FFMA.FTZ R9, R26, UR45, -R7 ;  /* 0x0000002d1a097c23 */ /* 0x000fc60008010807 */
[----:B------:R1:W-:Y:S01]  /*ce80*/  MUFU.EX2 R13, R34 ;  /* 0x00000022000d7308 */ /* 0x0003e20000000800 */
[--C-:B------:R-:W-:Y:S01]  /*ce90*/  FFMA.FTZ R30, R30, UR45, -R7.reuse ;  /* 0x0000002d1e1e7c23 */ /* 0x100fe20008010807 */
[--C-:B-1----:R-:W-:Y:S01]  /*cea0*/  FFMA.FTZ R34, R51, UR45, -R7.reuse ;  /* 0x0000002d33227c23 */ /* 0x102fe20008010807 */
[--C-:B------:R-:W-:Y:S01]  /*ceb0*/  FFMA.FTZ R51, R58, UR45, -R7.reuse ;  /* 0x0000002d3a337c23 */ /* 0x100fe20008010807 */
[----:B------:R-:W-:Y:S01]  /*cec0*/  FFMA.FTZ R58, R67, UR45, -R7 ;  /* 0x0000002d433a7c23 */ /* 0x000fe20008010807 */
[----:B0-----:R-:W-:-:S04]  /*ced0*/  FMNMX.FTZ R4, R35, R4, !PT ;  /* 0x0000000423047209 */ /* 0x001fc80007810000 */
[C---:B------:R-:W-:Y:S01]  /*cee0*/  FSETP.NEU.FTZ.AND P1, PT, R4.reuse, -INF , PT ;  /* 0xff8000000400780b */ /* 0x040fe20003f3d000 */
[----:B------:R-:W-:Y:S01]  /*cef0*/  FMUL.FTZ R67, R4, UR45 ;  /* 0x0000002d04437c20 */ /* 0x000fe20008410000 */
[----:B------:R-:W-:Y:S04]  /*cf00*/  MUFU.EX2 R9, R9 ;  /* 0x0000000900097308 */ /* 0x000fe80000000800 */
[----:B------:R-:W-:-:S04]  /*cf10*/  FSEL R67, R67, RZ, P1 ;  /* 0x000000ff43437208 */ /* 0x000fc80000800000 */
[----:B------:R-:W0:Y:S01]  /*cf20*/  MUFU.EX2 R5, R5 ;  /* 0x0000000500057308 */ /* 0x000e220000000800 */
[--C-:B------:R-:W-:Y:S01]  /*cf30*/  FFMA.FTZ R12, R24, UR45, -R67.reuse ;  /* 0x0000002d180c7c23 */ /* 0x100fe20008010843 */
[----:B------:R-:W-:Y:S01]  /*cf40*/  FFMA.FTZ R25, R25, UR45, -R67 ;  /* 0x0000002d19197c23 */ /* 0x000fe20008010843 */
[----:B------:R-:W-:-:S05]  /*cf50*/  FFMA.FTZ R54, R54, UR45, -R7 ;  /* 0x0000002d36367c23 */ /* 0x000fca0008010807 */
[----:B------:R-:W1:Y:S01]  /*cf60*/  MUFU.EX2 R11, R30 ;  /* 0x0000001e000b7308 */ /* 0x000e620000000800 */
[--C-:B------:R-:W-:Y:S01]  /*cf70*/  FFMA.FTZ R14, R28, UR45, -R67.reuse ;  /* 0x0000002d1c0e7c23 */ /* 0x100fe20008010843 */
[----:B------:R-:W-:-:S06]  /*cf80*/  FFMA.FTZ R29, R29, UR45, -R67 ;  /* 0x0000002d1d1d7c23 */ /* 0x000fcc0008010843 */
[----:B------:R-:W2:Y:S01]  /*cf90*/  MUFU.EX2 R6, R6 ;  /* 0x0000000600067308 */ /* 0x000ea20000000800 */
[----:B------:R-:W-:Y:S01]  /*cfa0*/  FFMA.FTZ R28, R32, UR45, -R67 ;  /* 0x0000002d201c7c23 */ /* 0x000fe20008010843 */
[----:B------:R-:W-:Y:S01]  /*cfb0*/  FFMA.FTZ R10, R39, UR45, -R7 ;  /* 0x0000002d270a7c23 */ /* 0x000fe20008010807 */
[----:B------:R-:W-:-:S05]  /*cfc0*/  FFMA.FTZ R32, R44, UR45, -R67 ;  /* 0x0000002d2c207c23 */ /* 0x000fca0008010843 */
[----:B------:R-:W-:Y:S01]  /*cfd0*/  MUFU.EX2 R12, R12 ;  /* 0x0000000c000c7308 */ /* 0x000fe20000000800 */
[--C-:B------:R-:W-:Y:S01]  /*cfe0*/  FFMA.FTZ R38, R38, UR45, -R7.reuse ;  /* 0x0000002d26267c23 */ /* 0x100fe20008010807 */
[----:B------:R-:W-:Y:S01]  /*cff0*/  FFMA.FTZ R39, R62, UR45, -R7 ;  /* 0x0000002d3e277c23 */ /* 0x000fe20008010807 */
[----:B------:R-:W-:-:S05]  /*d000*/  FFMA.FTZ R44, R52, UR45, -R67 ;  /* 0x0000002d342c7c23 */ /* 0x000fca0008010843 */
[----:B------:R-:W3:Y:S01]  /*d010*/  MUFU.EX2 R25, R25 ;  /* 0x0000001900197308 */ /* 0x000ee20000000800 */
[----:B------:R-:W-:Y:S01]  /*d020*/  FFMA.FTZ R62, R75, UR45, -R7 ;  /* 0x0000002d4b3e7c23 */ /* 0x000fe20008010807 */
[----:B0-----:R-:W-:Y:S01]  /*d030*/  FADD.FTZ R52, R9, R5 ;  /* 0x0000000509347221 */ /* 0x001fe20000010000 */
[----:B------:R-:W-:-:S05]  /*d040*/  FFMA.FTZ R75, R37, UR45, -R67 ;  /* 0x0000002d254b7c23 */ /* 0x000fca0008010843 */
[----:B------:R0:W-:Y:S01]  /*d050*/  MUFU.EX2 R31, R54 ;  /* 0x00000036001f7308 */ /* 0x0001e20000000800 */
[--C-:B------:R-:W-:Y:S01]  /*d060*/  FFMA.FTZ R37, R45, UR45, -R67.reuse ;  /* 0x0000002d2d257c23 */ /* 0x100fe20008010843 */
[----:B------:R-:W-:-:S06]  /*d070*/  FFMA.FTZ R45, R53, UR45, -R67 ;  /* 0x0000002d352d7c23 */ /* 0x000fcc0008010843 */
[----:B------:R-:W4:Y:S01]  /*d080*/  MUFU.EX2 R14, R14 ;  /* 0x0000000e000e7308 */ /* 0x000f220000000800 */
[--C-:B0-----:R-:W-:Y:S01]  /*d090*/  FFMA.FTZ R54, R59, UR45, -R7.reuse ;  /* 0x0000002d3b367c23 */ /* 0x101fe20008010807 */
[----:B------:R-:W-:Y:S01]  /*d0a0*/  FFMA.FTZ R59, R71, UR45, -R7 ;  /* 0x0000002d473b7c23 */ /* 0x000fe20008010807 */
[--C-:B------:R-:W-:Y:S01]  /*d0b0*/  FFMA.FTZ R71, R33, UR45, -R67.reuse ;  /* 0x0000002d21477c23 */ /* 0x100fe20008010843 */
[--C-:B------:R-:W-:Y:S01]  /*d0c0*/  FFMA.FTZ R33, R41, UR45, -R67.reuse ;  /* 0x0000002d29217c23 */ /* 0x100fe20008010843 */
[----:B------:R-:W-:-:S03]  /*d0d0*/  FFMA.FTZ R41, R49, UR45, -R67 ;  /* 0x0000002d31297c23 */ /* 0x000fc60008010843 */
[----:B------:R-:W0:Y:S01]  /*d0e0*/  MUFU.EX2 R8, R8 ;  /* 0x0000000800087308 */ /* 0x000e220000000800 */
[--C-:B------:R-:W-:Y:S01]  /*d0f0*/  FFMA.FTZ R49, R57, UR45, -R67.reuse ;  /* 0x0000002d39317c23 */ /* 0x100fe20008010843 */
[----:B------:R-:W-:Y:S01]  /*d100*/  FFMA.FTZ R57, R65, UR45, -R67 ;  /* 0x0000002d41397c23 */ /* 0x000fe20008010843 */
[----:B------:R-:W-:Y:S02]  /*d110*/  IMAD.U32 R53, RZ, RZ, UR40 ;  /* 0x00000028ff357e24 */ /* 0x000fe4000f8e00ff */
[----:B-1----:R-:W-:Y:S01]  /*d120*/  FADD.FTZ R65, R11, R52 ;  /* 0x000000340b417221 */ /* 0x002fe20000010000 */
[----:B------:R-:W-:Y:S02]  /*d130*/  FFMA.FTZ R20, R42, UR45, -R7 ;  /* 0x0000002d2a147c23 */ /* 0x000fe40008010807 */
[----:B------:R-:W1:Y:S01]  /*d140*/  MUFU.EX2 R29, R29 ;  /* 0x0000001d001d7308 */ /* 0x000e620000000800 */
[--C-:B------:R-:W-:Y:S01]  /*d150*/  FFMA.FTZ R24, R40, UR45, -R67.reuse ;  /* 0x0000002d28187c23 */ /* 0x100fe20008010843 */
[----:B------:R-:W-:Y:S01]  /*d160*/  FFMA.FTZ R40, R56, UR45, -R67 ;  /* 0x0000002d38287c23 */ /* 0x000fe20008010843 */
[----:B--2---:R-:W-:-:S05]  /*d170*/  FADD.FTZ R56, R6, R65 ;  /* 0x0000004106387221 */ /* 0x004fca0000010000 */
[----:B------:R-:W2:Y:S01]  /*d180*/  MUFU.EX2 R15, R38 ;  /* 0x00000026000f7308 */ /* 0x000ea20000000800 */
[----:B------:R-:W-:Y:S01]  /*d190*/  PRMT R0, R53, 0x654, R0 ;  /* 0x0000065435007816 */ /* 0x000fe20000000000 */
[----:B------:R-:W-:Y:S01]  /*d1a0*/  FFMA.FTZ R53, R61, UR45, -R67 ;  /* 0x0000002d3d357c23 */ /* 0x000fe20008010843 */
[----:B------:R-:W-:-:S05]  /*d1b0*/  FFMA.FTZ R43, R43, UR45, -R7 ;  /* 0x0000002d2b2b7c23 */ /* 0x000fca0008010807 */
[----:B------:R-:W5:Y:S01]  /*d1c0*/  MUFU.EX2 R28, R28 ;  /* 0x0000001c001c7308 */ /* 0x000f620000000800 */
[----:B---3--:R-:W-:Y:S01]  /*d1d0*/  FADD.FTZ R61, R12, R25 ;  /* 0x000000190c3d7221 */ /* 0x008fe20000010000 */
[----:B------:R-:W-:-:S06]  /*d1e0*/  FADD.FTZ R65, R13, R56 ;  /* 0x000000380d417221 */ /* 0x000fcc0000010000 */
[----:B------:R-:W3:Y:S01]  /*d1f0*/  MUFU.EX2 R10, R10 ;  /* 0x0000000a000a7308 */ /* 0x000ee20000000800 */
[----:B----4-:R-:W-:Y:S01]  /*d200*/  FADD.FTZ R52, R14, R61 ;  /* 0x0000003d0e347221 */ /* 0x010fe20000010000 */
[----:B------:R-:W-:-:S06]  /*d210*/  FFMA.FTZ R46, R46, UR45, -R7 ;  /* 0x0000002d2e2e7c23 */ /* 0x000fcc0008010807 */
[----:B------:R-:W4:Y:S01]  /*d220*/  MUFU.EX2 R71, R71 ;  /* 0x0000004700477308 */ /* 0x000f220000000800 */
[----:B0-----:R-:W-:-:S07]  /*d230*/  FADD.FTZ R56, R8, R65 ;  /* 0x0000004108387221 */ /* 0x001fce0000010000 */
[----:B------:R-:W0:Y:S01]  /*d240*/  MUFU.EX2 R20, R20 ;  /* 0x0000001400147308 */ /* 0x000e220000000800 */
[----:B-1----:R-:W-:Y:S01]  /*d250*/  FADD.FTZ R61, R29, R52 ;  /* 0x000000341d3d7221 */ /* 0x002fe20000010000 */
[----:B--2---:R-:W-:Y:S01]  /*d260*/  FADD.FTZ R65, R15, R56 ;  /* 0x000000380f417221 */ /* 0x004fe20000010000 */
[----:B------:R-:W-:-:S05]  /*d270*/  FFMA.FTZ R26, R47, UR45, -R7 ;  /* 0x0000002d2f1a7c23 */ /* 0x000fca0008010807 */
[----:B------:R-:W-:Y:S08]  /*d280*/  MUFU.EX2 R75, R75 ;  /* 0x0000004b004b7308 */ /* 0x000ff00000000800 */
[----:B------:R-:W-:Y:S01]  /*d290*/  MUFU.EX2 R24, R24 ;  /* 0x0000001800187308 */ /* 0x000fe20000000800 */
[----:B------:R-:W-:-:S07]  /*d2a0*/  F2FP.BF16.F32.PACK_AB R11, R6, R11 ;  /* 0x0000000b060b723e */ /* 0x000fce00000010ff */
[----:B------:R-:W-:Y:S01]  /*d2b0*/  MUFU.EX2 R33, R33 ;  /* 0x0000002100217308 */ /* 0x000fe20000000800 */
[----:B------:R-:W-:-:S07]  /*d2c0*/  FFMA.FTZ R30, R50, UR45, -R7 ;  /* 0x0000002d321e7c23 */ /* 0x000fce0008010807 */
[----:B------:R-:W-:Y:S08]  /*d2d0*/  MUFU.EX2 R32, R32 ;  /* 0x0000002000207308 */ /* 0x000ff00000000800 */
[----:B------:R-:W-:Y:S01]  /*d2e0*/  MUFU.EX2 R37, R37 ;  /* 0x0000002500257308 */ /* 0x000fe20000000800 */
[----:B------:R-:W-:-:S07]  /*d2f0*/  FFMA.FTZ R38, R55, UR45, -R7 ;  /* 0x0000002d37267c23 */ /* 0x000fce0008010807 */
[----:B------:R-:W-:Y:S08]  /*d300*/  MUFU.EX2 R34, R34 ;  /* 0x0000002200227308 */ /* 0x000ff00000000800 */
[----:B------:R-:W-:Y:S01]  /*d310*/  MUFU.EX2 R44, R44 ;  /* 0x0000002c002c7308 */ /* 0x000fe20000000800 */
[----:B------:R-:W-:Y:S01]  /*d320*/  F2FP.BF16.F32.PACK_AB R9, R5, R9 ;  /* 0x000000090509723e */ /* 0x000fe200000010ff */
[----:B------:R-:W-:Y:S01]  /*d330*/  FFMA.FTZ R60, R60, UR45, -R67 ;  /* 0x0000002d3c3c7c23 */ /* 0x000fe20008010843 */
[----:B------:R1:W-:Y:S05]  /*d340*/  SYNCS.ARRIVE.TRANS64.RED.A1T0 RZ, [R0+URZ], RZ ;  /* 0x000000ff00ff79a7 */ /* 0x0003ea000810043f */
[----:B------:R-:W2:Y:S01]  /*d350*/  MUFU.EX2 R21, R43 ;  /* 0x0000002b00157308 */ /* 0x000ea20000000800 */
[----:B-----5:R-:W-:Y:S01]  /*d360*/  FADD.FTZ R52, R28, R61 ;  /* 0x0000003d1c347221 */ /* 0x020fe20000010000 */
[----:B---3--:R-:W-:-:S06]  /*d370*/  FADD.FTZ R65, R10, R65 ;  /* 0x000000410a417221 */ /* 0x008fcc0000010000 */
[----:B------:R-:W3:Y:S01]  /*d380*/  MUFU.EX2 R27, R46 ;  /* 0x0000002e001b7308 */ /* 0x000ee20000000800 */
[----:B----4-:R-:W-:Y:S01]  /*d390*/  FADD.FTZ R61, R71, R52 ;  /* 0x00000034473d7221 */ /* 0x010fe20000010000 */
[----:B0-----:R-:W-:Y:S01]  /*d3a0*/  FADD.FTZ R52, R20, R65 ;  /* 0x0000004114347221 */ /* 0x001fe20000010000 */
[----:B------:R-:W-:Y:S02]  /*d3b0*/  F2FP.BF16.F32.PACK_AB R15, R10, R15 ;  /* 0x0000000f0a0f723e */ /* 0x000fe400000010ff */
[----:B------:R-:W-:Y:S01]  /*d3c0*/  F2FP.BF16.F32.PACK_AB R10, R29, R14 ;  /* 0x0000000e1d0a723e */ /* 0x000fe200000010ff */
[----:B--2---:R-:W-:-:S04]  /*d3d0*/  FADD.FTZ R52, R21, R52 ;  /* 0x0000003415347221 */ /* 0x004fc80000010000 */
[----:B---3--:R-:W-:Y:S02]  /*d3e0*/  FADD.FTZ R29, R27, R52 ;  /* 0x000000341b1d7221 */ /* 0x008fe40000010000 */
[----:B------:R-:W2:Y:S01]  /*d3f0*/  LDL R52, [R1+0x50] ;  /* 0x0000500001347983 */ /* 0x000ea20000100800 */
[----:B------:R-:W-:Y:S01]  /*d400*/  FFMA.FTZ R47, R70, UR45, -R7 ;  /* 0x0000002d462f7c23 */ /* 0x000fe20008010807 */
[----:B------:R-:W-:-:S06]  /*d410*/  FFMA.FTZ R70, R36, UR45, -R67 ;  /* 0x0000002d24467c23 */ /* 0x000fcc0008010843 */
[----:B------:R-:W0:Y:S01]  /*d420*/  MUFU.EX2 R70, R70 ;  /* 0x0000004600467308 */ /* 0x000e220000000800 */
[----:B------:R-:W-:Y:S01]  /*d430*/  FFMA.FTZ R36, R48, UR45, -R67 ;  /* 0x0000002d30247c23 */ /* 0x000fe20008010843 */
[----:B------:R-:W-:-:S06]  /*d440*/  F2FP.BF16.F32.PACK_AB R13, R8, R13 ;  /* 0x0000000d080d723e */ /* 0x000fcc00000010ff */
[----:B------:R-:W3:Y:S01]  /*d450*/  MUFU.EX2 R26, R26 ;  /* 0x0000001a001a7308 */ /* 0x000ee20000000800 */
[----:B------:R-:W-:Y:S01]  /*d460*/  F2FP.BF16.F32.PACK_AB R8, R25, R12 ;  /* 0x0000000c1908723e */ /* 0x000fe200000010ff */
[----:B0-----:R-:W-:-:S06]  /*d470*/  FADD.FTZ R6, R70, R61 ;  /* 0x0000003d46067221 */ /* 0x001fcc0000010000 */
[----:B------:R-:W0:Y:S01]  /*d480*/  MUFU.EX2 R36, R36 ;  /* 0x0000002400247308 */ /* 0x000e220000000800 */
[----:B------:R-:W-:-:S04]  /*d490*/  FADD.FTZ R61, R75, R6 ;  /* 0x000000064b3d7221 */ /* 0x000fc80000010000 */
[----:B------:R-:W-:-:S03]  /*d4a0*/  FADD.FTZ R12, R24, R61 ;  /* 0x0000003d180c7221 */ /* 0x000fc60000010000 */
[----:B------:R-:W4:Y:S01]  /*d4b0*/  MUFU.EX2 R30, R30 ;  /* 0x0000001e001e7308 */ /* 0x000f220000000800 */
[----:B------:R-:W-:Y:S01]  /*d4c0*/  FADD.FTZ R25, R33, R12 ;  /* 0x0000000c21197221 */ /* 0x000fe20000010000 */
[----:B------:R-:W-:-:S06]  /*d4d0*/  F2FP.BF16.F32.PACK_AB R12, R71, R28 ;  /* 0x0000001c470c723e */ /* 0x000fcc00000010ff */
[----:B------:R-:W5:Y:S01]  /*d4e0*/  MUFU.EX2 R41, R41 ;  /* 0x0000002900297308 */ /* 0x000f620000000800 */
[----:B------:R-:W-:Y:S01]  /*d4f0*/  FADD.FTZ R28, R32, R25 ;  /* 0x00000019201c7221 */ /* 0x000fe20000010000 */
[----:B---3--:R-:W-:-:S03]  /*d500*/  FADD.FTZ R61, R26, R29 ;  /* 0x0000001d1a3d7221 */ /* 0x008fc60000010000 */
[----:B------:R-:W-:-:S03]  /*d510*/  FADD.FTZ R29, R37, R28 ;  /* 0x0000001c251d7221 */ /* 0x000fc60000010000 */
[----:B------:R-:W3:Y:S01]  /*d520*/  MUFU.EX2 R45, R45 ;  /* 0x0000002d002d7308 */ /* 0x000ee20000000800 */
[----:B------:R-:W-:Y:S01]  /*d530*/  F2FP.BF16.F32.PACK_AB R25, R21, R20 ;  /* 0x000000141519723e */ /* 0x000fe200000010ff */
[----:B0-----:R-:W-:Y:S01]  /*d540*/  FADD.FTZ R20, R36, R29 ;  /* 0x0000001d24147221 */ /* 0x001fe20000010000 */
[----:B----4-:R-:W-:-:S05]  /*d550*/  FADD.FTZ R61, R30, R61 ;  /* 0x0000003d1e3d7221 */ /* 0x010fca0000010000 */
[----:B------:R-:W0:Y:S01]  /*d560*/  MUFU.EX2 R38, R38 ;  /* 0x0000002600267308 */ /* 0x000e220000000800 */
[----:B-----5:R-:W-:Y:S01]  /*d570*/  FADD.FTZ R21, R41, R20 ;  /* 0x0000001429157221 */ /* 0x020fe20000010000 */
[----:B------:R-:W-:-:S06]  /*d580*/  FADD.FTZ R28, R34, R61 ;  /* 0x0000003d221c7221 */ /* 0x000fcc0000010000 */
[----:B------:R-:W4:Y:S01]  /*d590*/  MUFU.EX2 R40, R40 ;  /* 0x0000002800287308 */ /* 0x000f220000000800 */
[----:B------:R-:W-:Y:S01]  /*d5a0*/  FFMA.FTZ R55, R63, UR45, -R7 ;  /* 0x0000002d3f377c23 */ /* 0x000fe20008010807 */
[----:B------:R-:W-:-:S06]  /*d5b0*/  F2FP.BF16.F32.PACK_AB R14, R75, R70 ;  /* 0x000000464b0e723e */ /* 0x000fcc00000010ff */
[----:B------:R-:W5:Y:S01]  /*d5c0*/  MUFU.EX2 R51, R51 ;  /* 0x0000003300337308 */ /* 0x000f620000000800 */
[----:B------:R1:W-:Y:S01]  /*d5d0*/  STSM.16.M88.4 [R154+0x21800], R8 ;  /* 0x021800089a007844 */ /* 0x0003e20000000200 */
[----:B------:R-:W-:-:S06]  /*d5e0*/  FFMA.FTZ R48, R64, UR45, -R67 ;  /* 0x0000002d40307c23 */ /* 0x000fcc0008010843 */
[----:B------:R-:W5:Y:S01]  /*d5f0*/  MUFU.EX2 R49, R49 ;  /* 0x0000003100317308 */ /* 0x000f620000000800 */
[----:B------:R-:W-:-:S07]  /*d600*/  FFMA.FTZ R50, R66, UR45, -R7 ;  /* 0x0000002d42327c23 */ /* 0x000fce0008010807 */
[----:B------:R-:W5:Y:S01]  /*d610*/  MUFU.EX2 R54, R54 ;  /* 0x0000003600367308 */ /* 0x000f620000000800 */
[----:B-1----:R-:W-:Y:S01]  /*d620*/  FADD.FTZ R10, R44, R21 ;  /* 0x000000152c0a7221 */ /* 0x002fe20000010000 */
[----:B------:R-:W-:Y:S01]  /*d630*/  FADD.FTZ R11, R31, R28 ;  /* 0x0000001c1f0b7221 */ /* 0x000fe20000010000 */
[----:B------:R3:W-:Y:S05]  /*d640*/  STSM.16.M88.4 [R92], R12 ;  /* 0x0000000c5c007844 */ /* 0x0007ea0000000200 */
[----:B------:R-:W1:Y:S08]  /*d650*/  MUFU.EX2 R0, R60 ;  /* 0x0000003c00007308 */ /* 0x000e700000000800 */
[----:B------:R-:W1:Y:S08]  /*d660*/  MUFU.EX2 R39, R39 ;  /* 0x0000002700277308 */ /* 0x000e700000000800 */
[----:B------:R-:W1:Y:S01]  /*d670*/  MUFU.EX2 R53, R53 ;  /* 0x0000003500357308 */ /* 0x000e620000000800 */
[----:B---3--:R-:W-:Y:S01]  /*d680*/  FADD.FTZ R13, R45, R10 ;  /* 0x0000000a2d0d7221 */ /* 0x008fe20000010000 */
[----:B0-----:R-:W-:Y:S01]  /*d690*/  FADD.FTZ R12, R38, R11 ;  /* 0x0000000b260c7221 */ /* 0x001fe20000010000 */
[--C-:B------:R-:W-:Y:S01]  /*d6a0*/  FFMA.FTZ R68, R68, UR45, -R67.reuse ;  /* 0x0000002d44447c23 */ /* 0x100fe20008010843 */
[----:B------:R-:W-:-:S04]  /*d6b0*/  FFMA.FTZ R69, R69, UR45, -R67 ;  /* 0x0000002d45457c23 */ /* 0x000fc80008010843 */
[----:B------:R-:W-:Y:S01]  /*d6c0*/  MUFU.EX2 R57, R57 ;  /* 0x0000003900397308 */ /* 0x000fe20000000800 */
[----:B----4-:R-:W-:Y:S01]  /*d6d0*/  FADD.FTZ R14, R40, R13 ;  /* 0x0000000d280e7221 */ /* 0x010fe20000010000 */
[----:B-----5:R-:W-:Y:S01]  /*d6e0*/  FADD.FTZ R13, R51, R12 ;  /* 0x0000000c330d7221 */ /* 0x020fe20000010000 */
[----:B------:R-:W-:-:S05]  /*d6f0*/  F2FP.BF16.F32.PACK_AB R27, R26, R27 ;  /* 0x0000001b1a1b723e */ /* 0x000fca00000010ff */
[----:B------:R-:W-:Y:S01]  /*d700*/  MUFU.EX2 R58, R58 ;  /* 0x0000003a003a7308 */ /* 0x000fe20000000800 */
[----:B------:R-:W-:Y:S01]  /*d710*/  F2FP.BF16.F32.PACK_AB R24, R33, R24 ;  /* 0x000000182118723e */ /* 0x000fe200000010ff */
[----:B------:R-:W-:Y:S01]  /*d720*/  FFMA.FTZ R72, R72, UR45, -R67 ;  /* 0x0000002d48487c23 */ /* 0x000fe20008010843 */
[----:B------:R-:W-:Y:S01]  /*d730*/  FFMA.FTZ R46, R74, UR45, -R7 ;  /* 0x0000002d4a2e7c23 */ /* 0x000fe20008010807 */
[----:B------:R-:W-:Y:S01]  /*d740*/  FFMA.FTZ R73, R73, UR45, -R67 ;  /* 0x0000002d49497c23 */ /* 0x000fe20008010843 */
[----:B------:R-:W0:Y:S03]  /*d750*/  @P4 LDC R20, c[0x0][0x44c] ;  /* 0x00011300ff144b82 */ /* 0x000e260000000800 */
[----:B------:R-:W3:Y:S01]  /*d760*/  MUFU.EX2 R55, R55 ;  /* 0x0000003700377308 */ /* 0x000ee20000000800 */
[----:B------:R-:W-:Y:S01]  /*d770*/  FADD.FTZ R15, R49, R14 ;  /* 0x0000000e310f7221 */ /* 0x000fe20000010000 */
[----:B------:R-:W-:-:S06]  /*d780*/  FADD.FTZ R12, R54, R13 ;  /* 0x0000000d360c7221 */ /* 0x000fcc0000010000 */
[----:B------:R-:W-:Y:S08]  /*d790*/  MUFU.EX2 R48, R48 ;  /* 0x0000003000307308 */ /* 0x000ff00000000800 */
[----:B------:R-:W4:Y:S01]  /*d7a0*/  MUFU.EX2 R50, R50 ;  /* 0x0000003200327308 */ /* 0x000f220000000800 */
[----:B------:R-:W-:Y:S01]  /*d7b0*/  F2FP.BF16.F32.PACK_AB R26, R37, R32 ;  /* 0x00000020251a723e */ /* 0x000fe200000010ff */
[----:B-1----:R-:W-:Y:S01]  /*d7c0*/  FADD.FTZ R14, R0, R15 ;  /* 0x0000000f000e7221 */ /* 0x002fe20000010000 */
[----:B------:R-:W-:Y:S01]  /*d7d0*/  F2FP.BF16.F32.PACK_AB R9, R34, R30 ;  /* 0x0000001e2209723e */ /* 0x000fe200000010ff */
[----:B------:R-:W-:Y:S01]  /*d7e0*/  FADD.FTZ R12, R39, R12 ;  /* 0x0000000c270c7221 */ /* 0x000fe20000010000 */
[----:B------:R-:W-:-:S03]  /*d7f0*/  F2FP.BF16.F32.PACK_AB R8, R41, R36 ;  /* 0x000000242908723e */ /* 0x000fc600000010ff */
[----:B------:R-:W1:Y:S01]  /*d800*/  MUFU.EX2 R5, R68 ;  /* 0x0000004400057308 */ /* 0x000e620000000800 */
[----:B------:R-:W-:Y:S02]  /*d810*/  F2FP.BF16.F32.PACK_AB R10, R45, R44 ;  /* 0x0000002c2d0a723e */ /* 0x000fe400000010ff */
[----:B------:R-:W-:Y:S01]  /*d820*/  F2FP.BF16.F32.PACK_AB R11, R38, R31 ;  /* 0x0000001f260b723e */ /* 0x000fe200000010ff */
[----:B------:R-:W-:-:S04]  /*d830*/  FADD.FTZ R13, R53, R14 ;  /* 0x0000000e350d7221 */ /* 0x000fc80000010000 */
[----:B------:R-:W5:Y:S01]  /*d840*/  MUFU.EX2 R47, R47 ;  /* 0x0000002f002f7308 */ /* 0x000f620000000800 */
[----:B------:R-:W-:Y:S01]  /*d850*/  STSM.16.M88.4 [R156], R24 ;  /* 0x000000189c007844 */ /* 0x000fe20000000200 */
[----:B---3--:R-:W-:-:S03]  /*d860*/  FADD.FTZ R15, R55, R12 ;  /* 0x0000000c370f7221 */ /* 0x008fc60000010000 */
[----:B------:R3:W-:Y:S03]  /*d870*/  STSM.16.M88.4 [R155], R8 ;  /* 0x000000089b007844 */ /* 0x0007e60000000200 */
[----:B------:R-:W0:Y:S01]  /*d880*/  MUFU.EX2 R6, R69 ;  /* 0x0000004500067308 */ /* 0x000e220000000800 */
[----:B------:R-:W-:Y:S01]  /*d890*/  FFMA.FTZ R76, R76, UR45, -R67 ;  /* 0x0000002d4c4c7c23 */ /* 0x000fe20008010843 */
[----:B----4-:R-:W-:-:S06]  /*d8a0*/  FADD.FTZ R15, R50, R15 ;  /* 0x0000000f320f7221 */ /* 0x010fcc0000010000 */
[----:B------:R-:W4:Y:S01]  /*d8b0*/  MUFU.EX2 R59, R59 ;  /* 0x0000003b003b7308 */ /* 0x000f220000000800 */
[----:B------:R-:W-:Y:S01]  /*d8c0*/  FFMA.FTZ R43, R78, UR45, -R7 ;  /* 0x0000002d4e2b7c23 */ /* 0x000fe20008010807 */
[----:B------:R-:W-:Y:S01]  /*d8d0*/  FFMA.FTZ R77, R77, UR45, -R67 ;  /* 0x0000002d4d4d7c23 */ /* 0x000fe20008010843 */
[----:B------:R-:W-:-:S05]  /*d8e0*/  FFMA.FTZ R63, R79, UR45, -R7 ;  /* 0x0000002d4f3f7c23 */ /* 0x000fca0008010807 */
[----:B------:R-:W-:Y:S01]  /*d8f0*/  MUFU.EX2 R62, R62 ;  /* 0x0000003e003e7308 */ /* 0x000fe20000000800 */
[----:B---3--:R-:W-:Y:S01]  /*d900*/  F2FP.BF16.F32.PACK_AB R10, R53, R0 ;  /* 0x00000000350a723e */ /* 0x008fe200000010ff */
[----:B------:R-:W-:-:S06]  /*d910*/  FADD.FTZ R0, R48, R13 ;  /* 0x0000000d30007221 */ /* 0x000fcc0000010000 */
[----:B------:R-:W3:Y:S01]  /*d920*/  MUFU.EX2 R72, R72 ;  /* 0x0000004800487308 */ /* 0x000ee20000000800 */
[----:B------:R-:W-:Y:S01]  /*d930*/  FADD.FTZ R0, R57, R0 ;  /* 0x0000000039007221 */ /* 0x000fe20000010000 */
[----:B------:R-:W-:Y:S01]  /*d940*/  FADD.FTZ R14, R58, R15 ;  /* 0x0000000f3a0e7221 */ /* 0x000fe20000010000 */
[----:B------:R-:W-:Y:S01]  /*d950*/  FFMA.FTZ R80, R80, UR45, -R67 ;  /* 0x0000002d50507c23 */ /* 0x000fe20008010843 */
[----:B------:R-:W-:-:S04]  /*d960*/  FFMA.FTZ R42, R82, UR45, -R7 ;  /* 0x0000002d522a7c23 */ /* 0x000fc80008010807 */
[----:B------:R-:W3:Y:S01]  /*d970*/  MUFU.EX2 R46, R46 ;  /* 0x0000002e002e7308 */ /* 0x000ee20000000800 */
[----:B-1----:R-:W-:Y:S01]  /*d980*/  FADD.FTZ R15, R5, R0 ;  /* 0x00000000050f7221 */ /* 0x002fe20000010000 */
[----:B-----5:R-:W-:Y:S01]  /*d990*/  FADD.FTZ R0, R47, R14 ;  /* 0x0000000e2f007221 */ /* 0x020fe20000010000 */
[----:B------:R-:W1:Y:S05]  /*d9a0*/  @P4 LDC R26, c[0x0][0x450] ;  /* 0x00011400ff1a4b82 */ /* 0x000e6a0000000800 */
[----:B------:R-:W5:Y:S01]  /*d9b0*/  MUFU.EX2 R73, R73 ;  /* 0x0000004900497308 */ /* 0x000f620000000800 */
[C---:B0-----:R-:W-:Y:S01]  /*d9c0*/  FADD.FTZ R21, R6.reuse, R15 ;  /* 0x0000000f06157221 */ /* 0x041fe20000010000 */
[----:B------:R-:W-:-:S06]  /*d9d0*/  F2FP.BF16.F32.PACK_AB R14, R6, R5 ;  /* 0x00000005060e723e */ /* 0x000fcc00000010ff */
[----:B------:R-:W0:Y:S01]  /*d9e0*/  MUFU.EX2 R76, R76 ;  /* 0x0000004c004c7308 */ /* 0x000e220000000800 */
[----:B------:R-:W-:Y:S01]  /*d9f0*/  FFMA.FTZ R81, R81, UR45, -R67 ;  /* 0x0000002d51517c23 */ /* 0x000fe20008010843 */
[----:B----4-:R-:W-:-:S06]  /*da00*/  FADD.FTZ R5, R59, R0 ;  /* 0x000000003b057221 */ /* 0x010fcc0000010000 */
[----:B------:R-:W4:Y:S01]  /*da10*/  MUFU.EX2 R43, R43 ;  /* 0x0000002b002b7308 */ /* 0x000f220000000800 */
[----:B------:R-:W-:Y:S01]  /*da20*/  FFMA.FTZ R66, R83, UR45, -R7 ;  /* 0x0000002d53427c23 */ /* 0x000fe20008010807 */
[----:B---3--:R-:W-:-:S06]  /*da30*/  FADD.FTZ R0, R72, R21 ;  /* 0x0000001548007221 */ /* 0x008fcc0000010000 */
[----:B------:R-:W3:Y:S01]  /*da40*/  MUFU.EX2 R77, R77 ;  /* 0x0000004d004d7308 */ /* 0x000ee20000000800 */
[----:B------:R-:W-:Y:S01]  /*da50*/  FFMA.FTZ R35, R86, UR45, -R7 ;  /* 0x0000002d56237c23 */ /* 0x000fe20008010807 */
[----:B------:R-:W-:-:S06]  /*da60*/  FADD.FTZ R5, R46, R5 ;  /* 0x000000052e057221 */ /* 0x000fcc0000010000 */
[----:B------:R-:W1:Y:S01]  /*da70*/  MUFU.EX2 R63, R63 ;  /* 0x0000003f003f7308 */ /* 0x000e620000000800 */
[----:B------:R-:W-:Y:S01]  /*da80*/  FFMA.FTZ R7, R87, UR45, -R7 ;  /* 0x0000002d57077c23 */ /* 0x000fe20008010807 */
[----:B-----5:R-:W-:-:S06]  /*da90*/  FADD.FTZ R21, R73, R0 ;  /* 0x0000000049157221 */ /* 0x020fcc0000010000 */
[----:B------:R-:W5:Y:S01]  /*daa0*/  MUFU.EX2 R80, R80 ;  /* 0x0000005000507308 */ /* 0x000f620000000800 */
[----:B------:R-:W-:Y:S01]  /*dab0*/  FADD.FTZ R6, R62, R5 ;  /* 0x000000053e067221 */ /* 0x000fe20000010000 */
[----:B------:R-:W-:-:S06]  /*dac0*/  FFMA.FTZ R84, R84, UR45, -R67 ;  /* 0x0000002d54547c23 */ /* 0x000fcc0008010843 */
[----:B------:R-:W5:Y:S01]  /*dad0*/  MUFU.EX2 R42, R42 ;  /* 0x0000002a002a7308 */ /* 0x000f620000000800 */
[----:B------:R-:W-:Y:S01]  /*dae0*/  FFMA.FTZ R67, R85, UR45, -R67 ;  /* 0x0000002d55437c23 */ /* 0x000fe20008010843 */
[----:B------:R-:W-:Y:S01]  /*daf0*/  F2FP.BF16.F32.PACK_AB R8, R49, R40 ;  /* 0x000000283108723e */ /* 0x000fe200000010ff */
[----:B------:R-:W-:Y:S01]  /*db00*/  @P4 IMAD.HI.U32 R25, R91, R20, RZ ;  /* 0x000000145b194227 */ /* 0x000fe200078e00ff */
[----:B------:R-:W-:-:S04]  /*db10*/  F2FP.BF16.F32.PACK_AB R9, R54, R51 ;  /* 0x000000333609723e */ /* 0x000fc800000010ff */
[----:B------:R-:W2:Y:S01]  /*db20*/  MUFU.EX2 R81, R81 ;  /* 0x0000005100517308 */ /* 0x000ea20000000800 */
[----:B------:R-:W-:Y:S01]  /*db30*/  F2FP.BF16.F32.PACK_AB R11, R55, R39 ;  /* 0x00000027370b723e */ /* 0x000fe200000010ff */
[----:B0-----:R-:W-:Y:S01]  /*db40*/  FADD.FTZ R20, R76, R21 ;  /* 0x000000154c147221 */ /* 0x001fe20000010000 */
[----:B----4-:R-:W-:-:S05]  /*db50*/  FADD.FTZ R6, R43, R6 ;  /* 0x000000062b067221 */ /* 0x010fca0000010000 */
[----:B------:R-:W0:Y:S01]  /*db60*/  MUFU.EX2 R66, R66 ;  /* 0x0000004200427308 */ /* 0x000e220000000800 */
[----:B------:R1:W-:Y:S01]  /*db70*/  STSM.16.M88.4 [R154+0x27800], R8 ;  /* 0x027800089a007844 */ /* 0x0003e20000000200 */
[----:B---3--:R-:W-:-:S06]  /*db80*/  FADD.FTZ R5, R77, R20 ;  /* 0x000000144d057221 */ /* 0x008fcc0000010000 */
[----:B------:R-:W-:Y:S08]  /*db90*/  MUFU.EX2 R35, R35 ;  /* 0x0000002300237308 */ /* 0x000ff00000000800 */
[----:B------:R2:W3:Y:S01]  /*dba0*/  MUFU.EX2 R0, R7 ;  /* 0x0000000700007308 */ /* 0x0004e20000000800 */
[----:B-1----:R-:W-:Y:S01]  /*dbb0*/  FADD.FTZ R11, R63, R6 ;  /* 0x000000063f0b7221 */ /* 0x002fe20000010000 */
[----:B-----5:R-:W-:Y:S01]  /*dbc0*/  FADD.FTZ R6, R80, R5 ;  /* 0x0000000550067221 */ /* 0x020fe20000010000 */
[----:B------:R-:W-:-:S05]  /*dbd0*/  IMAD.MOV.U32 R24, RZ, RZ, R91 ;  /* 0x000000ffff187224 */ /* 0x000fca00078e005b */
[----:B------:R-:W-:Y:S01]  /*dbe0*/  MUFU.EX2 R84, R84 ;  /* 0x0000005400547308 */ /* 0x000fe20000000800 */
[----:B------:R-:W-:Y:S01]  /*dbf0*/  FADD.FTZ R5, R42, R11 ;  /* 0x0000000b2a057221 */ /* 0x000fe20000010000 */
[----:B------:R-:W-:-:S06]  /*dc00*/  F2FP.BF16.F32.PACK_AB R12, R57, R48 ;  /* 0x00000030390c723e */ /* 0x000fcc00000010ff */
[----:B------:R-:W1:Y:S01]  /*dc10*/  MUFU.EX2 R67, R67 ;  /* 0x0000004300437308 */ /* 0x000e620000000800 */
[----:B------:R-:W-:Y:S02]  /*dc20*/  F2FP.BF16.F32.PACK_AB R13, R58, R50 ;  /* 0x000000323a0d723e */ /* 0x000fe400000010ff */
[----:B------:R-:W-:Y:S02]  /*dc30*/  F2FP.BF16.F32.PACK_AB R15, R59, R47 ;  /* 0x0000002f3b0f723e */ /* 0x000fe400000010ff */
[----:B------:R-:W-:Y:S01]  /*dc40*/  @P4 SHF.R.U32.HI R24, RZ, R26, R25 ;  /* 0x0000001aff184219 */ /* 0x000fe20000011619 */
[----:B--2---:R-:W-:Y:S01]  /*dc50*/  FADD.FTZ R7, R81, R6 ;  /* 0x0000000651077221 */ /* 0x004fe20000010000 */
[----:B0-----:R-:W-:Y:S01]  /*dc60*/  FADD.FTZ R6, R66, R5 ;  /* 0x0000000542067221 */ /* 0x001fe20000010000 */
[----:B------:R3:W-:Y:S01]  /*dc70*/  STSM.16.M88.4 [R52], R12 ;  /* 0x0000000c34007844 */ /* 0x0007e20000000200 */
[----:B------:R-:W-:Y:S02]  /*dc80*/  IADD3 R5, R24, R89, -R90 ;  /* 0x0000005918057210 */ /* 0x000fe40007ffe85a */
[----:B------:R-:W-:-:S02]  /*dc90*/  F2FP.BF16.F32.PACK_AB R8, R73, R72 ;  /* 0x000000484908723e */ /* 0x000fc400000010ff */
[----:B------:R-:W-:Y:S02]  /*dca0*/  F2FP.BF16.F32.PACK_AB R9, R62, R46 ;  /* 0x0000002e3e09723e */ /* 0x000fe400000010ff */
[----:B------:R-:W-:Y:S02]  /*dcb0*/  F2FP.BF16.F32.PACK_AB R10, R77, R76 ;  /* 0x0000004c4d0a723e */ /* 0x000fe400000010ff */
[----:B------:R-:W-:Y:S02]  /*dcc0*/  F2FP.BF16.F32.PACK_AB R11, R63, R43 ;  /* 0x0000002b3f0b723e */ /* 0x000fe400000010ff */
[----:B---3--:R-:W-:Y:S01]  /*dcd0*/  F2FP.BF16.F32.PACK_AB R15, R0, R35 ;  /* 0x00000023000f723e */ /* 0x008fe200000010ff */
[----:B------:R-:W-:Y:S01]  /*dce0*/  FADD.FTZ R35, R35, R6 ;  /* 0x0000000623237221 */ /* 0x000fe20000010000 */
[----:B------:R-:W-:Y:S02]  /*dcf0*/  SHF.R.S32.HI R6, RZ, 0x1f, R5 ;  /* 0x0000001fff067819 */ /* 0x000fe40000011405 */
[----:B------:R-:W-:-:S02]  /*dd00*/  F2FP.BF16.F32.PACK_AB R12, R81, R80 ;  /* 0x00000050510c723e */ /* 0x000fc400000010ff */
[----:B------:R-:W-:Y:S02]  /*dd10*/  F2FP.BF16.F32.PACK_AB R13, R66, R42 ;  /* 0x0000002a420d723e */ /* 0x000fe400000010ff */
[----:B-1----:R-:W-:Y:S02]  /*dd20*/  F2FP.BF16.F32.PACK_AB R14, R67, R84 ;  /* 0x00000054430e723e */ /* 0x002fe400000010ff */
[----:B------:R-:W-:Y:S01]  /*dd30*/  LEA.HI R5, R6, R5, RZ, 0x7 ;  /* 0x0000000506057211 */ /* 0x000fe200078f38ff */
[----:B------:R0:W-:Y:S03]  /*dd40*/  STSM.16.M88.4 [R156+0x6000], R8 ;  /* 0x006000089c007844 */ /* 0x0001e60000000200 */
[----:B------:R-:W-:Y:S01]  /*dd50*/  SHF.R.S32.HI R5, RZ, 0x7, R5 ;  /* 0x00000007ff057819 */ /* 0x000fe20000011405 */
[----:B------:R0:W-:Y:S01]  /*dd60*/  STSM.16.M88.4 [R155+0x6000], R12 ;  /* 0x0060000c9b007844 */ /* 0x0001e20000000200 */
[----:B------:R1:W-:Y:S06]  /*dd70*/  MEMBAR.ALL.CTA ;  /* 0x0000000000007992 */ /* 0x0003ec0000008000 */
[----:B-1----:R-:W1:Y:S01]  /*dd80*/  FENCE.VIEW.ASYNC.S ;  /* 0x00000000000073c6 */ /* 0x002e620000000000 */
[----:B------:R-:W-:Y:S01]  /*dd90*/  VIMNMX R20, RZ, R5, !PT ;  /* 0x00000005ff147248 */ /* 0x000fe20007fe0100 */
[----:B------:R-:W-:-:S04]  /*dda0*/  VIADD R6, R88, 0xfffffffe ;  /* 0xfffffffe58067836 */ /* 0x000fc80000000000 */
[----:B------:R0:W-:Y:S01]  /*ddb0*/  STL [R1+0x30], R20 ;  /* 0x0000301401007387 */ /* 0x0001e20000100800 */
[----:B------:R-:W-:Y:S01]  /*ddc0*/  ISETP.GE.AND P1, PT, R6, R20, PT ;  /* 0x000000140600720c */ /* 0x000fe20003f26270 */
[----:B------:R-:W-:Y:S01]  /*ddd0*/  FADD.FTZ R84, R84, R7 ;  /* 0x0000000754547221 */ /* 0x000fe20000010000 */
[----:B------:R-:W-:Y:S01]  /*dde0*/  @P4 LOP3.LUT R23, R23, 0x8, RZ, 0xfc, !PT ;  /* 0x0000000817174812 */ /* 0x000fe200078efcff */
[----:B------:R-:W-:Y:S01]  /*ddf0*/  FADD.FTZ R0, R0, R35 ;  /* 0x0000002300007221 */ /* 0x000fe20000010000 */
[----:B------:R-:W-:Y:S01]  /*de00*/  CS2R R134, SRZ ;  /* 0x0000000000867805 */ /* 0x000fe2000001ff00 */
[----:B------:R-:W-:Y:S01]  /*de10*/  FADD.FTZ R139, R67, R84 ;  /* 0x00000054438b7221 */ /* 0x000fe20000010000 */
        /* <DEDUP_REMOVED lines=23> */
[----:B-1----:R-:W-:Y:S01]  /*df90*/  NOP ;  /* 0x0000000000007918 */ /* 0x002fe20000000000 */
[----:B0-----:R-:W-:Y:S05]  /*dfa0*/  @!P1 BRA `(.L_x_2415) ;  /* 0x0000002c00a49947 */ /* 0x001fea0003800000 */
[----:B------:R-:W-:Y:S02]  /*dfb0*/  IMAD.MOV.U32 R8, RZ, RZ, R3 ;  /* 0x000000ffff087224 */ /* 0x000fe400078e0003 */
[----:B------:R-:W-:Y:S02]  /*dfc0*/  IMAD.MOV.U32 R5, RZ, RZ, R4 ;  /* 0x000000ffff057224 */ /* 0x000fe400078e0004 */
[----:B------:R-:W-:Y:S02]  /*dfd0*/  IMAD.MOV.U32 R9, RZ, RZ, R138 ;  /* 0x000000ffff097224 */ /* 0x000fe400078e008a */
[----:B------:R-:W-:Y:S02]  /*dfe0*/  IMAD.MOV.U32 R7, RZ, RZ, R19 ;  /* 0x000000ffff077224 */ /* 0x000fe400078e0013 */
[----:B------:R-:W-:-:S07]  /*dff0*/  IMAD.MOV.U32 R135, RZ, RZ, RZ ;  /* 0x000000ffff877224 */ /* 0x000fce00078e00ff */
.L_x_2427:
        /* <DEDUP_REMOVED lines=9> */
.L_x_2417:
[----:B------:R-:W-:Y:S01]  /*e090*/  VIADD R3, R7, 0x1 ;  /* 0x0000000107037836 */ /* 0x000fe20000000000 */
[----:B------:R-:W-:-:S04]  /*e0a0*/  SHF.L.U32 R4, R138, 0x1f, RZ ;  /* 0x0000001f8a047819 */ /* 0x000fc800000006ff */
[----:B------:R-:W-:-:S04]  /*e0b0*/  ISETP.NE.AND P2, PT, R3, 0x2, PT ;  /* 0x000000020300780c */ /* 0x000fc80003f45270 */
[----:B------:R-:W-:-:S05]  /*e0c0*/  SEL R3, R3, RZ, P2 ;  /* 0x000000ff03037207 */ /* 0x000fca0001000000 */
[----:B------:R-:W-:-:S04]  /*e0d0*/  IMAD R3, R3, 0x8, R2 ;  /* 0x0000000803037824 */ /* 0x000fc800078e0202 */
[----:B------:R0:W1:Y:S01]  /*e0e0*/  SYNCS.PHASECHK.TRANS64.TRYWAIT P2, [R3+URZ+0x2d830], R4 ;  /* 0x02d83004030075a7 */ /* 0x000062000804017f */
[----:B------:R-:W-:Y:S05]  /*e0f0*/  @!P0 BRA `(.L_x_2418) ;  /* 0x0000000000048947 */ /* 0x000fea0003800000 */
[----:B------:R-:W-:Y:S01]  /*e100*/  BPT.TRAP 0x1 ;  /* 0x000000040000795c */ /* 0x000fe20000300000 */
.L_x_2418:
[----:B------:R-:W-:Y:S04]  /*e110*/  BSSY B0, `(.L_x_2416) ;  /* 0x0000004000007945 */ /* 0x000fe80003800000 */
[----:B-1----:R-:W-:Y:S05]  /*e120*/  @P2 BRA `(.L_x_2419) ;  /* 0x0000000000082947 */ /* 0x002fea0003800000 */
[----:B------:R-:W1:Y:S02]  /*e130*/  SYNCS.PHASECHK.TRANS64.TRYWAIT P2, [R3+URZ+0x2d830], R4 ;  /* 0x02d83004030075a7 */ /* 0x000e64000804017f */
[----:B-1----:R-:W-:Y:S05]  /*e140*/  @!P2 BRA `(.L_x_2420) ;  /* 0x000000f40018a947 */ /* 0x002fea0003800000 */
.L_x_2419:
[----:B------:R-:W-:Y:S05]  /*e150*/  BSYNC B0 ;  /* 0x0000000000007941 */ /* 0x000fea0003800000 */
.L_x_2416:
        /* <DEDUP_REMOVED lines=64> */
.L_x_2422:
[----:B------:R-:W-:Y:S01]  /*e560*/  SHF.L.U32 R3, R9, 0x1f, RZ ;  /* 0x0000001f09037819 */ /* 0x000fe200000006ff */
[----:B------:R-:W-:-:S04]  /*e570*/  IMAD R4, R7, 0x8, R2 ;  /* 0x0000000807047824 */ /* 0x000fc800078e0202 */
[----:B------:R0:W1:Y:S01]  /*e580*/  SYNCS.PHASECHK.TRANS64.TRYWAIT P1, [R4+URZ+0x2d850], R3 ;  /* 0x02d85003040075a7 */ /* 0x000062000802017f */
[----:B------:R-:W-:Y:S05]  /*e590*/  @!P0 BRA `(.L_x_2423) ;  /* 0x0000000000048947 */ /* 0x000fea0003800000 */
[----:B------:R-:W-:Y:S01]  /*e5a0*/  BPT.TRAP 0x1 ;  /* 0x000000040000795c */ /* 0x000fe20000300000 */
.L_x_2423:
[----:B-1----:R-:W-:Y:S05]  /*e5b0*/  @P1 BRA `(.L_x_2421) ;  /* 0x0000000000081947 */ /* 0x002fea0003800000 */
[----:B------:R-:W1:Y:S02]  /*e5c0*/  SYNCS.PHASECHK.TRANS64.TRYWAIT P1, [R4+URZ+0x2d850], R3 ;  /* 0x02d85003040075a7 */ /* 0x000e64000802017f */
[----:B-1----:R-:W-:Y:S05]  /*e5d0*/  @!P1 BRA `(.L_x_2424) ;  /* 0x000000f000089947 */ /* 0x002fea0003800000 */
.L_x_2421:
        /* <DEDUP_REMOVED lines=8> */
[----:B------:R-:W-:Y:S02]  /*e660*/  R2UR UR7, R11 ;  /* 0x000000000b0772ca */ /* 0x000fe400000e0000 */
        /* <DEDUP_REMOVED lines=87> */
.L_x_2425:
[----:B------:R-:W2:Y:S01]  /*ebe0*/  LDL R13, [R1+0x54] ;  /* 0x00005400010d7983 */ /* 0x000ea20000100800 */
[----:B------:R-:W1:Y:S03]  /*ebf0*/  LDC R4, c[0x0][0x448] ;  /* 0x00011200ff047b82 */ /* 0x000e660000000800 */
[----:B0-----:R-:W2:Y:S04]  /*ec00*/  LDL R3, [R1+0x68] ;  /* 0x0000680001037983 */ /* 0x001ea80000100800 */
[----:B------:R-:W3:Y:S04]  /*ec10*/  LDL R12, [R1+0x64] ;  /* 0x00006400010c7983 */ /* 0x000ee80000100800 */
[----:B------:R-:W4:Y:S04]  /*ec20*/  LDL R11, [R1+0x58] ;  /* 0x00005800010b7983 */ /* 0x000f280000100800 */
[----:B------:R-:W4:Y:S01]  /*ec30*/  LDL R10, [R1+0x48] ;  /* 0x00004800010a7983 */ /* 0x000f220000100800 */
[----:B------:R-:W-:Y:S01]  /*ec40*/  LOP3.LUT R23, R23, 0xffffffdf, RZ, 0xc0, !PT ;  /* 0xffffffdf17177812 */ /* 0x000fe200078ec0ff */
[----:B------:R-:W-:Y:S01]  /*ec50*/  UMOV UR45, UR44 ;  /* 0x0000002c002d7c82 */ /* 0x000fe20008000000 */
[----:B------:R-:W-:-:S02]  /*ec60*/  IMAD R15, R19, 0x8, R2 ;  /* 0x00000008130f7824 */ /* 0x000fc400078e0202 */
[----:B------:R-:W-:Y:S01]  /*ec70*/  @P0 LOP3.LUT R23, R23, 0x20, RZ, 0xfc, !PT ;  /* 0x0000002017170812 */ /* 0x000fe200078efcff */
[----:B------:R-:W-:Y:S02]  /*ec80*/  IMAD.U32 R20, RZ, RZ, UR40 ;  /* 0x00000028ff147e24 */ /* 0x000fe4000f8e00ff */
[----:B------:R-:W-:Y:S01]  /*ec90*/  VIADD R15, R15, 0x2d840 ;  /* 0x0002d8400f0f7836 */ /* 0x000fe20000000000 */
[----:B-1----:R-:W-:Y:S02]  /*eca0*/  ISETP.NE.AND P1, PT, R4, 0x1, PT ;  /* 0x000000010400780c */ /* 0x002fe40003f25270 */
[----:B------:R-:W-:Y:S02]  /*ecb0*/  LOP3.LUT R23, R23, 0xffffffbf, RZ, 0xc0, !PT ;  /* 0xffffffbf17177812 */ /* 0x000fe400078ec0ff */
[----:B------:R-:W-:-:S04]  /*ecc0*/  PRMT R15, R20, 0x654, R15 ;  /* 0x00000654140f7816 */ /* 0x000fc8000000000f */
[----:B------:R0:W-:Y:S05]  /*ecd0*/  SYNCS.ARRIVE.TRANS64.RED.A1T0 RZ, [R15+URZ], RZ ;  /* 0x000000ff0fff79a7 */ /* 0x0001ea000810043f */
[----:B------:R-:W1:Y:S08]  /*ece0*/  @P1 LDC R9, c[0x0][0x44c] ;  /* 0x00011300ff091b82 */ /* 0x000e700000000800 */
[----:B------:R-:W5:Y:S01]  /*ecf0*/  @P1 LDC R4, c[0x0][0x450] ;  /* 0x00011400ff041b82 */ /* 0x000f620000000800 */
[----:B--2---:R-:W-:-:S04]  /*ed00*/  IMAD.IADD R3, R3, 0x1, R13 ;  /* 0x0000000103037824 */ /* 0x004fc800078e020d */
[----:B-1----:R-:W-:-:S05]  /*ed10*/  @P1 IMAD.HI.U32 R9, R3, R9, RZ ;  /* 0x0000000903091227 */ /* 0x002fca00078e00ff */
[----:B-----5:R-:W-:Y:S01]  /*ed20*/  @P1 SHF.R.U32.HI R3, RZ, R4, R9 ;  /* 0x00000004ff031219 */ /* 0x020fe20000011609 */
[----:B------:R-:W-:-:S04]  /*ed30*/  IMAD.MOV.U32 R9, RZ, RZ, -0x80 ;  /* 0xffffff80ff097424 */ /* 0x000fc800078e00ff */
[----:B------:R-:W1:Y:S01]  /*ed40*/  SHFL.IDX PT, R4, R3, RZ, 0x1c1f ;  /* 0x001c1fff03047589 */ /* 0x000e6200000e0000 */
[----:B------:R-:W-:-:S03]  /*ed50*/  IMAD R9, R6, R9, 0x1 ;  /* 0x0000000106097424 */ /* 0x000fc600078e0209 */
[----:B------:R-:W2:Y:S01]  /*ed60*/  SHFL.IDX PT, R3, R3, 0x1, 0x1c1f ;  /* 0x003c1f0003037f89 */ /* 0x000ea200000e0000 */
[----:B---3--:R-:W-:-:S05]  /*ed70*/  IMAD R9, R12, -0x2, R9 ;  /* 0xfffffffe0c097824 */ /* 0x008fca00078e0209 */
[----:B----4-:R-:W-:-:S05]  /*ed80*/  IADD3 R9, -R10, R9, R11 ;  /* 0x000000090a097210 */ /* 0x010fca0007ffe10b */
[C---:B-1----:R-:W-:Y:S02]  /*ed90*/  IMAD.IADD R4, R9.reuse, 0x1, R4 ;  /* 0x0000000109047824 */ /* 0x042fe400078e0204 */
[----:B--2---:R-:W-:-:S03]  /*eda0*/  IMAD.IADD R3, R9, 0x1, R3 ;  /* 0x0000000109037824 */ /* 0x004fc600078e0203 */
[C---:B------:R-:W-:Y:S02]  /*edb0*/  ISETP.GT.AND P4, PT, R4.reuse, RZ, PT ;  /* 0x000000ff0400720c */ /* 0x040fe40003f84270 */
[C---:B------:R-:W-:Y:S02]  /*edc0*/  ISETP.GT.AND P3, PT, R4.reuse, 0x1, PT ;  /* 0x000000010400780c */ /* 0x040fe40003f64270 */
[C---:B------:R-:W-:Y:S02]  /*edd0*/  ISETP.GT.AND P2, PT, R4.reuse, 0x8, PT ;  /* 0x000000080400780c */ /* 0x040fe40003f44270 */
[----:B------:R-:W-:Y:S02]  /*ede0*/  ISETP.GT.AND P1, PT, R4, 0x9, PT ;  /* 0x000000090400780c */ /* 0x000fe40003f24270 */
[----:B------:R-:W-:Y:S02]  /*edf0*/  FSEL R24, R24, -INF , P4 ;  /* 0xff80000018187808 */ /* 0x000fe40002000000 */
[----:B------:R-:W-:-:S02]  /*ee00*/  FSEL R25, R25, -INF , P3 ;  /* 0xff80000019197808 */ /* 0x000fc40001800000 */
[----:B------:R-:W-:Y:S02]  /*ee10*/  FSEL R28, R28, -INF , P2 ;  /* 0xff8000001c1c7808 */ /* 0x000fe40001000000 */
[----:B------:R-:W-:Y:S02]  /*ee20*/  FSEL R29, R29, -INF , P1 ;  /* 0xff8000001d1d7808 */ /* 0x000fe40000800000 */
[C---:B------:R-:W-:Y:S02]  /*ee30*/  ISETP.GT.AND P4, PT, R4.reuse, 0x10, PT ;  /* 0x000000100400780c */ /* 0x040fe40003f84270 */
[C---:B------:R-:W-:Y:S02]  /*ee40*/  ISETP.GT.AND P3, PT, R4.reuse, 0x11, PT ;  /* 0x000000110400780c */ /* 0x040fe40003f64270 */
[C---:B------:R-:W-:Y:S02]  /*ee50*/  ISETP.GT.AND P2, PT, R4.reuse, 0x18, PT ;  /* 0x000000180400780c */ /* 0x040fe40003f44270 */
        /* <DEDUP_REMOVED lines=8> */
[----:B------:R-:W-:Y:S02]  /*eee0*/  ISETP.GT.AND P1, PT, R4, 0x29, PT ;  /* 0x000000290400780c */ /* 0x000fe40003f24270 */
[----:B------:R-:W-:Y:S02]  /*eef0*/  FSEL R40, R40, -INF , P4 ;  /* 0xff80000028287808 */ /* 0x000fe40002000000 */
[----:B------:R-:W-:Y:S02]  /*ef00*/  FSEL R41, R41, -INF , P3 ;  /* 0xff80000029297808 */ /* 0x000fe40001800000 */
[----:B------:R-:W-:Y:S02]  /*ef10*/  FSEL R44, R44, -INF , P2 ;  /* 0xff8000002c2c7808 */ /* 0x000fe40001000000 */
[----:B------:R-:W-:-:S02]  /*ef20*/  FSEL R45, R45, -INF , P1 ;  /* 0xff8000002d2d7808 */ /* 0x000fc40000800000 */
[C---:B------:R-:W-:Y:S02]  /*ef30*/  ISETP.GT.AND P4, PT, R4.reuse, 0x30, PT ;  /* 0x000000300400780c */ /* 0x040fe40003f84270 */
        /* <DEDUP_REMOVED lines=35> */
[----:B------:R-:W-:Y:S02]  /*f170*/  FMNMX.FTZ R4, R24, R5, !PT ;  /* 0x0000000518047209 */ /* 0x000fe40007810000 */
        /* <DEDUP_REMOVED lines=8> */
[----:B------:R-:W-:Y:S02]  /*f200*/  ISETP.GT.AND P4, PT, R3, RZ, PT ;  /* 0x000000ff0300720c */ /* 0x000fe40003f84270 */
[----:B------:R-:W-:Y:S02]  /*f210*/  FMNMX.FTZ R4, R33, R4, !PT ;  /* 0x0000000421047209 */ /* 0x000fe40007810000 */
[----:B------:R-:W-:-:S02]  /*f220*/  ISETP.GT.AND P3, PT, R3, 0x1, PT ;  /* 0x000000010300780c */ /* 0x000fc40003f64270 */
[----:B------:R-:W-:Y:S02]  /*f230*/  FMNMX.FTZ R4, R36, R4, !PT ;  /* 0x0000000424047209 */ /* 0x000fe40007810000 */
[----:B------:R-:W-:Y:S02]  /*f240*/  ISETP.GT.AND P2, PT, R3, 0x8, PT ;  /* 0x000000080300780c */ /* 0x000fe40003f44270 */
[----:B------:R-:W-:Y:S02]  /*f250*/  FMNMX.FTZ R4, R37, R4, !PT ;  /* 0x0000000425047209 */ /* 0x000fe40007810000 */
[----:B------:R-:W-:Y:S02]  /*f260*/  ISETP.GT.AND P1, PT, R3, 0x9, PT ;  /* 0x000000090300780c */ /* 0x000fe40003f24270 */
[----:B------:R-:W-:Y:S02]  /*f270*/  FMNMX.FTZ R4, R40, R4, !PT ;  /* 0x0000000428047209 */ /* 0x000fe40007810000 */
[----:B------:R-:W-:-:S02]  /*f280*/  FSEL R26, R26, -INF , P4 ;  /* 0xff8000001a1a7808 */ /* 0x000fc40002000000 */
[----:B------:R-:W-:Y:S02]  /*f290*/  FMNMX.FTZ R4, R41, R4, !PT ;  /* 0x0000000429047209 */ /* 0x000fe40007810000 */
[----:B------:R-:W-:Y:S02]  /*f2a0*/  FSEL R27, R27, -INF , P3 ;  /* 0xff8000001b1b7808 */ /* 0x000fe40001800000 */
[----:B------:R-:W-:Y:S02]  /*f2b0*/  FMNMX.FTZ R4, R44, R4, !PT ;  /* 0x000000042c047209 */ /* 0x000fe40007810000 */
[----:B------:R-:W-:Y:S02]  /*f2c0*/  FSEL R30, R30, -INF , P2 ;  /* 0xff8000001e1e7808 */ /* 0x000fe40001000000 */
[----:B------:R-:W-:Y:S02]  /*f2d0*/  FMNMX.FTZ R4, R45, R4, !PT ;  /* 0x000000042d047209 */ /* 0x000fe40007810000 */
[----:B------:R-:W-:-:S02]  /*f2e0*/  FSEL R31, R31, -INF , P1 ;  /* 0xff8000001f1f7808 */ /* 0x000fc40000800000 */
[----:B------:R-:W-:Y:S02]  /*f2f0*/  FMNMX.FTZ R4, R48, R4, !PT ;  /* 0x0000000430047209 */ /* 0x000fe40007810000 */
[----:B------:R-:W-:Y:S02]  /*f300*/  ISETP.GT.AND P4, PT, R3, 0x10, PT ;  /* 0x000000100300780c */ /* 0x000fe40003f84270 */
[----:B------:R-:W-:Y:S02]  /*f310*/  FMNMX.FTZ R4, R49, R4, !PT ;  /* 0x0000000431047209 */ /* 0x000fe40007810000 */
[C---:B------:R-:W-:Y:S02]  /*f320*/  ISETP.GT.AND P3, PT, R3.reuse, 0x11, PT ;  /* 0x000000110300780c */ /* 0x040fe40003f64270 */
[----:B------:R-:W-:Y:S02]  /*f330*/  FMNMX.FTZ R4, R52, R4, !PT ;  /* 0x0000000434047209 */ /* 0x000fe40007810000 */
[----:B------:R-:W-:-:S02]  /*f340*/  ISETP.GT.AND P2, PT, R3, 0x18, PT ;  /* 0x000000180300780c */ /* 0x000fc40003f44270 */
[----:B------:R-:W-:Y:S02]  /*f350*/  FMNMX.FTZ R4, R53, R4, !PT ;  /* 0x0000000435047209 */ /* 0x000fe40007810000 */
[----:B------:R-:W-:Y:S02]  /*f360*/  ISETP.GT.AND P1, PT, R3, 0x19, PT ;  /* 0x000000190300780c */ /* 0x000fe40003f24270 */
        /* <DEDUP_REMOVED lines=9> */
[----:B------:R-:W-:-:S02]  /*f400*/  ISETP.GT.AND P4, PT, R3, 0x20, PT ;  /* 0x000000200300780c */ /* 0x000fc40003f84270 */
[----:B------:R-:W-:Y:S02]  /*f410*/  FMNMX.FTZ R4, R65, R4, !PT ;  /* 0x0000000441047209 */ /* 0x000fe40007810000 */
[C---:B------:R-:W-:Y:S02]  /*f420*/  ISETP.GT.AND P3, PT, R3.reuse, 0x21, PT ;  /* 0x000000210300780c */ /* 0x040fe40003f64270 */
[----:B------:R-:W-:Y:S02]  /*f430*/  FMNMX.FTZ R4, R68, R4, !PT ;  /* 0x0000000444047209 */ /* 0x000fe40007810000 */
[----:B------:R-:W-:Y:S02]  /*f440*/  ISETP.GT.AND P2, PT, R3, 0x28, PT ;  /* 0x000000280300780c */ /* 0x000fe40003f44270 */
[----:B------:R-:W-:Y:S02]  /*f450*/  FMNMX.FTZ R4, R69, R4, !PT ;  /* 0x0000000445047209 */ /* 0x000fe40007810000 */
        /* <DEDUP_REMOVED lines=10> */
[----:B------:R-:W-:Y:S02]  /*f500*/  ISETP.GT.AND P4, PT, R3, 0x30, PT ;  /* 0x000000300300780c */ /* 0x000fe40003f84270 */
[----:B------:R-:W-:Y:S02]  /*f510*/  FMNMX.FTZ R4, R81, R4, !PT ;  /* 0x0000000451047209 */ /* 0x000fe40007810000 */
[----:B------:R-:W-:-:S02]  /*f520*/  ISETP.GT.AND P3, PT, R3, 0x31, PT ;  /* 0x000000310300780c */ /* 0x000fc40003f64270 */
[----:B------:R-:W-:Y:S02]  /*f530*/  FMNMX.FTZ R4, R84, R4, !PT ;  /* 0x0000000454047209 */ /* 0x000fe40007810000 */
[----:B------:R-:W-:Y:S02]  /*f540*/  ISETP.GT.AND P2, PT, R3, 0x38, PT ;  /* 0x000000380300780c */ /* 0x000fe40003f44270 */
[----:B------:R-:W-:Y:S02]  /*f550*/  FMNMX.FTZ R4, R85, R4, !PT ;  /* 0x0000000455047209 */ /* 0x000fe40007810000 */
[C---:B------:R-:W-:Y:S02]  /*f560*/  ISETP.GT.AND P1, PT, R3.reuse, 0x39, PT ;  /* 0x000000390300780c */ /* 0x040fe40003f24270 */
[----:B------:R-:W-:Y:S01]  /*f570*/  ISETP.GT.AND P0, PT, R3, 0x61, PT ;  /* 0x000000610300780c */ /* 0x000fe20003f04270 */
[----:B------:R-:W1:Y:S01]  /*f580*/  SHFL.BFLY PT, R9, R4, 0x2, 0x1f ;  /* 0x0c401f0004097f89 */ /* 0x000e6200000e0000 */
[----:B------:R-:W-:-:S02]  /*f590*/  FSEL R50, R50, -INF , P4 ;  /* 0xff80000032327808 */ /* 0x000fc40002000000 */
[----:B------:R-:W-:Y:S02]  /*f5a0*/  FSEL R51, R51, -INF , P3 ;  /* 0xff80000033337808 */ /* 0x000fe40001800000 */
[----:B------:R-:W-:Y:S02]  /*f5b0*/  FSEL R54, R54, -INF , P2 ;  /* 0xff80000036367808 */ /* 0x000fe40001000000 */
[----:B------:R-:W-:Y:S02]  /*f5c0*/  FSEL R55, R55, -INF , P1 ;  /* 0xff80000037377808 */ /* 0x000fe40000800000 */
        /* <DEDUP_REMOVED lines=8> */
[----:B-1----:R-:W-:-:S02]  /*f650*/  FMNMX.FTZ R4, R4, R9, !PT ;  /* 0x0000000904047209 */ /* 0x002fc40007810000 */
[C---:B------:R-:W-:Y:S02]  /*f660*/  ISETP.GT.AND P4, PT, R3.reuse, 0x50, PT ;  /* 0x000000500300780c */ /* 0x040fe40003f84270 */
[C---:B------:R-:W-:Y:S01]  /*f670*/  ISETP.GT.AND P3, PT, R3.reuse, 0x51, PT ;  /* 0x000000510300780c */ /* 0x040fe20003f64270 */
[----:B------:R-:W1:Y:S01]  /*f680*/  SHFL.BFLY PT, R9, R4, 0x1, 0x1f ;  /* 0x0c201f0004097f89 */ /* 0x000e6200000e0000 */
[C---:B------:R-:W-:Y:S02]  /*f690*/  ISETP.GT.AND P2, PT, R3.reuse, 0x58, PT ;  /* 0x000000580300780c */ /* 0x040fe40003f44270 */
[----:B------:R-:W-:Y:S02]  /*f6a0*/  ISETP.GT.AND P1, PT, R3, 0x59, PT ;  /* 0x000000590300780c */ /* 0x000fe40003f24270 */
[----:B------:R-:W-:Y:S02]  /*f6b0*/  FSEL R66, R66, -INF , P4 ;  /* 0xff80000042427808 */ /* 0x000fe40002000000 */
[----:B------:R-:W-:-:S02]  /*f6c0*/  FSEL R67, R67, -INF , P3 ;  /* 0xff80000043437808 */ /* 0x000fc40001800000 */
[----:B------:R-:W-:Y:S02]  /*f6d0*/  @P0 LOP3.LUT R23, R23, 0x40, RZ, 0xfc, !PT ;  /* 0x0000004017170812 */ /* 0x000fe400078efcff */
[----:B------:R-:W-:Y:S02]  /*f6e0*/  FSEL R70, R70, -INF , P2 ;  /* 0xff80000046467808 */ /* 0x000fe40001000000 */
[----:B------:R-:W-:Y:S02]  /*f6f0*/  FSEL R71, R71, -INF , P1 ;  /* 0xff80000047477808 */ /* 0x000fe40000800000 */
[C---:B------:R-:W-:Y:S02]  /*f700*/  ISETP.GT.AND P1, PT, R3.reuse, 0x69, PT ;  /* 0x000000690300780c */ /* 0x040fe40003f24270 */
[C---:B------:R-:W-:Y:S02]  /*f710*/  ISETP.GT.AND P2, PT, R3.reuse, 0x70, PT ;  /* 0x000000700300780c */ /* 0x040fe40003f44270 */
[----:B------:R-:W-:-:S02]  /*f720*/  ISETP.GT.AND P3, PT, R3, 0x71, PT ;  /* 0x000000710300780c */ /* 0x000fc40003f64270 */
[C---:B------:R-:W-:Y:S02]  /*f730*/  ISETP.GT.AND P4, PT, R3.reuse, 0x78, PT ;  /* 0x000000780300780c */ /* 0x040fe40003f84270 */
[C---:B------:R-:W-:Y:S02]  /*f740*/  ISETP.GT.AND P5, PT, R3.reuse, 0x79, PT ;  /* 0x000000790300780c */ /* 0x040fe40003fa4270 */
[----:B-1----:R-:W-:Y:S02]  /*f750*/  FMNMX.FTZ R4, R4, R9, !PT ;  /* 0x0000000904047209 */ /* 0x002fe40007810000 */
[----:B------:R-:W-:Y:S02]  /*f760*/  ISETP.GT.AND P0, PT, R3, 0x60, PT ;  /* 0x000000600300780c */ /* 0x000fe40003f04270 */
[----:B------:R-:W-:Y:S02]  /*f770*/  FSETP.NEU.FTZ.AND P6, PT, R4, -INF , PT ;  /* 0xff8000000400780b */ /* 0x000fe40003fdd000 */
[----:B------:R-:W-:-:S02]  /*f780*/  FSEL R74, R74, -INF , P0 ;  /* 0xff8000004a4a7808 */ /* 0x000fc40000000000 */
[C---:B------:R-:W-:Y:S02]  /*f790*/  FSEL R9, R4.reuse, RZ, P6 ;  /* 0x000000ff04097208 */ /* 0x040fe40003000000 */
[----:B------:R-:W-:Y:S02]  /*f7a0*/  LOP3.LUT P0, RZ, R23, 0x40, RZ, 0xc0, !PT ;  /* 0x0000004017ff7812 */ /* 0x000fe4000780c0ff */
[----:B------:R-:W-:Y:S01]  /*f7b0*/  FSEL R79, R79, -INF , P1 ;  /* 0xff8000004f4f7808 */ /* 0x000fe20000800000 */
[----:B------:R-:W-:Y:S01]  /*f7c0*/  FADD.FTZ R5, -R9, R5 ;  /* 0x0000000509057221 */ /* 0x000fe20000010100 */
[----:B------:R-:W-:Y:S01]  /*f7d0*/  FMUL.FTZ R9, R4, UR45 ;  /* 0x0000002d04097c20 */ /* 0x000fe20008410000 */
[----:B------:R-:W-:Y:S02]  /*f7e0*/  FSEL R75, R75, -INF , P0 ;  /* 0xff8000004b4b7808 */ /* 0x000fe40000000000 */
[----:B------:R-:W-:Y:S01]  /*f7f0*/  FSEL R82, R82, -INF , P2 ;  /* 0xff80000052527808 */ /* 0x000fe20001000000 */
[----:B------:R-:W-:Y:S01]  /*f800*/  FMUL.FTZ R5, R5, UR45 ;  /* 0x0000002d05057c20 */ /* 0x000fe20008410000 */
[----:B------:R-:W-:-:S02]  /*f810*/  FSEL R9, R9, RZ, P6 ;  /* 0x000000ff09097208 */ /* 0x000fc40003000000 */
[----:B------:R-:W-:Y:S02]  /*f820*/  ISETP.GT.AND P6, PT, R3, 0x68, PT ;  /* 0x000000680300780c */ /* 0x000fe40003fc4270 */
[----:B------:R-:W-:Y:S01]  /*f830*/  FMNMX.FTZ R3, R26, R8, !PT ;  /* 0x000000081a037209 */ /* 0x000fe20007810000 */
[--C-:B------:R-:W-:Y:S01]  /*f840*/  FFMA.FTZ R24, R24, UR45, -R9.reuse ;  /* 0x0000002d18187c23 */ /* 0x100fe20008010809 */
[----:B------:R-:W-:Y:S01]  /*f850*/  FSEL R78, R78, -INF , P6 ;  /* 0xff8000004e4e7808 */ /* 0x000fe20003000000 */
[--C-:B------:R-:W-:Y:S01]  /*f860*/  FFMA.FTZ R25, R25, UR45, -R9.reuse ;  /* 0x0000002d19197c23 */ /* 0x100fe20008010809 */
[----:B------:R-:W-:Y:S01]  /*f870*/  FMNMX.FTZ R3, R27, R3, !PT ;  /* 0x000000031b037209 */ /* 0x000fe20007810000 */
[----:B------:R-:W-:Y:S01]  /*f880*/  MUFU.EX2 R5, R5 ;  /* 0x0000000500057308 */ /* 0x000fe20000000800 */
[----:B------:R-:W-:Y:S01]  /*f890*/  FSEL R83, R83, -INF , P3 ;  /* 0xff80000053537808 */ /* 0x000fe20001800000 */
[--C-:B------:R-:W-:Y:S01]  /*f8a0*/  FFMA.FTZ R28, R28, UR45, -R9.reuse ;  /* 0x0000002d1c1c7c23 */ /* 0x100fe20008010809 */
[----:B------:R-:W-:Y:S01]  /*f8b0*/  FMNMX.FTZ R3, R30, R3, !PT ;  /* 0x000000031e037209 */ /* 0x000fe20007810000 */
[--C-:B------:R-:W-:Y:S01]  /*f8c0*/  FFMA.FTZ R29, R29, UR45, -R9.reuse ;  /* 0x0000002d1d1d7c23 */ /* 0x100fe20008010809 */
[----:B------:R-:W-:Y:S01]  /*f8d0*/  FSEL R86, R86, -INF , P4 ;  /* 0xff80000056567808 */ /* 0x000fe20002000000 */
[--C-:B------:R-:W-:Y:S01]  /*f8e0*/  FFMA.FTZ R32, R32, UR45, -R9.reuse ;  /* 0x0000002d20207c23 */ /* 0x100fe20008010809 */
[----:B------:R-:W-:Y:S01]  /*f8f0*/  FMNMX.FTZ R3, R31, R3, !PT ;  /* 0x000000031f037209 */ /* 0x000fe20007810000 */
[----:B------:R-:W1:Y:S01]  /*f900*/  MUFU.EX2 R24, R24 ;  /* 0x0000001800187308 */ /* 0x000e620000000800 */
[----:B------:R-:W-:Y:S01]  /*f910*/  FSEL R87, R87, -INF , P5 ;  /* 0xff80000057577808 */ /* 0x000fe20002800000 */
[--C-:B------:R-:W-:Y:S01]  /*f920*/  FFMA.FTZ R33, R33, UR45, -R9.reuse ;  /* 0x0000002d21217c23 */ /* 0x100fe20008010809 */
[----:B------:R-:W-:Y:S01]  /*f930*/  FMNMX.FTZ R3, R34, R3, !PT ;  /* 0x0000000322037209 */ /* 0x000fe20007810000 */
[--C-:B------:R-:W-:Y:S01]  /*f940*/  FFMA.FTZ R36, R36, UR45, -R9.reuse ;  /* 0x0000002d24247c23 */ /* 0x100fe20008010809 */
[--C-:B------:R-:W-:Y:S01]  /*f950*/  FFMA.FTZ R37, R37, UR45, -R9.reuse ;  /* 0x0000002d25257c23 */ /* 0x100fe20008010809 */
[--C-:B------:R-:W-:Y:S01]  /*f960*/  FFMA.FTZ R40, R40, UR45, -R9.reuse ;  /* 0x0000002d28287c23 */ /* 0x100fe20008010809 */
[----:B------:R-:W-:Y:S01]  /*f970*/  FMNMX.FTZ R3, R35, R3, !PT ;  /* 0x0000000323037209 */ /* 0x000fe20007810000 */
[----:B------:R-:W2:Y:S01]  /*f980*/  MUFU.EX2 R25, R25 ;  /* 0x0000001900197308 */ /* 0x000ea20000000800 */
[--C-:B------:R-:W-:Y:S01]  /*f990*/  FFMA.FTZ R41, R41, UR45, -R9.reuse ;  /* 0x0000002d29297c23 */ /* 0x100fe20008010809 */
[--C-:B------:R-:W-:Y:S01]  /*f9a0*/  FFMA.FTZ R44, R44, UR45, -R9.reuse ;  /* 0x0000002d2c2c7c23 */ /* 0x100fe20008010809 */
[----:B------:R-:W-:Y:S01]  /*f9b0*/  FMNMX.FTZ R3, R38, R3, !PT ;  /* 0x0000000326037209 */ /* 0x000fe20007810000 */
[--C-:B------:R-:W-:Y:S01]  /*f9c0*/  FFMA.FTZ R45, R45, UR45, -R9.reuse ;  /* 0x0000002d2d2d7c23 */ /* 0x100fe20008010809 */
[--C-:B------:R-:W-:Y:S01]  /*f9d0*/  FFMA.FTZ R48, R48, UR45, -R9.reuse ;  /* 0x0000002d30307c23 */ /* 0x100fe20008010809 */
[--C-:B------:R-:W-:Y:S01]  /*f9e0*/  FFMA.FTZ R49, R49, UR45, -R9.reuse ;  /* 0x0000002d31317c23 */ /* 0x100fe20008010809 */
[----:B------:R-:W-:Y:S01]  /*f9f0*/  FMNMX.FTZ R3, R39, R3, !PT ;  /* 0x0000000327037209 */ /* 0x000fe20007810000 */
[----:B------:R-:W-:Y:S01]  /*fa00*/  MUFU.EX2 R28, R28 ;  /* 0x0000001c001c7308 */ /* 0x000fe20000000800 */
[----:B-1----:R-:W-:Y:S01]  /*fa10*/  FFMA.FTZ R139, R5, R139, R24 ;  /* 0x0000008b058b7223 */ /* 0x002fe20000010018 */
[--C-:B------:R-:W-:Y:S01]  /*fa20*/  FFMA.FTZ R52, R52, UR45, -R9.reuse ;  /* 0x0000002d34347c23 */ /* 0x100fe20008010809 */
[----:B------:R-:W-:Y:S01]  /*fa30*/  FMNMX.FTZ R3, R42, R3, !PT ;  /* 0x000000032a037209 */ /* 0x000fe20007810000 */
[--C-:B------:R-:W-:Y:S01]  /*fa40*/  FFMA.FTZ R53, R53, UR45, -R9.reuse ;  /* 0x0000002d35357c23 */ /* 0x100fe20008010809 */
[--C-:B------:R-:W-:Y:S01]  /*fa50*/  FFMA.FTZ R56, R56, UR45, -R9.reuse ;  /* 0x0000002d38387c23 */ /* 0x100fe20008010809 */
[----:B------:R-:W-:Y:S01]  /*fa60*/  FFMA.FTZ R57, R57, UR45, -R9 ;  /* 0x0000002d39397c23 */ /* 0x000fe20008010809 */
[----:B------:R-:W-:Y:S01]  /*fa70*/  FMNMX.FTZ R3, R43, R3, !PT ;  /* 0x000000032b037209 */ /* 0x000fe20007810000 */
[----:B------:R-:W-:Y:S01]  /*fa80*/  MUFU.EX2 R29, R29 ;  /* 0x0000001d001d7308 */ /* 0x000fe20000000800 */
[----:B--2---:R-:W-:Y:S01]  /*fa90*/  FADD.FTZ R139, R25, R139 ;  /* 0x0000008b198b7221 */ /* 0x004fe20000010000 */
        /* <DEDUP_REMOVED lines=20> */
[----:B------:R-:W-:Y:S01]  /*fbe0*/  FFMA.FTZ R9, R85, UR45, -R9 ;  /* 0x0000002d55097c23 */ /* 0x000fe20008010809 */
[----:B------:R-:W-:Y:S01]  /*fbf0*/  FMNMX.FTZ R3, R55, R3, !PT ;  /* 0x0000000337037209 */ /* 0x000fe20007810000 */
[----:B------:R-:W-:Y:S01]  /*fc00*/  MUFU.EX2 R36, R36 ;  /* 0x0000002400247308 */ /* 0x000fe20000000800 */
[----:B------:R-:W-:-:S02]  /*fc10*/  LOP3.LUT P0, RZ, R23, 0x20, RZ, 0xc0, !PT ;  /* 0x0000002017ff7812 */ /* 0x000fc4000780c0ff */
        /* <DEDUP_REMOVED lines=24> */
[----:B------:R-:W1:Y:S04]  /*fda0*/  SHFL.BFLY PT, R10, R3, 0x2, 0x1f ;  /* 0x0c401f00030a7f89 */ /* 0x000e6800000e0000 */
[----:B------:R-:W-:Y:S08]  /*fdb0*/  MUFU.EX2 R53, R53 ;  /* 0x0000003500357308 */ /* 0x000ff00000000800 */
[----:B------:R-:W-:Y:S08]  /*fdc0*/  MUFU.EX2 R56, R56 ;  /* 0x0000003800387308 */ /* 0x000ff00000000800 */
[----:B------:R-:W-:Y:S01]  /*fdd0*/  MUFU.EX2 R57, R57 ;  /* 0x0000003900397308 */ /* 0x000fe20000000800 */
[----:B-1----:R-:W-:-:S07]  /*fde0*/  FMNMX.FTZ R3, R3, R10, !PT ;  /* 0x0000000a03037209 */ /* 0x002fce0007810000 */
[----:B------:R-:W-:Y:S01]  /*fdf0*/  MUFU.EX2 R60, R60 ;  /* 0x0000003c003c7308 */ /* 0x000fe20000000800 */
[----:B------:R-:W1:Y:S07]  /*fe00*/  SHFL.BFLY PT, R10, R3, 0x1, 0x1f ;  /* 0x0c201f00030a7f89 */ /* 0x000e6e00000e0000 */
[----:B------:R-:W-:Y:S08]  /*fe10*/  MUFU.EX2 R61, R61 ;  /* 0x0000003d003d7308 */ /* 0x000ff00000000800 */
[----:B------:R-:W-:Y:S08]  /*fe20*/  MUFU.EX2 R64, R64 ;  /* 0x0000004000407308 */ /* 0x000ff00000000800 */
[----:B------:R-:W-:Y:S01]  /*fe30*/  MUFU.EX2 R65, R65 ;  /* 0x0000004100417308 */ /* 0x000fe20000000800 */
[----:B-1----:R-:W-:-:S04]  /*fe40*/  FMNMX.FTZ R3, R3, R10, !PT ;  /* 0x0000000a03037209 */ /* 0x002fc80007810000 */
[----:B------:R-:W-:-:S03]  /*fe50*/  FSETP.NEU.FTZ.AND P1, PT, R3, -INF , PT ;  /* 0xff8000000300780b */ /* 0x000fc60003f3d000 */
[----:B------:R-:W-:Y:S01]  /*fe60*/  MUFU.EX2 R68, R68 ;  /* 0x0000004400447308 */ /* 0x000fe20000000800 */
[----:B------:R-:W-:-:S05]  /*fe70*/  FSEL R10, R3, RZ, P1 ;  /* 0x000000ff030a7208 */ /* 0x000fca0000800000 */
[----:B------:R-:W-:Y:S01]  /*fe80*/  FADD.FTZ R8, -R10, R8 ;  /* 0x000000080a087221 */ /* 0x000fe20000010100 */
[----:B------:R-:W-:Y:S01]  /*fe90*/  FMUL.FTZ R10, R3, UR45 ;  /* 0x0000002d030a7c20 */ /* 0x000fe20008410000 */
[----:B------:R-:W-:Y:S02]  /*fea0*/  MUFU.EX2 R69, R69 ;  /* 0x0000004500457308 */ /* 0x000fe40000000800 */
[----:B------:R-:W-:Y:S02]  /*feb0*/  FMUL.FTZ R8, R8, UR45 ;  /* 0x0000002d08087c20 */ /* 0x000fe40008410000 */
[----:B------:R-:W-:-:S04]  /*fec0*/  FSEL R10, R10, RZ, P1 ;  /* 0x000000ff0a0a7208 */ /* 0x000fc80000800000 */
        /* <DEDUP_REMOVED lines=34> */
[----:B------:R-:W-:Y:S01]  /*100f0*/  FADD.FTZ R0, R28, R139 ;  /* 0x0000008b1c007221 */ /* 0x000fe20000010000 */
[--C-:B------:R-:W-:Y:S01]  /*10100*/  FFMA.FTZ R79, R79, UR45, -R10.reuse ;  /* 0x0000002d4f4f7c23 */ /* 0x100fe2000801080a */
[--C-:B------:R-:W-:Y:S01]  /*10110*/  FFMA.FTZ R82, R82, UR45, -R10.reuse ;  /* 0x0000002d52527c23 */ /* 0x100fe2000801080a */
[----:B------:R-:W-:Y:S01]  /*10120*/  FFMA.FTZ R83, R83, UR45, -R10 ;  /* 0x0000002d53537c23 */ /* 0x000fe2000801080a */
[----:B------:R-:W-:Y:S01]  /*10130*/  FADD.FTZ R0, R29, R0 ;  /* 0x000000001d007221 */ /* 0x000fe20000010000 */
[----:B------:R-:W-:Y:S01]  /*10140*/  FFMA.FTZ R86, R86, UR45, -R10 ;  /* 0x0000002d56567c23 */ /* 0x000fe2000801080a */
        /* <DEDUP_REMOVED lines=97> */
.L_x_2426:
        /* <DEDUP_REMOVED lines=110> */
.L_x_2415:
[----:B------:R-:W-:-:S13]  /*10e40*/  ISETP.GE.AND P1, PT, R6, RZ, PT ;  /* 0x000000ff0600720c */ /* 0x000fda0003f26270 */
[----:B------:R-:W-:Y:S05]  /*10e50*/  @!P1 BRA `(.L_x_2428) ;  /* 0x00000024001c9947 */ /* 0x000fea0003800000 */
[----:B------:R-:W-:Y:S02]  /*10e60*/  IMAD.MOV.U32 R9, RZ, RZ, R3 ;  /* 0x000000ffff097224 */ /* 0x000fe400078e0003 */
[----:B------:R-:W-:Y:S02]  /*10e70*/  IMAD.MOV.U32 R8, RZ, RZ, R4 ;  /* 0x000000ffff087224 */ /* 0x000fe400078e0004 */
[----:B------:R-:W-:Y:S02]  /*10e80*/  IMAD.MOV.U32 R7, RZ, RZ, R138 ;  /* 0x000000ffff077224 */ /* 0x000fe400078e008a */
[----:B------:R-:W-:-:S07]  /*10e90*/  IMAD.MOV.U32 R5, RZ, RZ, R19 ;  /* 0x000000ffff057224 */ /* 0x000fce00078e0013 */
.L_x_2440:
[----:B------:R-:W2:Y:S01]  /*10ea0*/  LDL R3, [R1+0x24] ;  /* 0x0000240001037983 */ /* 0x000ea20000100800 */
[----:B------:R-:W-:Y:S01]  /*10eb0*/  ISETP.NE.AND P1, PT, R5, 0x1, PT ;  /* 0x000000010500780c */ /* 0x000fe20003f25270 */
[----:B------:R-:W-:Y:S05]  /*10ec0*/  YIELD ;  /* 0x0000000000007946 */ /* 0x000fea0003800000 */
[----:B------:R-:W-:-:S04]  /*10ed0*/  SEL R138, RZ, 0x1, P1 ;  /* 0x00000001ff8a7807 */ /* 0x000fc80000800000 */
[----:B------:R-:W-:Y:S02]  /*10ee0*/  LOP3.LUT R138, R7, R138, RZ, 0x3c, !PT ;  /* 0x0000008a078a7212 */ /* 0x000fe400078e3cff */
[----:B--2---:R-:W-:-:S13]  /*10ef0*/  ISETP.NE.AND P1, PT, R3, RZ, PT ;  /* 0x000000ff0300720c */ /* 0x004fda0003f25270 */
[----:B-1----:R-:W-:Y:S05]  /*10f00*/  @P1 BRA `(.L_x_2429) ;  /* 0x00000000003c1947 */ /* 0x002fea0003800000 */
[----:B------:R-:W-:Y:S05]  /*10f10*/  @!P0 BRA `(.L_x_2430) ;  /* 0x0000000000048947 */ /* 0x000fea0003800000 */
[----:B------:R-:W-:Y:S01]  /*10f20*/  BPT.TRAP 0x1 ;  /* 0x000000040000795c */ /* 0x000fe20000300000 */
.L_x_2430:
        /* <DEDUP_REMOVED lines=8> */
.L_x_2431:
[----:B------:R-:W-:Y:S04]  /*10fb0*/  BSSY B0, `(.L_x_2429) ;  /* 0x0000004000007945 */ /* 0x000fe80003800000 */
[----:B-1----:R-:W-:Y:S05]  /*10fc0*/  @P2 BRA `(.L_x_2432) ;  /* 0x0000000000082947 */ /* 0x002fea0003800000 */
[----:B------:R-:W1:Y:S02]  /*10fd0*/  SYNCS.PHASECHK.TRANS64.TRYWAIT P2, [R3+URZ+0x2d830], R4 ;  /* 0x02d83004030075a7 */ /* 0x000e64000804017f */
[----:B-1----:R-:W-:Y:S05]  /*10fe0*/  @!P2 BRA `(.L_x_2433) ;  /* 0x000000c40098a947 */ /* 0x002fea0003800000 */
.L_x_2432:
[----:B------:R-:W-:Y:S05]  /*10ff0*/  BSYNC B0 ;  /* 0x0000000000007941 */ /* 0x000fea0003800000 */
.L_x_2429:
        /* <DEDUP_REMOVED lines=64> */
.L_x_2435:
[----:B------:R-:W-:Y:S01]  /*11400*/  SHF.L.U32 R3, R7, 0x1f, RZ ;  /* 0x0000001f07037819 */ /* 0x000fe200000006ff */
[----:B------:R-:W-:-:S04]  /*11410*/  IMAD R4, R5, 0x8, R2 ;  /* 0x0000000805047824 */ /* 0x000fc800078e0202 */
[----:B------:R0:W1:Y:S01]  /*11420*/  SYNCS.PHASECHK.TRANS64.TRYWAIT P1, [R4+URZ+0x2d850], R3 ;  /* 0x02d85003040075a7 */ /* 0x000062000802017f */
[----:B------:R-:W-:Y:S05]  /*11430*/  @!P0 BRA `(.L_x_2436) ;  /* 0x0000000000048947 */ /* 0x000fea0003800000 */
[----:B------:R-:W-:Y:S01]  /*11440*/  BPT.TRAP 0x1 ;  /* 0x000000040000795c */ /* 0x000fe20000300000 */
.L_x_2436:
[----:B-1----:R-:W-:Y:S05]  /*11450*/  @P1 BRA `(.L_x_2434) ;  /* 0x0000000000081947 */ /* 0x002fea0003800000 */
[----:B------:R-:W1:Y:S02]  /*11460*/  SYNCS.PHASECHK.TRANS64.TRYWAIT P1, [R4+URZ+0x2d850], R3 ;  /* 0x02d85003040075a7 */ /* 0x000e64000802017f */
[----:B-1----:R-:W-:Y:S05]  /*11470*/  @!P1 BRA `(.L_x_2437) ;  /* 0x000000c000889947 */ /* 0x002fea0003800000 */
.L_x_2434:
        /* <DEDUP_REMOVED lines=96> */
.L_x_2438:
        /* <DEDUP_REMOVED lines=44> */
[----:B------:R-:W-:-:S03]  /*11d40*/  FMNMX.FTZ R3, R27, R3, !PT ;  /* 0x000000031b037209 */ /* 0x000fc60007810000 */
[----:B------:R-:W-:Y:S01]  /*11d50*/  FMUL.FTZ R8, R8, UR45 ;  /* 0x0000002d08087c20 */ /* 0x000fe20008410000 */
[----:B------:R-:W-:-:S04]  /*11d60*/  FMNMX.FTZ R3, R30, R3, !PT ;  /* 0x000000031e037209 */ /* 0x000fc80007810000 */
[----:B------:R-:W-:Y:S01]  /*11d70*/  FMNMX.FTZ R3, R31, R3, !PT ;  /* 0x000000031f037209 */ /* 0x000fe20007810000 */
[----:B------:R-:W-:Y:S03]  /*11d80*/  MUFU.EX2 R8, R8 ;  /* 0x0000000800087308 */ /* 0x000fe60000000800 */
        /* <DEDUP_REMOVED lines=95> */
[----:B------:R-:W-:Y:S01]  /*12380*/  FFMA.FTZ R72, R72, UR45, -R7 ;  /* 0x0000002d48487c23 */ /* 0x000fe20008010807 */
[--C-:B------:R-:W-:Y:S01]  /*12390*/  FFMA.FTZ R74, R74, UR45, -R10.reuse ;  /* 0x0000002d4a4a7c23 */ /* 0x100fe2000801080a */
        /* <DEDUP_REMOVED lines=18> */
[----:B------:R-:W-:Y:S01]  /*124c0*/  FFMA.FTZ R7, R85, UR45, -R7 ;  /* 0x0000002d55077c23 */ /* 0x000fe20008010807 */
[----:B------:R-:W-:-:S05]  /*124d0*/  FFMA.FTZ R10, R87, UR45, -R10 ;  /* 0x0000002d570a7c23 */ /* 0x000fca000801080a */
        /* <DEDUP_REMOVED lines=114> */
.L_x_2439:
[----:B------:R-:W2:Y:S04]  /*12c00*/  LDL R46, [R1+0x4c] ;  /* 0x00004c00012e7983 */ /* 0x000ea80000100800 */
[----:B------:R-:W3:Y:S01]  /*12c10*/  LDL R38, [R1+0x50] ;  /* 0x0000500001267983 */ /* 0x000ee20000100800 */
[----:B------:R-:W-:Y:S01]  /*12c20*/  IMAD R5, R5, 0x8, R2 ;  /* 0x0000000805057824 */ /* 0x000fe200078e0202 */
[----:B------:R-:W-:Y:S01]  /*12c30*/  F2FP.BF16.F32.PACK_AB R24, R25, R24 ;  /* 0x000000181918723e */ /* 0x000fe200000010ff */
[----:B------:R-:W-:Y:S01]  /*12c40*/  IMAD.U32 R30, RZ, RZ, UR40 ;  /* 0x00000028ff1e7e24 */ /* 0x000fe2000f8e00ff */
[----:B------:R-:W-:Y:S01]  /*12c50*/  F2FP.BF16.F32.PACK_AB R25, R21, R26 ;  /* 0x0000001a1519723e */ /* 0x000fe200000010ff */
[----:B------:R-:W-:Y:S01]  /*12c60*/  VIADD R5, R5, 0x2d860 ;  /* 0x0002d86005057836 */ /* 0x000fe20000000000 */
[----:B------:R-:W-:Y:S01]  /*12c70*/  F2FP.BF16.F32.PACK_AB R32, R33, R32 ;  /* 0x000000202120723e */ /* 0x000fe200000010ff */
[----:B------:R-:W-:Y:S01]  /*12c80*/  FMUL.FTZ R88, R88, R8 ;  /* 0x0000000858587220 */ /* 0x000fe20000410000 */
[----:B------:R-:W-:Y:S01]  /*12c90*/  F2FP.BF16.F32.PACK_AB R26, R29, R28 ;  /* 0x0000001c1d1a723e */ /* 0x000fe200000010ff */
[-C--:B------:R-:W-:Y:S01]  /*12ca0*/  FMUL.FTZ R89, R89, R8.reuse ;  /* 0x0000000859597220 */ /* 0x080fe20000410000 */
[----:B------:R-:W-:Y:S01]  /*12cb0*/  PRMT R5, R30, 0x654, R5 ;  /* 0x000006541e057816 */ /* 0x000fe20000000005 */
[-C--:B------:R-:W-:Y:S01]  /*12cc0*/  FMUL.FTZ R92, R92, R8.reuse ;  /* 0x000000085c5c7220 */ /* 0x080fe20000410000 */
[----:B------:R-:W-:Y:S01]  /*12cd0*/  F2FP.BF16.F32.PACK_AB R27, R31, R27 ;  /* 0x0000001b1f1b723e */ /* 0x000fe200000010ff */
[----:B------:R-:W-:Y:S01]  /*12ce0*/  FMUL.FTZ R93, R93, R8 ;  /* 0x000000085d5d7220 */ /* 0x000fe20000410000 */
[----:B------:R-:W-:Y:S01]  /*12cf0*/  F2FP.BF16.F32.PACK_AB R33, R20, R34 ;  /* 0x000000221421723e */ /* 0x000fe200000010ff */
[----:B------:R0:W-:Y:S01]  /*12d00*/  SYNCS.ARRIVE.TRANS64.RED.A1T0 RZ, [R5+URZ], RZ ;  /* 0x000000ff05ff79a7 */ /* 0x0001e2000810043f */
[----:B------:R-:W-:Y:S01]  /*12d10*/  F2FP.BF16.F32.PACK_AB R40, R41, R40 ;  /* 0x000000282928723e */ /* 0x000fe200000010ff */
[----:B------:R1:W-:Y:S01]  /*12d20*/  STSM.16.M88.4 [R154+0x21800], R24 ;  /* 0x021800189a007844 */ /* 0x0003e20000000200 */
        /* <DEDUP_REMOVED lines=87> */
[----:B0-----:R-:W0:Y:S02]  /*132a0*/  FENCE.VIEW.ASYNC.S ;  /* 0x00000000000073c6 */ /* 0x001e240000000000 */
[----:B0-----:R-:W-:Y:S01]  /*132b0*/  NOP ;  /* 0x0000000000007918 */ /* 0x001fe20000000000 */
[----:B------:R-:W-:Y:S05]  /*132c0*/  @P1 BRA `(.L_x_2440) ;  /* 0xffffffd800f41947 */ /* 0x000fea000383ffff */
.L_x_2428:
[----:B------:R-:W-:Y:S05]  /*132d0*/  WARPSYNC.ALL ;  /* 0x0000000000007948 */ /* 0x000fea0003800000 */
[----:B------:R-:W-:Y:S06]  /*132e0*/  BAR.ARV 0x8, 0x200 ;  /* 0x0208000000007b1d */ /* 0x000fec0000002000 */
[----:B------:R-:W-:Y:S05]  /*132f0*/  @!P0 BRA `(.L_x_2441) ;  /* 0x0000000000048947 */ /* 0x000fea0003800000 */
[----:B------:R-:W-:Y:S01]  /*13300*/  BPT.TRAP 0x1 ;  /* 0x000000040000795c */ /* 0x000fe20000300000 */
.L_x_2441:
[----:B------:R-:W-:Y:S01]  /*13310*/  IMAD R5, R19, 0x8, R2 ;  /* 0x0000000813057824 */ /* 0x000fe200078e0202 */
[----:B------:R-:W-:-:S04]  /*13320*/  SHF.L.U32 R8, R138, 0x1f, RZ ;  /* 0x0000001f8a087819 */ /* 0x000fc800000006ff */
[----:B------:R0:W2:Y:S01]  /*13330*/  SYNCS.PHASECHK.TRANS64.TRYWAIT P1, [R5+URZ+0x2d850], R8 ;  /* 0x02d85008050075a7 */ /* 0x0000a2000802017f */
[----:B------:R-:W-:Y:S05]  /*13340*/  @!P0 BRA `(.L_x_2442) ;  /* 0x0000000000048947 */ /* 0x000fea0003800000 */
[----:B------:R-:W-:Y:S01]  /*13350*/  BPT.TRAP 0x1 ;  /* 0x000000040000795c */ /* 0x000fe20000300000 */
.L_x_2442:
        /* <DEDUP_REMOVED lines=10> */
.L_x_2443:
[----:B0-2---:R-:W-:Y:S01]  /*13400*/  IMAD R8, R19, 0x600, R2 ;  /* 0x0000060013087824 */ /* 0x005fe200078e0202 */
        /* <DEDUP_REMOVED lines=14> */
[----:B------:R-:W-:Y:S02]  /*134f0*/  IMAD.U32 R15, RZ, RZ, UR45 ;  /* 0x0000002dff0f7e24 */ /* 0x000fe4000f8e00ff */
[----:B-1----:R-:W-:Y:S02]  /*13500*/  IMAD.MOV.U32 R40, RZ, RZ, -0x800000 ;  /* 0xff800000ff287424 */ /* 0x002fe400078e00ff */
        /* <DEDUP_REMOVED lines=9> */
[----:B------:R-:W-:-:S02]  /*135a0*/  WARPGROUP.DEPBAR.LE gsb0, 0x0 ;  /* 0x00008000000079c5 */ /* 0x000fc40000010000 */
        /* <DEDUP_REMOVED lines=55> */
[----:B------:R-:W-:Y:S01]  /*13920*/  R2UR UR4, R6 ;  /* 0x00000000060472ca */ /* 0x000fe200000e0000 */
[----:B0-----:R-:W-:Y:S01]  /*13930*/  FADD.FTZ R6, R2, R139 ;  /* 0x0000008b02067221 */ /* 0x001fe20000010000 */
[----:B------:R-:W-:Y:S01]  /*13940*/  R2UR UR5, R7 ;  /* 0x00000000070572ca */ /* 0x000fe200000e0000 */
[----:B------:R-:W-:Y:S01]  /*13950*/  IMAD.MOV.U32 R2, RZ, RZ, RZ ;  /* 0x000000ffff027224 */ /* 0x000fe200078e00ff */
[----:B------:R-:W-:Y:S01]  /*13960*/  R2UR UR6, R8 ;  /* 0x00000000080672ca */ /* 0x000fe200000e0000 */
[----:B------:R-:W0:Y:S01]  /*13970*/  SHFL.BFLY PT, R7, R0, 0x2, 0x1f ;  /* 0x0c401f0000077f89 */ /* 0x000e2200000e0000 */
[----:B------:R-:W-:Y:S01]  /*13980*/  R2UR UR7, R9 ;  /* 0x00000000090772ca */ /* 0x000fe200000e0000 */
[----:B0-----:R-:W-:Y:S01]  /*13990*/  FADD.FTZ R8, R7, R0 ;  /* 0x0000000007087221 */ /* 0x001fe20000010000 */
        /* <DEDUP_REMOVED lines=17> */
[----:B-1----:R-:W-:Y:S01]  /*13ab0*/  @P2 FMUL.FTZ R6, R11, 0.69314718246459960938 ;  /* 0x3f3172180b062820 */ /* 0x002fe20000410000 */
[----:B------:R-:W-:Y:S02]  /*13ac0*/  WARPGROUP.DEPBAR.LE gsb0, 0x0 ;  /* 0x00008000000079c5 */ /* 0x000fe40000010000 */
[----:B------:R-:W-:Y:S01]  /*13ad0*/  WARPGROUP.ARRIVE ;  /* 0x00000000000079c5 */ /* 0x000fe20000000000 */
[----:B------:R-:W-:-:S05]  /*13ae0*/  @P2 FFMA.FTZ R0, R15, R3, R6 ;  /* 0x000000030f002223 */ /* 0x000fca0000010006 */
[----:B------:R-:W-:Y:S03]  /*13af0*/  HGMMA.64x96x16.F32.BF16 R88, gdesc[UR4].tnspB, R88, gsb0 ;  /* 0x41600000045879f0 */ /* 0x000fe60008001858 */
[----:B------:R-:W-:Y:S02]  /*13b00*/  WARPGROUP.DEPBAR.LE gsb0, 0x0 ;  /* 0x00008000000079c5 */ /* 0x000fe40000010000 */
[----:B------:R-:W-:Y:S05]  /*13b10*/  @!P0 BRA `(.L_x_2445) ;  /* 0x0000000000048947 */ /* 0x000fea0003800000 */
[----:B------:R-:W-:Y:S01]  /*13b20*/  BPT.TRAP 0x1 ;  /* 0x000000040000795c */ /* 0x000fe20000300000 */
.L_x_2445:
[----:B------:R-:W-:Y:S02]  /*13b30*/  VIADD R5, R5, 0x2d860 ;  /* 0x0002d86005057836 */ /* 0x000fe40000000000 */
[-C--:B---3--:R-:W-:Y:S01]  /*13b40*/  FMUL.FTZ R3, R88, R7.reuse ;  /* 0x0000000758037220 */ /* 0x088fe20000410000 */
        /* <DEDUP_REMOVED lines=11> */
[-C--:B------:R-:W-:Y:S01]  /*13c00*/  FMUL.FTZ R101, R101, R7.reuse ;  /* 0x0000000765657220 */ /* 0x080fe20000410000 */
[-C--:B------:R-:W-:Y:S01]  /*13c10*/  FMUL.FTZ R104, R104, R7.reuse ;  /* 0x0000000768687220 */ /* 0x080fe20000410000 */
[-C--:B------:R-:W-:Y:S01]  /*13c20*/  FMUL.FTZ R105, R105, R7.reuse ;  /* 0x0000000769697220 */ /* 0x080fe20000410000 */
[-C--:B------:R-:W-:Y:S01]  /*13c30*/  FMUL.FTZ R26, R108, R7.reuse ;  /* 0x000000076c1a7220 */ /* 0x080fe20000410000 */
[-C--:B------:R-:W-:Y:S01]  /*13c40*/  FMUL.FTZ R109, R109, R7.reuse ;  /* 0x000000076d6d7220 */ /* 0x080fe20000410000 */
[-C--:B------:R-:W-:Y:S01]  /*13c50*/  FMUL.FTZ R112, R112, R7.reuse ;  /* 0x0000000770707220 */ /* 0x080fe20000410000 */
[----:B-1----:R-:W-:Y:S01]  /*13c60*/  SEL R5, RZ, 0x1, P0 ;  /* 0x00000001ff057807 */ /* 0x002fe20000000000 */
        /* <DEDUP_REMOVED lines=11> */
[-C--:B0-----:R-:W-:Y:S01]  /*13d20*/  FMUL.FTZ R90, R90, R2.reuse ;  /* 0x000000025a5a7220 */ /* 0x081fe20000410000 */
        /* <DEDUP_REMOVED lines=26> */
[----:B------:R-:W-:-:S11]  /*13ed0*/  SEL R19, R19, RZ, P0 ;  /* 0x000000ff13137207 */ /* 0x000fd60000000000 */
.L_x_2373:
[----:B------:R-:W3:Y:S01]  /*13ee0*/  LDL R52, [R1+0x6c] ;  /* 0x00006c0001347983 */ /* 0x000ee20000100800 */
[----:B------:R-:W-:Y:S05]  /*13ef0*/  WARPSYNC.ALL ;  /* 0x0000000000007948 */ /* 0x000fea0003800000 */
[----:B---3--:R-:W-:Y:S01]  /*13f00*/  SHF.R.S32.HI R29, RZ, 0x1f, R52 ;  /* 0x0000001fff1d7819 */ /* 0x008fe20000011434 */
        /* <DEDUP_REMOVED lines=9> */
[----:B------:R-:W3:Y:S01]  /*13fa0*/  LDL R4, [R1+0x84] ;  /* 0x0000840001047983 */ /* 0x000ee20000100800 */
[----:B------:R-:W4:Y:S01]  /*13fb0*/  S2R R5, SR_SWINHI ;  /* 0x0000000000057919 */ /* 0x000f220000002f00 */
[----:B------:R-:W-:Y:S05]  /*13fc0*/  WARPSYNC.ALL ;  /* 0x0000000000007948 */ /* 0x000fea0003800000 */
[----:B------:R-:W-:Y:S01]  /*13fd0*/  F2FP.BF16.F32.PACK_AB R6, R93, R6 ;  /* 0x000000065d06723e */ /* 0x000fe200000010ff */
[----:B------:R-:W-:Y:S01]  /*13fe0*/  ULDC.64 UR4, c[0x0][0xc00] ;  /* 0x0003000000047ab9 */ /* 0x000fe20000000a00 */
[----:B------:R-:W2:Y:S01]  /*13ff0*/  LDL R55, [R1+0x70] ;  /* 0x0000700001377983 */ /* 0x000ea20000100800 */
[----:B------:R-:W-:-:S02]  /*14000*/  MOV R20, R2 ;  /* 0x0000000200147202 */ /* 0x000fc40000000f00 */
[----:B----4-:R-:W-:Y:S02]  /*14010*/  MOV R21, R5 ;  /* 0x0000000500157202 */ /* 0x010fe40000000f00 */
[----:B------:R-:W-:Y:S02]  /*14020*/  F2FP.BF16.F32.PACK_AB R7, R30, R7 ;  /* 0x000000071e07723e */ /* 0x000fe400000010ff */
[----:B------:R-:W-:Y:S01]  /*14030*/  F2FP.BF16.F32.PACK_AB R26, R109, R26 ;  /* 0x0000001a6d1a723e */ /* 0x000fe200000010ff */
[----:B------:R-:W-:Y:S01]  /*14040*/  IMAD.MOV.U32 R42, RZ, RZ, RZ ;  /* 0x000000ffff2a7224 */ /* 0x000fe200078e00ff */
[----:B------:R-:W-:Y:S01]  /*14050*/  BAR.SYNC.DEFER_BLOCKING 0x1, 0x180 ;  /* 0x0046000000007b1d */ /* 0x000fe20000010000 */
[----:B---3--:R-:W-:-:S03]  /*14060*/  IMAD.WIDE R4, R4, 0x2, R20 ;  /* 0x0000000204047825 */ /* 0x008fc600078e0214 */
[----:B------:R-:W-:-:S04]  /*14070*/  IADD3 R31, P4, R4, 0x20, RZ ;  /* 0x00000020041f7810 */ /* 0x000fc80007f9e0ff */
[----:B------:R-:W-:Y:S02]  /*14080*/  LOP3.LUT R8, R31, 0x180, RZ, 0xc0, !PT ;  /* 0x000001801f087812 */ /* 0x000fe400078ec0ff */
[----:B------:R-:W-:Y:S02]  /*14090*/  IADD3 R37, P3, R4, 0x3000, RZ ;  /* 0x0000300004257810 */ /* 0x000fe40007f7e0ff */
[----:B------:R-:W-:Y:S02]  /*140a0*/  SHF.R.U64 R8, R8, 0x3, RZ ;  /* 0x0000000308087819 */ /* 0x000fe400000012ff */
[C---:B------:R-:W-:Y:S02]  /*140b0*/  IADD3 R39, P2, R4.reuse, 0x3020, RZ ;  /* 0x0000302004277810 */ /* 0x040fe40007f5e0ff */
[C---:B--2---:R-:W-:Y:S02]  /*140c0*/  IADD3 R41, P0, R4.reuse, 0x6020, RZ ;  /* 0x0000602004297810 */ /* 0x044fe40007f1e0ff */
[----:B------:R-:W-:-:S02]  /*140d0*/  LOP3.LUT R9, R4, 0x180, RZ, 0xc0, !PT ;  /* 0x0000018004097812 */ /* 0x000fc400078ec0ff */
[----:B-1----:R-:W-:Y:S02]  /*140e0*/  IADD3 R32, P1, R4, 0x6000, RZ ;  /* 0x0000600004207810 */ /* 0x002fe40007f3e0ff */
[----:B------:R-:W-:Y:S02]  /*140f0*/  LOP3.LUT R12, R8, R31, RZ, 0x3c, !PT ;  /* 0x0000001f080c7212 */ /* 0x000fe400078e3cff */
[----:B------:R-:W-:Y:S02]  /*14100*/  LOP3.LUT R8, R37, 0x180, RZ, 0xc0, !PT ;  /* 0x0000018025087812 */ /* 0x000fe400078ec0ff */
[----:B------:R-:W-:Y:S02]  /*14110*/  LOP3.LUT R10, R39, 0x180, RZ, 0xc0, !PT ;  /* 0x00000180270a7812 */ /* 0x000fe400078ec0ff */
[----:B------:R-:W-:Y:S02]  /*14120*/  LOP3.LUT R36, R41, 0x180, RZ, 0xc0, !PT ;  /* 0x0000018029247812 */ /* 0x000fe400078ec0ff */
[----:B------:R-:W-:-:S02]  /*14130*/  SHF.R.U64 R9, R9, 0x3, RZ ;  /* 0x0000000309097819 */ /* 0x000fc400000012ff */
[----:B------:R-:W-:Y:S02]  /*14140*/  LOP3.LUT R31, R32, 0x180, RZ, 0xc0, !PT ;  /* 0x00000180201f7812 */ /* 0x000fe400078ec0ff */
[----:B------:R-:W-:Y:S02]  /*14150*/  SHF.R.U64 R8, R8, 0x3, RZ ;  /* 0x0000000308087819 */ /* 0x000fe400000012ff */
[----:B------:R-:W-:Y:S01]  /*14160*/  SHF.R.U64 R10, R10, 0x3, RZ ;  /* 0x000000030a0a7819 */ /* 0x000fe200000012ff */
[--C-:B------:R-:W-:Y:S01]  /*14170*/  IMAD.X R13, RZ, RZ, R5.reuse, P4 ;  /* 0x000000ffff0d7224 */ /* 0x100fe200020e0605 */
[----:B------:R-:W-:Y:S01]  /*14180*/  SHF.R.U64 R36, R36, 0x3, RZ ;  /* 0x0000000324247819 */ /* 0x000fe200000012ff */
[--C-:B------:R-:W-:Y:S01]  /*14190*/  IMAD.X R15, RZ, RZ, R5.reuse, P3 ;  /* 0x000000ffff0f7224 */ /* 0x100fe200018e0605 */
[----:B------:R-:W-:Y:S01]  /*141a0*/  LOP3.LUT R4, R9, R4, RZ, 0x3c, !PT ;  /* 0x0000000409047212 */ /* 0x000fe200078e3cff */
[----:B------:R-:W-:Y:S01]  /*141b0*/  IMAD.X R25, RZ, RZ, R5, P2 ;  /* 0x000000ffff197224 */ /* 0x000fe200010e0605 */
[----:B------:R-:W-:-:S02]  /*141c0*/  SHF.R.U64 R31, R31, 0x3, RZ ;  /* 0x000000031f1f7819 */ /* 0x000fc400000012ff */
[----:B------:R-:W-:Y:S02]  /*141d0*/  LOP3.LUT R14, R8, R37, RZ, 0x3c, !PT ;  /* 0x00000025080e7212 */ /* 0x000fe400078e3cff */
[----:B------:R-:W-:Y:S01]  /*141e0*/  LOP3.LUT R24, R10, R39, RZ, 0x3c, !PT ;  /* 0x000000270a187212 */ /* 0x000fe200078e3cff */
[--C-:B------:R-:W-:Y:S01]  /*141f0*/  IMAD.X R9, RZ, RZ, R5.reuse, P1 ;  /* 0x000000ffff097224 */ /* 0x100fe200008e0605 */
[----:B------:R-:W-:Y:S01]  /*14200*/  LOP3.LUT R10, R36, R41, RZ, 0x3c, !PT ;  /* 0x00000029240a7212 */ /* 0x000fe200078e3cff */
[----:B------:R-:W-:Y:S01]  /*14210*/  IMAD.X R11, RZ, RZ, R5, P0 ;  /* 0x000000ffff0b7224 */ /* 0x000fe200000e0605 */
[----:B------:R-:W-:Y:S02]  /*14220*/  LOP3.LUT R8, R31, R32, RZ, 0x3c, !PT ;  /* 0x000000201f087212 */ /* 0x000fe400078e3cff */
[----:B------:R-:W-:Y:S02]  /*14230*/  MOV R36, R4 ;  /* 0x0000000400247202 */ /* 0x000fe40000000f00 */
[----:B------:R-:W-:-:S02]  /*14240*/  F2FP.BF16.F32.PACK_AB R4, R28, R3 ;  /* 0x000000031c04723e */ /* 0x000fc400000010ff */
[----:B------:R-:W-:Y:S02]  /*14250*/  F2FP.BF16.F32.PACK_AB R5, R91, R90 ;  /* 0x0000005a5b05723e */ /* 0x000fe400000010ff */
[----:B------:R-:W-:Y:S02]  /*14260*/  MOV R32, R12 ;  /* 0x0000000c00207202 */ /* 0x000fe40000000f00 */
[----:B------:R-:W-:Y:S02]  /*14270*/  MOV R31, R14 ;  /* 0x0000000e001f7202 */ /* 0x000fe40000000f00 */
[----:B------:R-:W-:Y:S02]  /*14280*/  MOV R30, R24 ;  /* 0x00000018001e7202 */ /* 0x000fe40000000f00 */
[----:B------:R-:W-:Y:S02]  /*14290*/  F2FP.BF16.F32.PACK_AB R12, R27, R96 ;  /* 0x000000601b0c723e */ /* 0x000fe400000010ff */
[----:B------:R-:W-:-:S02]  /*142a0*/  F2FP.BF16.F32.PACK_AB R13, R99, R98 ;  /* 0x00000062630d723e */ /* 0x000fc400000010ff */
[----:B------:R-:W-:Y:S02]  /*142b0*/  F2FP.BF16.F32.PACK_AB R14, R101, R100 ;  /* 0x00000064650e723e */ /* 0x000fe400000010ff */
[----:B------:R-:W-:Y:S02]  /*142c0*/  F2FP.BF16.F32.PACK_AB R15, R103, R102 ;  /* 0x00000066670f723e */ /* 0x000fe400000010ff */
[----:B------:R-:W-:Y:S02]  /*142d0*/  F2FP.BF16.F32.PACK_AB R24, R105, R104 ;  /* 0x000000686918723e */ /* 0x000fe400000010ff */
[----:B------:R-:W-:Y:S02]  /*142e0*/  F2FP.BF16.F32.PACK_AB R25, R107, R106 ;  /* 0x0000006a6b19723e */ /* 0x000fe400000010ff */
[----:B------:R-:W-:Y:S01]  /*142f0*/  F2FP.BF16.F32.PACK_AB R27, R111, R110 ;  /* 0x0000006e6f1b723e */ /* 0x000fe200000010ff */
[----:B------:R1:W-:Y:S04]  /*14300*/  STSM.16.M88.4 [R36], R4 ;  /* 0x0000000424007844 */ /* 0x0003e80000000200 */
[----:B------:R2:W-:Y:S04]  /*14310*/  STSM.16.M88.4 [R32], R12 ;  /* 0x0000000c20007844 */ /* 0x0005e80000000200 */
[----:B------:R3:W-:Y:S01]  /*14320*/  STSM.16.M88.4 [R31], R24 ;  /* 0x000000181f007844 */ /* 0x0007e20000000200 */
[----:B------:R-:W-:-:S02]  /*14330*/  ISETP.NE.U32.AND P0, PT, RZ, UR4, PT ;  /* 0x00000004ff007c0c */ /* 0x000fc4000bf05070 */
[----:B------:R-:W-:Y:S02]  /*14340*/  MOV R28, R8 ;  /* 0x00000008001c7202 */ /* 0x000fe40000000f00 */
[----:B------:R-:W-:Y:S02]  /*14350*/  MOV R3, R10 ;  /* 0x0000000a00037202 */ /* 0x000fe40000000f00 */
[----:B------:R-:W-:Y:S02]  /*14360*/  F2FP.BF16.F32.PACK_AB R8, R121, R120 ;  /* 0x000000787908723e */ /* 0x000fe400000010ff */
[----:B-1----:R-:W-:Y:S02]  /*14370*/  F2FP.BF16.F32.PACK_AB R4, R113, R112 ;  /* 0x000000707104723e */ /* 0x002fe400000010ff */
[----:B------:R-:W-:Y:S01]  /*14380*/  F2FP.BF16.F32.PACK_AB R5, R115, R114 ;  /* 0x000000727305723e */ /* 0x000fe200000010ff */
[----:B--2---:R-:W1:Y:S01]  /*14390*/  LDC R32, c[0x0][0xbe8] ;  /* 0x0002fa00ff207b82 */ /* 0x004e620000000800 */
[C---:B---3--:R-:W-:Y:S01]  /*143a0*/  IMAD.SHL.U32 R26, R52.reuse, 0x4, RZ ;  /* 0x00000004341a7824 */ /* 0x048fe200078e00ff */
[----:B------:R-:W-:-:S02]  /*143b0*/  SHF.L.U64.HI R31, R52, 0x2, R29 ;  /* 0x00000002341f7819 */ /* 0x000fc4000001021d */
[----:B------:R-:W-:Y:S02]  /*143c0*/  F2FP.BF16.F32.PACK_AB R6, R117, R116 ;  /* 0x000000747506723e */ /* 0x000fe400000010ff */
[----:B------:R-:W-:Y:S02]  /*143d0*/  IADD3 R24, P1, R26, UR4, RZ ;  /* 0x000000041a187c10 */ /* 0x000fe4000ff3e0ff */
        /* <DEDUP_REMOVED lines=8> */
[----:B------:R-:W-:Y:S02]  /*14460*/  ISETP.NE.AND.EX P0, PT, RZ, UR5, PT, P0 ;  /* 0x00000005ff007c0c */ /* 0x000fe4000bf05300 */
[----:B------:R-:W-:Y:S01]  /*14470*/  IADD3.X R25, R31, UR5, RZ, P1, !PT ;  /* 0x000000051f197c10 */ /* 0x000fe20008ffe4ff */
[----:B------:R-:W-:Y:S01]  /*14480*/  ULDC.64 UR4, c[0x0][0xc08] ;  /* 0x0003020000047ab9 */ /* 0x000fe20000000a00 */
[----:B------:R2:W-:Y:S01]  /*14490*/  STSM.16.M88.4 [R30], R4 ;  /* 0x000000041e007844 */ /* 0x0005e20000000200 */
[----:B------:R-:W-:-:S03]  /*144a0*/  ISETP.NE.U32.AND P2, PT, RZ, UR4, PT ;  /* 0x00000004ff007c0c */ /* 0x000fc6000bf45070 */
[----:B------:R3:W-:Y:S01]  /*144b0*/  STSM.16.M88.4 [R28], R8 ;  /* 0x000000081c007844 */ /* 0x0007e20000000200 */
[----:B------:R-:W-:-:S03]  /*144c0*/  ISETP.NE.AND.EX P2, PT, RZ, UR5, PT, P2 ;  /* 0x00000005ff007c0c */ /* 0x000fc6000bf45320 */
[----:B------:R3:W-:Y:S01]  /*144d0*/  STSM.16.M88.4 [R3], R12 ;  /* 0x0000000c03007844 */ /* 0x0007e20000000200 */
[----:B------:R-:W-:Y:S09]  /*144e0*/  BAR.SYNC.DEFER_BLOCKING 0x1, 0x180 ;  /* 0x0046000000007b1d */ /* 0x000ff20000010000 */
[----:B--2---:R-:W-:Y:S01]  /*144f0*/  @P2 IADD3 R4, P3, R26, UR4, RZ ;  /* 0x000000041a042c10 */ /* 0x004fe2000ff7e0ff */
[----:B------:R-:W-:-:S02]  /*14500*/  ULDC UR4, c[0x0][0xa88] ;  /* 0x0002a20000047ab9 */ /* 0x000fc40000000800 */
[----:B------:R-:W-:Y:S01]  /*14510*/  IMAD.U32 R7, RZ, RZ, UR4 ;  /* 0x00000004ff077e24 */ /* 0x000fe2000f8e00ff */
[----:B------:R-:W-:Y:S01]  /*14520*/  @P2 IADD3.X R5, R31, UR5, RZ, P3, !PT ;  /* 0x000000051f052c10 */ /* 0x000fe20009ffe4ff */
[----:B------:R3:W5:Y:S04]  /*14530*/  @P0 LDG.E R42, desc[UR38][R24.64] ;  /* 0x00000026182a0981 */ /* 0x000768000c1e1900 */
[----:B------:R3:W5:Y:S01]  /*14540*/  @P2 LDG.E R7, desc[UR38][R4.64] ;  /* 0x0000002604072981 */ /* 0x000762000c1e1900 */
[----:B-1----:R-:W-:-:S13]  /*14550*/  ISETP.NE.AND P1, PT, R32, 0x1, PT ;  /* 0x000000012000780c */ /* 0x002fda0003f25270 */
[----:B------:R-:W1:Y:S08]  /*14560*/  @P1 LDC R6, c[0x0][0xbec] ;  /* 0x0002fb00ff061b82 */ /* 0x000e700000000800 */
[----:B------:R-:W2:Y:S01]  /*14570*/  @P1 LDC R27, c[0x0][0xbf0] ;  /* 0x0002fc00ff1b1b82 */ /* 0x000ea20000000800 */
[----:B------:R-:W-:Y:S01]  /*14580*/  SHF.R.S32.HI R41, RZ, 0x1f, R55 ;  /* 0x0000001fff297819 */ /* 0x000fe20000011437 */
[----:B---3--:R-:W-:Y:S06]  /*14590*/  @P2 BRA `(.L_x_2448) ;  /* 0x0000000000102947 */ /* 0x008fec0003800000 */
[----:B------:R-:W-:Y:S05]  /*145a0*/  @!P0 BRA `(.L_x_2448) ;  /* 0x00000000000c8947 */ /* 0x000fea0003800000 */
[----:B------:R-:W3:Y:S04]  /*145b0*/  LDG.E R4, desc[UR38][R24.64] ;  /* 0x0000002618047981 */ /* 0x000ee8000c1e1900 */
[----:B-----5:R-:W3:Y:S02]  /*145c0*/  LDG.E R7, desc[UR38][R24.64+0x4] ;  /* 0x0000042618077981 */ /* 0x020ee4000c1e1900 */
[----:B---3--:R-:W-:-:S07]  /*145d0*/  IMAD.IADD R7, R7, 0x1, -R4 ;  /* 0x0000000107077824 */ /* 0x008fce00078e0a04 */
.L_x_2448:
[----:B------:R-:W3:Y:S01]  /*145e0*/  LDL R5, [R1+0x68] ;  /* 0x0000680001057983 */ /* 0x000ee20000100800 */
[----:B------:R-:W-:Y:S01]  /*145f0*/  ULDC.64 UR4, c[0x0][0xb90] ;  /* 0x0002e40000047ab9 */ /* 0x000fe20000000a00 */
[----:B------:R-:W4:Y:S01]  /*14600*/  S2R R4, SR_TID.X ;  /* 0x0000000000047919 */ /* 0x000f220000002100 */
[----:B-----5:R-:W-:Y:S02]  /*14610*/  SHF.R.S32.HI R43, RZ, 0x1f, R42 ;  /* 0x0000001fff2b7819 */ /* 0x020fe4000001142a */
[----:B------:R-:W-:Y:S01]  /*14620*/  SEL R48, R29, RZ, !P0 ;  /* 0x000000ff1d307207 */ /* 0x000fe20004000000 */
[----:B------:R-:W3:Y:S01]  /*14630*/  LDL.LU R54, [R1+0x54] ;  /* 0x0000540001367983 */ /* 0x000ee20000300800 */
[----:B------:R-:W-:Y:S01]  /*14640*/  IMAD R3, R41, UR4, RZ ;  /* 0x0000000429037c24 */ /* 0x000fe2000f8e02ff */
[----:B------:R-:W-:Y:S01]  /*14650*/  SEL R49, R52, RZ, !P0 ;  /* 0x000000ff34317207 */ /* 0x000fe20004000000 */
[----:B------:R-:W-:Y:S01]  /*14660*/  IMAD R50, R7, R32, RZ ;  /* 0x0000002007327224 */ /* 0x000fe200078e02ff */
[----:B------:R-:W2:Y:S01]  /*14670*/  LDL R10, [R1+0x80] ;  /* 0x00008000010a7983 */ /* 0x000ea20000100800 */
[----:B------:R-:W-:Y:S01]  /*14680*/  IMAD R13, R55, UR5, R3 ;  /* 0x00000005370d7c24 */ /* 0x000fe2000f8e0203 */
[----:B------:R-:W0:Y:S01]  /*14690*/  @P1 LDC R51, c[0x0][0xbec] ;  /* 0x0002fb00ff331b82 */ /* 0x000e220000000800 */
[----:B----4-:R-:W-:-:S05]  /*146a0*/  VIADD R24, R4, 0xffffff80 ;  /* 0xffffff8004187836 */ /* 0x010fca0000000000 */
        /* <DEDUP_REMOVED lines=8> */
[----:B------:R-:W-:-:S04]  /*14730*/  IMAD R11, R53, 0x20, R3 ;  /* 0x00000020350b7824 */ /* 0x000fc800078e0203 */
[----:B------:R-:W-:Y:S01]  /*14740*/  IMAD.WIDE R20, R11, 0x2, R20 ;  /* 0x000000020b147825 */ /* 0x000fe200078e0214 */
[----:B------:R-:W-:-:S04]  /*14750*/  SHF.R.S32.HI R14, RZ, 0x1f, R24 ;  /* 0x0000001fff0e7819 */ /* 0x000fc80000011418 */
[----:B------:R-:W-:-:S04]  /*14760*/  LEA.HI R14, R14, R24, RZ, 0x7 ;  /* 0x000000180e0e7211 */ /* 0x000fc800078f38ff */
[----:B------:R-:W-:-:S05]  /*14770*/  LOP3.LUT R14, R14, 0xffffff80, RZ, 0xc0, !PT ;  /* 0xffffff800e0e7812 */ /* 0x000fca00078ec0ff */
[----:B------:R-:W-:Y:S01]  /*14780*/  IMAD.IADD R14, R24, 0x1, -R14 ;  /* 0x00000001180e7824 */ /* 0x000fe200078e0a0e */
[C---:B------:R-:W-:Y:S02]  /*14790*/  IADD3 R25, P5, R20.reuse, 0x4800, RZ ;  /* 0x0000480014197810 */ /* 0x040fe40007fbe0ff */
[----:B------:R-:W-:Y:S02]  /*147a0*/  IADD3 R29, P4, R20, 0x6000, RZ ;  /* 0x00006000141d7810 */ /* 0x000fe40007f9e0ff */
[----:B------:R-:W-:Y:S02]  /*147b0*/  LOP3.LUT R24, R25, 0x180, RZ, 0xc0, !PT ;  /* 0x0000018019187812 */ /* 0x000fe400078ec0ff */
[----:B------:R-:W-:Y:S02]  /*147c0*/  LOP3.LUT R28, R29, 0x180, RZ, 0xc0, !PT ;  /* 0x000001801d1c7812 */ /* 0x000fe400078ec0ff */
[----:B------:R-:W-:Y:S02]  /*147d0*/  SHF.R.U64 R24, R24, 0x3, RZ ;  /* 0x0000000318187819 */ /* 0x000fe400000012ff */
[----:B------:R-:W-:-:S02]  /*147e0*/  SHF.R.U64 R28, R28, 0x3, RZ ;  /* 0x000000031c1c7819 */ /* 0x000fc400000012ff */
[----:B------:R-:W-:Y:S01]  /*147f0*/  LOP3.LUT R24, R24, R25, RZ, 0x3c, !PT ;  /* 0x0000001918187212 */ /* 0x000fe200078e3cff */
[--C-:B------:R-:W-:Y:S01]  /*14800*/  IMAD.X R25, RZ, RZ, R21.reuse, P5 ;  /* 0x000000ffff197224 */ /* 0x100fe200028e0615 */
[----:B------:R-:W-:Y:S01]  /*14810*/  LOP3.LUT R28, R28, R29, RZ, 0x3c, !PT ;  /* 0x0000001d1c1c7212 */ /* 0x000fe200078e3cff */
[----:B------:R-:W-:Y:S01]  /*14820*/  IMAD.X R29, RZ, RZ, R21, P4 ;  /* 0x000000ffff1d7224 */ /* 0x000fe200020e0615 */
[----:B------:R-:W-:Y:S01]  /*14830*/  BSSY B1, `(.L_x_2449) ;  /* 0x0000081000017945 */ /* 0x000fe20003800000 */
[----:B---3--:R-:W-:Y:S02]  /*14840*/  IMAD.IADD R15, R5, 0x1, R54 ;  /* 0x00000001050f7824 */ /* 0x008fe400078e0236 */
[----:B------:R-:W-:Y:S01]  /*14850*/  IMAD.WIDE.U32 R4, R55, UR4, R42 ;  /* 0x0000000437047c25 */ /* 0x000fe2000f8e002a */
[----:B------:R-:W-:-:S03]  /*14860*/  ULDC.64 UR4, c[0x0][0xb98] ;  /* 0x0002e60000047ab9 */ /* 0x000fc60000000a00 */
[----:B-1----:R-:W-:-:S04]  /*14870*/  @P1 IMAD.HI.U32 R6, R15, R6, RZ ;  /* 0x000000060f061227 */ /* 0x002fc800078e00ff */
[----:B------:R-:W-:Y:S01]  /*14880*/  IMAD.MOV.U32 R9, RZ, RZ, R15 ;  /* 0x000000ffff097224 */ /* 0x000fe200078e000f */
[----:B--2---:R-:W-:Y:S01]  /*14890*/  @P1 SHF.R.U32.HI R9, RZ, R27, R6 ;  /* 0x0000001bff091219 */ /* 0x004fe20000011606 */
[----:B------:R-:W-:-:S04]  /*148a0*/  IMAD.IADD R5, R5, 0x1, R13 ;  /* 0x0000000105057824 */ /* 0x000fc800078e020d */
[----:B------:R-:W-:Y:S02]  /*148b0*/  IMAD.MOV R13, RZ, RZ, -R9 ;  /* 0x000000ffff0d7224 */ /* 0x000fe400078e0a09 */
[----:B------:R-:W-:Y:S02]  /*148c0*/  IMAD R6, R48, UR4, RZ ;  /* 0x0000000430067c24 */ /* 0x000fe4000f8e02ff */
[----:B------:R-:W-:-:S04]  /*148d0*/  IMAD.WIDE.U32 R4, R49, UR4, R4 ;  /* 0x0000000431047c25 */ /* 0x000fc8000f8e0004 */
[----:B------:R-:W-:Y:S01]  /*148e0*/  IMAD R11, R32, R13, R15 ;  /* 0x0000000d200b7224 */ /* 0x000fe200078e020f */
[----:B------:R-:W-:Y:S01]  /*148f0*/  SHF.R.S32.HI R13, RZ, 0x1f, R9 ;  /* 0x0000001fff0d7819 */ /* 0x000fe20000011409 */
[----:B------:R-:W-:Y:S01]  /*14900*/  IMAD R8, R49, UR5, R6 ;  /* 0x0000000531087c24 */ /* 0x000fe2000f8e0206 */
[----:B------:R-:W-:Y:S01]  /*14910*/  IADD3 R4, P0, R9, R4, RZ ;  /* 0x0000000409047210 */ /* 0x000fe20007f1e0ff */
[----:B------:R-:W-:Y:S01]  /*14920*/  ULDC.64 UR4, c[0x0][0xb88] ;  /* 0x0002e20000047ab9 */ /* 0x000fe20000000a00 */
[----:B------:R-:W-:Y:S02]  /*14930*/  SHF.R.S32.HI R6, RZ, 0x1f, R11 ;  /* 0x0000001fff067819 */ /* 0x000fe4000001140b */
[----:B------:R-:W-:-:S03]  /*14940*/  IADD3.X R5, R13, R5, R8, P0, !PT ;  /* 0x000000050d057210 */ /* 0x000fc600007fe408 */
[----:B------:R-:W-:Y:S02]  /*14950*/  IMAD R6, R6, UR4, RZ ;  /* 0x0000000406067c24 */ /* 0x000fe4000f8e02ff */
[----:B------:R-:W-:-:S04]  /*14960*/  IMAD.WIDE.U32 R4, R11, UR4, R4 ;  /* 0x000000040b047c25 */ /* 0x000fc8000f8e0004 */
[----:B------:R-:W-:Y:S01]  /*14970*/  IMAD R15, R11, UR5, R6 ;  /* 0x000000050b0f7c24 */ /* 0x000fe2000f8e0206 */
[----:B------:R-:W-:Y:S01]  /*14980*/  ULDC.64 UR4, c[0x0][0xb50] ;  /* 0x0002d40000047ab9 */ /* 0x000fe20000000a00 */
[----:B------:R-:W-:Y:S02]  /*14990*/  IADD3 R9, P2, R20, 0x1800, RZ ;  /* 0x0000180014097810 */ /* 0x000fe40007f5e0ff */
[----:B------:R-:W-:Y:S01]  /*149a0*/  IMAD.IADD R5, R5, 0x1, R15 ;  /* 0x0000000105057824 */ /* 0x000fe200078e020f */
[C---:B------:R-:W-:Y:S02]  /*149b0*/  LEA R6, P0, R4.reuse, UR4, 0x2 ;  /* 0x0000000404067c11 */ /* 0x040fe4000f8010ff */
[----:B------:R-:W-:Y:S02]  /*149c0*/  LOP3.LUT R8, R9, 0x180, RZ, 0xc0, !PT ;  /* 0x0000018009087812 */ /* 0x000fe400078ec0ff */
[----:B------:R-:W-:Y:S01]  /*149d0*/  LEA.HI.X R4, R4, UR5, R5, 0x2, P0 ;  /* 0x0000000504047c11 */ /* 0x000fe200080f1405 */
[----:B------:R-:W-:Y:S01]  /*149e0*/  SHFL.IDX PT, R44, R6, RZ, 0x1c1f ;  /* 0x001c1fff062c7589 */ /* 0x000fe200000e0000 */
[----:B------:R-:W-:Y:S01]  /*149f0*/  SHF.R.U64 R8, R8, 0x3, RZ ;  /* 0x0000000308087819 */ /* 0x000fe200000012ff */
[----:B------:R-:W-:Y:S01]  /*14a00*/  IMAD.IADD R5, R10, 0x1, R54 ;  /* 0x000000010a057824 */ /* 0x000fe200078e0236 */
[----:B------:R-:W-:Y:S01]  /*14a10*/  IADD3 R13, P3, R20, 0x3000, RZ ;  /* 0x00003000140d7810 */ /* 0x000fe20007f7e0ff */
[----:B------:R-:W1:Y:S01]  /*14a20*/  SHFL.IDX PT, R45, R4, RZ, 0x1c1f ;  /* 0x001c1fff042d7589 */ /* 0x000e6200000e0000 */
[----:B------:R-:W-:Y:S01]  /*14a30*/  LOP3.LUT P0, RZ, R14, 0x3, RZ, 0xc0, !PT ;  /* 0x000000030eff7812 */ /* 0x000fe2000780c0ff */
[----:B------:R-:W-:-:S02]  /*14a40*/  ULDC.64 UR4, c[0x0][0xaa0] ;  /* 0x0002a80000047ab9 */ /* 0x000fc40000000a00 */
[----:B------:R-:W-:Y:S01]  /*14a50*/  SHFL.IDX PT, R46, R6, 0x1, 0x1c1f ;  /* 0x003c1f00062e7f89 */ /* 0x000fe200000e0000 */
[----:B------:R-:W-:-:S03]  /*14a60*/  LOP3.LUT R8, R8, R9, RZ, 0x3c, !PT ;  /* 0x0000000908087212 */ /* 0x000fc600078e3cff */
[----:B------:R-:W2:Y:S01]  /*14a70*/  SHFL.IDX PT, R47, R4, 0x1, 0x1c1f ;  /* 0x003c1f00042f7f89 */ /* 0x000ea200000e0000 */
[----:B------:R-:W-:Y:S01]  /*14a80*/  IMAD.X R9, RZ, RZ, R21, P2 ;  /* 0x000000ffff097224 */ /* 0x000fe200010e0615 */
[C---:B------:R-:W-:Y:S01]  /*14a90*/  ISETP.GE.OR P2, PT, R5.reuse, R50, P0 ;  /* 0x000000320500720c */ /* 0x040fe20000746670 */
[----:B------:R-:W-:Y:S01]  /*14aa0*/  VIADD R5, R5, 0x8 ;  /* 0x0000000805057836 */ /* 0x000fe20000000000 */
[----:B------:R-:W-:-:S04]  /*14ab0*/  LOP3.LUT R12, R13, 0x180, RZ, 0xc0, !PT ;  /* 0x000001800d0c7812 */ /* 0x000fc800078ec0ff */
[----:B------:R-:W-:Y:S02]  /*14ac0*/  ISETP.GE.OR P0, PT, R5, R50, P0 ;  /* 0x000000320500720c */ /* 0x000fe40000706670 */
[----:B------:R-:W-:-:S04]  /*14ad0*/  SHF.R.U64 R12, R12, 0x3, RZ ;  /* 0x000000030c0c7819 */ /* 0x000fc800000012ff */
[----:B------:R-:W-:Y:S01]  /*14ae0*/  LOP3.LUT R12, R12, R13, RZ, 0x3c, !PT ;  /* 0x0000000d0c0c7212 */ /* 0x000fe200078e3cff */
[--C-:B------:R-:W-:Y:S01]  /*14af0*/  IMAD.X R13, RZ, RZ, R21.reuse, P3 ;  /* 0x000000ffff0d7224 */ /* 0x100fe200018e0615 */
[----:B-1----:R-:W-:Y:S01]  /*14b00*/  @!P2 ST.E desc[UR38][R44.64], R40 ;  /* 0x000000282c00a985 */ /* 0x002fe2000c101926 */
[C---:B------:R-:W-:Y:S02]  /*14b10*/  IADD3 R7, P3, R20.reuse, 0x7800, RZ ;  /* 0x0000780014077810 */ /* 0x040fe40007f7e0ff */
[----:B------:R-:W-:Y:S02]  /*14b20*/  LOP3.LUT R11, R20, 0x180, RZ, 0xc0, !PT ;  /* 0x00000180140b7812 */ /* 0x000fe400078ec0ff */
[----:B--2---:R1:W-:Y:S01]  /*14b30*/  @!P0 ST.E desc[UR38][R46.64], R0 ;  /* 0x000000002e008985 */ /* 0x0043e2000c101926 */
[----:B------:R-:W-:Y:S01]  /*14b40*/  LOP3.LUT R4, R7, 0x180, RZ, 0xc0, !PT ;  /* 0x0000018007047812 */ /* 0x000fe200078ec0ff */
[----:B------:R-:W-:Y:S01]  /*14b50*/  IMAD R43, R43, UR4, RZ ;  /* 0x000000042b2b7c24 */ /* 0x000fe2000f8e02ff */
[----:B------:R-:W-:Y:S01]  /*14b60*/  SHF.R.U64 R11, R11, 0x3, RZ ;  /* 0x000000030b0b7819 */ /* 0x000fe200000012ff */
[----:B------:R-:W-:Y:S01]  /*14b70*/  IMAD.X R37, RZ, RZ, R21, P3 ;  /* 0x000000ffff257224 */ /* 0x000fe200018e0615 */
[----:B------:R-:W-:Y:S01]  /*14b80*/  SHF.R.U64 R4, R4, 0x3, RZ ;  /* 0x0000000304047819 */ /* 0x000fe200000012ff */
[----:B-1----:R-:W1:Y:S01]  /*14b90*/  @P1 LDC R47, c[0x0][0xbf0] ;  /* 0x0002fc00ff2f1b82 */ /* 0x002e620000000800 */
[----:B------:R-:W-:Y:S01]  /*14ba0*/  LOP3.LUT R20, R11, R20, RZ, 0x3c, !PT ;  /* 0x000000140b147212 */ /* 0x000fe200078e3cff */
[----:B------:R-:W-:Y:S01]  /*14bb0*/  IMAD R45, R42, UR5, R43 ;  /* 0x000000052a2d7c24 */ /* 0x000fe2000f8e022b */
[----:B------:R-:W-:Y:S01]  /*14bc0*/  LOP3.LUT R36, R4, R7, RZ, 0x3c, !PT ;  /* 0x0000000704247212 */ /* 0x000fe200078e3cff */
[----:B------:R-:W-:Y:S01]  /*14bd0*/  IMAD.WIDE.U32 R42, R42, UR4, RZ ;  /* 0x000000042a2a7c25 */ /* 0x000fe2000f8e00ff */
[----:B------:R-:W-:Y:S01]  /*14be0*/  ULDC.64 UR4, c[0x0][0xae8] ;  /* 0x0002ba0000047ab9 */ /* 0x000fe20000000a00 */
[----:B------:R2:W5:Y:S02]  /*14bf0*/  LD.E.128 R4, desc[UR38][R20.64] ;  /* 0x0000002614047980 */ /* 0x000564000c101d00 */
[----:B------:R-:W-:-:S02]  /*14c00*/  IMAD R0, R56, 0x60, R53 ;  /* 0x0000006038007824 */ /* 0x000fc400078e0235 */
[----:B------:R-:W-:Y:S01]  /*14c10*/  IMAD R41, R41, UR4, RZ ;  /* 0x0000000429297c24 */ /* 0x000fe2000f8e02ff */
[----:B------:R-:W5:Y:S01]  /*14c20*/  LD.E.128 R8, desc[UR38][R8.64] ;  /* 0x0000002608087980 */ /* 0x000f62000c101d00 */
[----:B------:R-:W-:-:S03]  /*14c30*/  IMAD.IADD R40, R54, 0x1, R0 ;  /* 0x0000000136287824 */ /* 0x000fc600078e0200 */
[----:B------:R-:W5:Y:S01]  /*14c40*/  LD.E.128 R12, desc[UR38][R12.64] ;  /* 0x000000260c0c7980 */ /* 0x000f62000c101d00 */
[----:B--2---:R-:W-:Y:S02]  /*14c50*/  IMAD.IADD R21, R43, 0x1, R45 ;  /* 0x000000012b157824 */ /* 0x004fe400078e022d */
[----:B------:R-:W-:Y:S01]  /*14c60*/  IMAD.MOV.U32 R20, RZ, RZ, R42 ;  /* 0x000000ffff147224 */ /* 0x000fe200078e002a */
[----:B------:R-:W5:Y:S01]  /*14c70*/  LD.E.128 R24, desc[UR38][R24.64] ;  /* 0x0000002618187980 */ /* 0x000f62000c101d00 */
[C---:B------:R-:W-:Y:S02]  /*14c80*/  IMAD R41, R55.reuse, UR5, R41 ;  /* 0x0000000537297c24 */ /* 0x040fe4000f8e0229 */
[----:B------:R-:W-:Y:S01]  /*14c90*/  IMAD.WIDE.U32 R20, R55, UR4, R20 ;  /* 0x0000000437147c25 */ /* 0x000fe2000f8e0014 */
[----:B------:R-:W-:Y:S01]  /*14ca0*/  ULDC.64 UR4, c[0x0][0xaf0] ;  /* 0x0002bc0000047ab9 */ /* 0x000fe20000000a00 */
[----:B------:R-:W5:Y:S02]  /*14cb0*/  LD.E.128 R28, desc[UR38][R28.64] ;  /* 0x000000261c1c7980 */ /* 0x000f64000c101d00 */
[----:B0-----:R-:W-:-:S02]  /*14cc0*/  @P1 IMAD.HI.U32 R0, R40, R51, RZ ;  /* 0x0000003328001227 */ /* 0x001fc400078e00ff */
[----:B------:R-:W5:Y:S02]  /*14cd0*/  LD.E.128 R36, desc[UR38][R36.64] ;  /* 0x0000002624247980 */ /* 0x000f64000c101d00 */
        /* <DEDUP_REMOVED lines=16> */
[----:B------:R-:W-:Y:S02]  /*14de0*/  IMAD R0, R0, UR4, RZ ;  /* 0x0000000400007c24 */ /* 0x000fe4000f8e02ff */
[----:B------:R-:W-:Y:S02]  /*14df0*/  IMAD R43, R32, R45, R40 ;  /* 0x0000002d202b7224 */ /* 0x000fe400078e0228 */
[----:B------:R-:W-:-:S02]  /*14e00*/  IMAD R45, R41, UR5, R0 ;  /* 0x00000005292d7c24 */ /* 0x000fc4000f8e0200 */
[----:B------:R-:W-:Y:S01]  /*14e10*/  IMAD.WIDE.U32 R20, R41, UR4, R20 ;  /* 0x0000000429147c25 */ /* 0x000fe2000f8e0014 */
[----:B------:R-:W-:Y:S01]  /*14e20*/  SHF.R.S32.HI R0, RZ, 0x1f, R43 ;  /* 0x0000001fff007819 */ /* 0x000fe2000001142b */
[----:B------:R-:W-:Y:S02]  /*14e30*/  ULDC.64 UR4, c[0x0][0xad8] ;  /* 0x0002b60000047ab9 */ /* 0x000fe40000000a00 */
[----:B------:R-:W-:Y:S02]  /*14e40*/  IMAD.IADD R21, R21, 0x1, R45 ;  /* 0x0000000115157824 */ /* 0x000fe400078e022d */
[----:B------:R-:W-:Y:S02]  /*14e50*/  IMAD R0, R0, UR4, RZ ;  /* 0x0000000400007c24 */ /* 0x000fe4000f8e02ff */
[----:B------:R-:W-:-:S04]  /*14e60*/  IMAD.WIDE.U32 R20, R43, UR4, R20 ;  /* 0x000000042b147c25 */ /* 0x000fc8000f8e0014 */
[----:B------:R-:W-:Y:S01]  /*14e70*/  IMAD R41, R43, UR5, R0 ;  /* 0x000000052b297c24 */ /* 0x000fe2000f8e0200 */
[----:B------:R-:W-:Y:S01]  /*14e80*/  ULDC.64 UR4, c[0x0][0xa80] ;  /* 0x0002a00000047ab9 */ /* 0x000fe20000000a00 */
[----:B------:R-:W-:Y:S01]  /*14e90*/  IMAD.IADD R47, R53, 0x1, R54 ;  /* 0x00000001352f7824 */ /* 0x000fe200078e0236 */
        /* <DEDUP_REMOVED lines=8> */
[----:B0-----:R0:W1:Y:S02]  /*14f20*/  SHFL.IDX PT, R40, R32, RZ, 0x1c1f ;  /* 0x001c1fff20287589 */ /* 0x00106400000e0000 */
[----:B------:R2:W-:Y:S02]  /*14f30*/  SYNCS.ARRIVE.TRANS64.RED.A1T0 RZ, [R0+URZ], RZ ;  /* 0x000000ff00ff79a7 */ /* 0x0005e4000810043f */
[----:B------:R0:W3:Y:S01]  /*14f40*/  SHFL.IDX PT, R41, R46, RZ, 0x1c1f ;  /* 0x001c1fff2e297589 */ /* 0x0000e200000e0000 */
[----:B------:R-:W-:Y:S02]  /*14f50*/  SHF.R.S32.HI R48, RZ, 0x1f, R51 ;  /* 0x0000001fff307819 */ /* 0x000fe40000011433 */
[----:B--2---:R-:W-:Y:S01]  /*14f60*/  SHF.R.S32.HI R0, RZ, 0x1f, R49 ;  /* 0x0000001fff007819 */ /* 0x004fe20000011431 */
[----:B------:R-:W-:Y:S06]  /*14f70*/  @P0 BRA `(.L_x_2450) ;  /* 0x0000000000300947 */ /* 0x000fec0003800000 */
[----:B------:R-:W-:Y:S02]  /*14f80*/  ULDC UR4, c[0x0][0xac8] ;  /* 0x0002b20000047ab9 */ /* 0x000fe40000000800 */
[----:B------:R-:W-:Y:S02]  /*14f90*/  ISETP.GE.AND P1, PT, R51, UR4, PT ;  /* 0x0000000433007c0c */ /* 0x000fe4000bf26270 */
[----:B------:R-:W-:Y:S02]  /*14fa0*/  ISETP.GE.AND P2, PT, R49, UR4, PT ;  /* 0x0000000431007c0c */ /* 0x000fe4000bf46270 */
[----:B------:R-:W-:-:S09]  /*14fb0*/  ISETP.GE.AND P0, PT, R3, UR4, PT ;  /* 0x0000000403007c0c */ /* 0x000fd2000bf06270 */
[-C--:B-1----:R-:W-:Y:S02]  /*14fc0*/  @!P1 LEA R42, P3, R51, R40.reuse, 0x1 ;  /* 0x00000028332a9211 */ /* 0x082fe400078608ff */
[----:B------:R-:W-:Y:S02]  /*14fd0*/  @!P2 LEA R44, P4, R49, R40, 0x1 ;  /* 0x00000028312ca211 */ /* 0x000fe400078808ff */
[----:B---3--:R-:W-:Y:S01]  /*14fe0*/  @!P0 IMAD.WIDE R20, R3, 0x2, R40 ;  /* 0x0000000203148825 */ /* 0x008fe200078e0228 */
[-C--:B------:R-:W-:Y:S02]  /*14ff0*/  @!P1 LEA.HI.X R43, R51, R41.reuse, R48, 0x1, P3 ;  /* 0x00000029332b9211 */ /* 0x080fe400018f0c30 */
[----:B------:R-:W-:Y:S02]  /*15000*/  @!P2 LEA.HI.X R45, R49, R41, R0, 0x1, P4 ;  /* 0x00000029312da211 */ /* 0x000fe400020f0c00 */
[----:B-----5:R2:W-:Y:S04]  /*15010*/  @!P0 ST.E.128 desc[UR38][R20.64], R4 ;  /* 0x0000000414008985 */ /* 0x0205e8000c101d26 */
[----:B------:R2:W-:Y:S04]  /*15020*/  @!P1 ST.E.128 desc[UR38][R42.64], R12 ;  /* 0x0000000c2a009985 */ /* 0x0005e8000c101d26 */
[----:B------:R2:W-:Y:S02]  /*15030*/  @!P2 ST.E.128 desc[UR38][R44.64], R28 ;  /* 0x0000001c2c00a985 */ /* 0x0005e4000c101d26 */
.L_x_2450:
[----:B------:R-:W-:Y:S05]  /*15040*/  BSYNC B1 ;  /* 0x0000000000017941 */ /* 0x000fea0003800000 */
.L_x_2449:
[----:B--2--5:R-:W-:Y:S01]  /*15050*/  VIADD R5, R47, 0x60 ;  /* 0x000000602f057836 */ /* 0x024fe20000000000 */
[----:B------:R2:W4:Y:S04]  /*15060*/  SHFL.IDX PT, R7, R46, 0x1, 0x1c1f ;  /* 0x003c1f002e077f89 */ /* 0x00052800000e0000 */
[----:B------:R-:W-:Y:S01]  /*15070*/  ISETP.GE.AND P0, PT, R5, R50, PT ;  /* 0x000000320500720c */ /* 0x000fe20003f06270 */
[----:B------:R2:W0:-:S12]  /*15080*/  SHFL.IDX PT, R6, R32, 0x1, 0x1c1f ;  /* 0x003c1f0020067f89 */ /* 0x00041800000e0000 */
[----:B--2---:R-:W-:Y:S05]  /*15090*/  @P0 BRA `(.L_x_2451) ;  /* 0x0000000800d80947 */ /* 0x004fea0003800000 */
        /* <DEDUP_REMOVED lines=10> */
[----:B--2---:R-:W-:-:S04]  /*15140*/  LEA R4, P0, R49, R6, 0x1 ;  /* 0x0000000631047211 */ /* 0x004fc800078008ff */
[----:B------:R-:W-:-:S05]  /*15150*/  LEA.HI.X R5, R49, R7, R0, 0x1, P0 ;  /* 0x0000000731057211 */ /* 0x000fca00000f0c00 */
[----:B------:R0:W-:Y:S01]  /*15160*/  ST.E.128 desc[UR38][R4.64], R36 ;  /* 0x0000002404007985 */ /* 0x0001e2000c101d26 */
[----:B------:R-:W-:Y:S05]  /*15170*/  BRA `(.L_x_2451) ;  /* 0x0000000800a07947 */ /* 0x000fea0003800000 */
.L_x_2447:
[C---:B------:R-:W-:Y:S01]  /*15180*/  IMAD.SHL.U32 R6, R52.reuse, 0x4, RZ ;  /* 0x0000000434067824 */ /* 0x040fe200078e00ff */
[----:B------:R-:W-:Y:S01]  /*15190*/  ULDC.64 UR4, c[0x0][0xc00] ;  /* 0x0003000000047ab9 */ /* 0x000fe20000000a00 */
[----:B------:R-:W-:Y:S01]  /*151a0*/  SHF.L.U64.HI R3, R52, 0x2, R29 ;  /* 0x0000000234037819 */ /* 0x000fe2000001021d */
[----:B------:R-:W-:Y:S01]  /*151b0*/  IMAD.MOV.U32 R0, RZ, RZ, RZ ;  /* 0x000000ffff007224 */ /* 0x000fe200078e00ff */
[----:B------:R-:W-:Y:S01]  /*151c0*/  ISETP.NE.U32.AND P0, PT, RZ, UR4, PT ;  /* 0x00000004ff007c0c */ /* 0x000fe2000bf05070 */
[----:B------:R-:W3:Y:S01]  /*151d0*/  LDC R25, c[0x0][0xbe8] ;  /* 0x0002fa00ff197b82 */ /* 0x000ee20000000800 */
[----:B------:R-:W-:Y:S02]  /*151e0*/  IADD3 R4, P1, R6, UR4, RZ ;  /* 0x0000000406047c10 */ /* 0x000fe4000ff3e0ff */
[----:B------:R-:W-:Y:S02]  /*151f0*/  ISETP.NE.AND.EX P0, PT, RZ, UR5, PT, P0 ;  /* 0x00000005ff007c0c */ /* 0x000fe4000bf05300 */
[----:B------:R-:W-:Y:S01]  /*15200*/  IADD3.X R5, R3, UR5, RZ, P1, !PT ;  /* 0x0000000503057c10 */ /* 0x000fe20008ffe4ff */
[----:B------:R-:W-:-:S02]  /*15210*/  ULDC.64 UR4, c[0x0][0xc08] ;  /* 0x0003020000047ab9 */ /* 0x000fc40000000a00 */
[----:B------:R-:W-:-:S04]  /*15220*/  ISETP.NE.U32.AND P1, PT, RZ, UR4, PT ;  /* 0x00000004ff007c0c */ /* 0x000fc8000bf25070 */
[----:B------:R-:W-:-:S04]  /*15230*/  ISETP.NE.AND.EX P1, PT, RZ, UR5, PT, P1 ;  /* 0x00000005ff007c0c */ /* 0x000fc8000bf25310 */
[----:B------:R4:W5:Y:S01]  /*15240*/  @P0 LDG.E R0, desc[UR38][R4.64] ;  /* 0x0000002604000981 */ /* 0x000962000c1e1900 */
[----:B------:R-:W2:Y:S08]  /*15250*/  S2R R10, SR_TID.X ;  /* 0x00000000000a7919 */ /* 0x000eb00000002100 */
[----:B------:R-:W-:Y:S01]  /*15260*/  @P1 IADD3 R6, P2, R6, UR4, RZ ;  /* 0x0000000406061c10 */ /* 0x000fe2000ff5e0ff */
[----:B------:R-:W-:-:S02]  /*15270*/  ULDC UR4, c[0x0][0xa88] ;  /* 0x0002a20000047ab9 */ /* 0x000fc40000000800 */
[----:B------:R-:W-:Y:S01]  /*15280*/  IMAD.U32 R8, RZ, RZ, UR4 ;  /* 0x00000004ff087e24 */ /* 0x000fe2000f8e00ff */
[----:B------:R-:W-:-:S05]  /*15290*/  @P1 IADD3.X R7, R3, UR5, RZ, P2, !PT ;  /* 0x0000000503071c10 */ /* 0x000fca00097fe4ff */
[----:B------:R4:W5:Y:S01]  /*152a0*/  @P1 LDG.E R8, desc[UR38][R6.64] ;  /* 0x0000002606081981 */ /* 0x000962000c1e1900 */
[----:B---3--:R-:W-:-:S13]  /*152b0*/  ISETP.NE.AND P2, PT, R25, 0x1, PT ;  /* 0x000000011900780c */ /* 0x008fda0003f45270 */
[----:B------:R-:W3:Y:S01]  /*152c0*/  @P2 LDC R14, c[0x0][0xbec] ;  /* 0x0002fb00ff0e2b82 */ /* 0x000ee20000000800 */
[----:B--2---:R-:W-:-:S07]  /*152d0*/  VIADD R24, R10, 0xffffff80 ;  /* 0xffffff800a187836 */ /* 0x004fce0000000000 */
[----:B------:R-:W2:Y:S01]  /*152e0*/  @P2 LDC R27, c[0x0][0xbf0] ;  /* 0x0002fc00ff1b2b82 */ /* 0x000ea20000000800 */
[----:B------:R-:W-:Y:S01]  /*152f0*/  ISETP.GE.AND P3, PT, R24, 0xc0, PT ;  /* 0x000000c01800780c */ /* 0x000fe20003f66270 */
[----:B----4-:R-:W-:-:S12]  /*15300*/  @P1 BRA `(.L_x_2452) ;  /* 0x0000000000101947 */ /* 0x010fd80003800000 */
[----:B------:R-:W-:Y:S05]  /*15310*/  @!P0 BRA `(.L_x_2452) ;  /* 0x00000000000c8947 */ /* 0x000fea0003800000 */
[----:B------:R-:W4:Y:S04]  /*15320*/  LDG.E R3, desc[UR38][R4.64] ;  /* 0x0000002604037981 */ /* 0x000f28000c1e1900 */
[----:B-----5:R-:W4:Y:S02]  /*15330*/  LDG.E R8, desc[UR38][R4.64+0x4] ;  /* 0x0000042604087981 */ /* 0x020f24000c1e1900 */
[----:B----4-:R-:W-:-:S07]  /*15340*/  IMAD.IADD R8, R8, 0x1, -R3 ;  /* 0x0000000108087824 */ /* 0x010fce00078e0a03 */
.L_x_2452:
[----:B------:R-:W4:Y:S04]  /*15350*/  LDL R20, [R1+0x70] ;  /* 0x0000700001147983 */ /* 0x000f280000100800 */
[----:B------:R0:W5:Y:S01]  /*15360*/  LDL R26, [R1+0x54] ;  /* 0x00005400011a7983 */ /* 0x0001620000100800 */
[----:B------:R-:W-:Y:S01]  /*15370*/  BSSY B1, `(.L_x_2453) ;  /* 0x000002c000017945 */ /* 0x000fe20003800000 */
[----:B------:R-:W-:Y:S02]  /*15380*/  SEL R13, R52, RZ, !P0 ;  /* 0x000000ff340d7207 */ /* 0x000fe40004000000 */
[----:B------:R-:W-:Y:S02]  /*15390*/  SEL R29, R29, RZ, !P0 ;  /* 0x000000ff1d1d7207 */ /* 0x000fe40004000000 */
[----:B-----5:R-:W-:-:S02]  /*153a0*/  SHF.R.S32.HI R11, RZ, 0x1f, R0 ;  /* 0x0000001fff0b7819 */ /* 0x020fc40000011400 */
[----:B----4-:R-:W-:Y:S01]  /*153b0*/  SHF.R.S32.HI R12, RZ, 0x1f, R20 ;  /* 0x0000001fff0c7819 */ /* 0x010fe20000011414 */
[----:B0-----:R-:W-:Y:S06]  /*153c0*/  @P3 BRA `(.L_x_2454) ;  /* 0x0000000000983947 */ /* 0x001fec0003800000 */
[----:B------:R-:W0:Y:S01]  /*153d0*/  LDC R9, c[0x0][0xbe8] ;  /* 0x0002fa00ff097b82 */ /* 0x000e220000000800 */
[----:B------:R-:W-:Y:S01]  /*153e0*/  IADD3 R10, R26, -0x80, R10 ;  /* 0xffffff801a0a7810 */ /* 0x000fe20007ffe00a */
        /* <DEDUP_REMOVED lines=14> */
[----:B------:R-:W4:Y:S01]  /*154d0*/  @P0 LDC R21, c[0x0][0xbf0] ;  /* 0x0002fc00ff150b82 */ /* 0x000f220000000800 */
[----:B------:R-:W-:-:S04]  /*154e0*/  IMAD.WIDE.U32 R4, R13, UR4, R4 ;  /* 0x000000040d047c25 */ /* 0x000fc8000f8e0004 */
[----:B0-----:R-:W-:-:S05]  /*154f0*/  @P0 IMAD.HI.U32 R6, R10, R15, RZ ;  /* 0x0000000f0a060227 */ /* 0x001fca00078e00ff */
[----:B----4-:R-:W-:Y:S01]  /*15500*/  @P0 SHF.R.U32.HI R3, RZ, R21, R6 ;  /* 0x00000015ff030219 */ /* 0x010fe20000011606 */
[----:B------:R-:W-:-:S03]  /*15510*/  IMAD R6, R29, UR4, RZ ;  /* 0x000000041d067c24 */ /* 0x000fc6000f8e02ff */
[----:B------:R-:W-:Y:S01]  /*15520*/  IADD3 R4, P0, R3, R4, RZ ;  /* 0x0000000403047210 */ /* 0x000fe20007f1e0ff */
[--C-:B------:R-:W-:Y:S02]  /*15530*/  IMAD.MOV R7, RZ, RZ, -R3.reuse ;  /* 0x000000ffff077224 */ /* 0x100fe400078e0a03 */
        /* <DEDUP_REMOVED lines=15> */
.L_x_2454:
[----:B------:R-:W-:Y:S05]  /*15630*/  BSYNC B1 ;  /* 0x0000000000017941 */ /* 0x000fea0003800000 */
.L_x_2453:
        /* <DEDUP_REMOVED lines=15> */
[----:B------:R-:W-:Y:S02]  /*15730*/  IMAD.IADD R9, R26, 0x1, R0 ;  /* 0x000000011a097824 */ /* 0x000fe400078e0200 */
[----:B------:R-:W-:-:S02]  /*15740*/  IMAD R7, R20, UR5, R6 ;  /* 0x0000000514077c24 */ /* 0x000fc4000f8e0206 */
[----:B---3--:R-:W-:-:S04]  /*15750*/  @P2 IMAD.HI.U32 R0, R9, R14, RZ ;  /* 0x0000000e09002227 */ /* 0x008fc800078e00ff */
[----:B------:R-:W-:Y:S01]  /*15760*/  IMAD.WIDE.U32 R4, R20, UR4, R4 ;  /* 0x0000000414047c25 */ /* 0x000fe2000f8e0004 */
[----:B------:R-:W-:-:S03]  /*15770*/  ULDC.64 UR4, c[0x0][0xaf0] ;  /* 0x0002bc0000047ab9 */ /* 0x000fc60000000a00 */
[----:B------:R-:W-:Y:S01]  /*15780*/  IMAD.MOV.U32 R3, RZ, RZ, R9 ;  /* 0x000000ffff037224 */ /* 0x000fe200078e0009 */
[----:B--2---:R-:W-:Y:S01]  /*15790*/  @P2 SHF.R.U32.HI R3, RZ, R27, R0 ;  /* 0x0000001bff032219 */ /* 0x004fe20000011600 */
        /* <DEDUP_REMOVED lines=31> */
.L_x_2617:
        /* <DEDUP_REMOVED lines=10> */
[CC--:B---3--:R-:W-:Y:S02]  /*15a30*/  @!P3 LEA R26, P0, R10.reuse, R14.reuse, 0x1 ;  /* 0x0000000e0a1ab211 */ /* 0x0c8fe400078008ff */
[----:B------:R-:W-:Y:S01]  /*15a40*/  @!P4 LEA R28, P1, R7, R14, 0x1 ;  /* 0x0000000e071cc211 */ /* 0x000fe200078208ff */
[----:B------:R-:W-:Y:S01]  /*15a50*/  @!P2 IMAD.WIDE R12, R9, 0x2, R14 ;  /* 0x00000002090ca825 */ /* 0x000fe200078e020e */
[-C--:B------:R-:W-:Y:S02]  /*15a60*/  @!P3 LEA.HI.X R27, R10, R3.reuse, R20, 0x1, P0 ;  /* 0x000000030a1bb211 */ /* 0x080fe400000f0c14 */
[----:B------:R-:W-:Y:S02]  /*15a70*/  @!P4 LEA.HI.X R29, R7, R3, R24, 0x1, P1 ;  /* 0x00000003071dc211 */ /* 0x000fe400008f0c18 */
[----:B------:R4:W-:Y:S04]  /*15a80*/  @!P2 ST.E.128 desc[UR38][R12.64], RZ ;  /* 0x000000ff0c00a985 */ /* 0x0009e8000c101d26 */
[----:B------:R4:W-:Y:S04]  /*15a90*/  @!P3 ST.E.128 desc[UR38][R26.64], RZ ;  /* 0x000000ff1a00b985 */ /* 0x0009e8000c101d26 */
[----:B------:R4:W-:Y:S02]  /*15aa0*/  @!P4 ST.E.128 desc[UR38][R28.64], RZ ;  /* 0x000000ff1c00c985 */ /* 0x0009e4000c101d26 */
.L_x_2457:
[----:B------:R-:W-:Y:S05]  /*15ab0*/  BSYNC B1 ;  /* 0x0000000000017941 */ /* 0x000fea0003800000 */
.L_x_2456:
[----:B------:R-:W-:-:S03]  /*15ac0*/  UMOV UR4, 0xffffffff ;  /* 0xffffffff00047882 */ /* 0x000fc60000000000 */
[----:B------:R-:W-:Y:S05]  /*15ad0*/  BRA.DIV UR4, `(.L_x_2458) ;  /* 0x0000007e044c7947 */ /* 0x000fea000b800000 */
[----:B--2---:R2:W0:Y:S04]  /*15ae0*/  SHFL.IDX PT, R3, R4, 0x1, 0x1c1f ;  /* 0x003c1f0004037f89 */ /* 0x00442800000e0000 */
[----:B---3--:R2:W3:Y:S02]  /*15af0*/  SHFL.IDX PT, R14, R0, 0x1, 0x1c1f ;  /* 0x003c1f00000e7f89 */ /* 0x0084e400000e0000 */
.L_x_2621:
        /* <DEDUP_REMOVED lines=16> */
.L_x_2451:
[----:B------:R-:W-:Y:S05]  /*15c00*/  BSYNC B0 ;  /* 0x0000000000007941 */ /* 0x000fea0003800000 */
.L_x_2446:
[----:B------:R-:W-:Y:S02]  /*15c10*/  ULDC UR4, c[0x0][0xc3c] ;  /* 0x00030f0000047ab9 */ /* 0x000fe40000000800 */
[----:B-1----:R-:W-:-:S13]  /*15c20*/  ISETP.GE.AND P0, PT, R35, UR4, PT ;  /* 0x0000000423007c0c */ /* 0x002fda000bf06270 */
[----:B------:R-:W-:Y:S05]  /*15c30*/  @!P0 BRA `(.L_x_2459) ;  /* 0xfffffeb800108947 */ /* 0x000fea000383ffff */
[----:B------:R-:W-:Y:S05]  /*15c40*/  BRA `(.L_x_2304) ;  /* 0x0000006c00c47947 */ /* 0x000fea0003800000 */
.L_x_2302:
        /* <DEDUP_REMOVED lines=16> */
.L_x_2460:
        /* <DEDUP_REMOVED lines=42> */
.L_x_2466:
        /* <DEDUP_REMOVED lines=12> */
.L_x_2465:
[----:B------:R-:W-:Y:S05]  /*160b0*/  BSYNC B0 ;  /* 0x0000000000007941 */ /* 0x000fea0003800000 */
.L_x_2464:
        /* <DEDUP_REMOVED lines=21> */
.L_x_2462:
        /* <DEDUP_REMOVED lines=21> */
.L_x_2467:
        /* <DEDUP_REMOVED lines=58> */
.L_x_2463:
[----:B------:R-:W-:Y:S02]  /*16700*/  IMAD.MOV.U32 R17, RZ, RZ, RZ ;  /* 0x000000ffff117224 */ /* 0x000fe400078e00ff */
[----:B------:R-:W-:Y:S02]  /*16710*/  IMAD.U32 R16, RZ, RZ, UR6 ;  /* 0x00000006ff107e24 */ /* 0x000fe4000f8e00ff */
[----:B------:R-:W-:-:S07]  /*16720*/  IMAD.MOV.U32 R18, RZ, RZ, RZ ;  /* 0x000000ffff127224 */ /* 0x000fce00078e00ff */
.L_x_2468:
[----:B------:R-:W-:-:S13]  /*16730*/  ISETP.NE.AND P0, PT, R5, RZ, PT ;  /* 0x000000ff0500720c */ /* 0x000fda0003f05270 */
[----:B------:R-:W0:Y:S01]  /*16740*/  @!P0 S2R R3, SR_CgaCtaId ;  /* 0x0000000000038919 */ /* 0x000e220000008800 */
[----:B------:R-:W-:-:S04]  /*16750*/  @!P0 MOV R0, 0x400 ;  /* 0x0000040000008802 */ /* 0x000fc80000000f00 */
[----:B0-----:R-:W-:-:S05]  /*16760*/  @!P0 LEA R0, R3, R0, 0x18 ;  /* 0x0000000003008211 */ /* 0x001fca00078ec0ff */
[----:B------:R0:W-:Y:S01]  /*16770*/  @!P0 STS.128 [R0+0x2d8d0], R16 ;  /* 0x02d8d01000008388 */ /* 0x0001e20000000c00 */
[----:B------:R-:W-:Y:S06]  /*16780*/  BAR.ARV 0x5, 0x200 ;  /* 0x0148000000007b1d */ /* 0x000fec0000002000 */
.L_x_2461:
        /* <DEDUP_REMOVED lines=33> */
[----:B------:R0:W-:Y:S04]  /*169a0*/  STL [R1], R4 ;  /* 0x0000000401007387 */ /* 0x0001e80000100800 */
[----:B------:R1:W-:Y:S04]  /*169b0*/  STL [R1+0x48], RZ ;  /* 0x000048ff01007387 */ /* 0x0003e80000100800 */
[----:B------:R1:W-:Y:S01]  /*169c0*/  STL [R1+0x4], R6 ;  /* 0x0000040601007387 */ /* 0x0003e20000100800 */
[----:B0-----:R-:W-:Y:S02]  /*169d0*/  LOP3.LUT R4, R3, R2, RZ, 0xfc, !PT ;  /* 0x0000000203047212 */ /* 0x001fe400078efcff */
[----:B------:R-:W-:-:S02]  /*169e0*/  LOP3.LUT R3, R0, 0x20, RZ, 0xfc, !PT ;  /* 0x0000002000037812 */ /* 0x000fc400078efcff */
[----:B------:R-:W-:Y:S01]  /*169f0*/  LOP3.LUT R2, R0, 0x40, RZ, 0xfc, !PT ;  /* 0x0000004000027812 */ /* 0x000fe200078efcff */
[----:B------:R-:W-:-:S05]  /*16a00*/  IMAD R0, R5, 0x2, R22 ;  /* 0x0000000205007824 */ /* 0x000fca00078e0216 */
[----:B------:R1:W-:Y:S02]  /*16a10*/  STL [R1+0x30], R0 ;  /* 0x0000300001007387 */ /* 0x0003e40000100800 */
.L_x_2570:
[----:B0-----:R-:W0:Y:S02]  /*16a20*/  LDC.64 R2, c[0x0][0xc88] ;  /* 0x00032200ff027b82 */ /* 0x001e240000000a00 */
[----:B0-----:R-:W-:-:S05]  /*16a30*/  IMAD.WIDE R2, R19, 0x4, R2 ;  /* 0x0000000413027825 */ /* 0x001fca00078e0202 */
[----:B--2---:R-:W2:Y:S01]  /*16a40*/  LDG.E R29, desc[UR38][R2.64] ;  /* 0x00000026021d7981 */ /* 0x004ea2000c1e1900 */
[----:B------:R-:W-:Y:S05]  /*16a50*/  YIELD ;  /* 0x0000000000007946 */ /* 0x000fea0003800000 */
[----:B------:R-:W-:Y:S01]  /*16a60*/  ULDC.64 UR4, c[0x0][0xa28] ;  /* 0x00028a0000047ab9 */ /* 0x000fe20000000a00 */
[----:B------:R-:W-:Y:S01]  /*16a70*/  IMAD.MOV.U32 R10, RZ, RZ, RZ ;  /* 0x000000ffff0a7224 */ /* 0x000fe200078e00ff */
[----:B------:R-:W-:Y:S01]  /*16a80*/  ISETP.NE.U32.AND P0, PT, RZ, UR4, PT ;  /* 0x00000004ff007c0c */ /* 0x000fe2000bf05070 */
[----:B-1----:R-:W-:Y:S01]  /*16a90*/  IMAD.MOV.U32 R6, RZ, RZ, RZ ;  /* 0x000000ffff067224 */ /* 0x002fe200078e00ff */
[----:B------:R-:W-:Y:S01]  /*16aa0*/  ULDC.64 UR8, c[0x0][0xa18] ;  /* 0x0002860000087ab9 */ /* 0x000fe20000000a00 */
[----:B------:R-:W-:Y:S01]  /*16ab0*/  ULDC.64 UR6, c[0x0][0xa10] ;  /* 0x0002840000067ab9 */ /* 0x000fe20000000a00 */
[----:B------:R-:W-:-:S02]  /*16ac0*/  ISETP.NE.AND.EX P0, PT, RZ, UR5, PT, P0 ;  /* 0x00000005ff007c0c */ /* 0x000fc4000bf05300 */
[----:B--2---:R-:W-:-:S11]  /*16ad0*/  SHF.R.S32.HI R0, RZ, 0x1f, R29 ;  /* 0x0000001fff007819 */ /* 0x004fd6000001141d */
        /* <DEDUP_REMOVED lines=17> */
[----:B---3--:R-:W3:Y:S01]  /*16bf0*/  @P0 LDG.E R6, desc[UR38][R2.64] ;  /* 0x0000002602060981 */ /* 0x008ee2000c1e1900 */
        /* <DEDUP_REMOVED lines=10> */
[----:B------:R-:W-:Y:S01]  /*16ca0*/  ULDC UR4, c[0x0][0x424] ;  /* 0x0001090000047ab9 */ /* 0x000fe20000000800 */
[----:B------:R-:W-:-:S03]  /*16cb0*/  UISETP.NE.AND.EX UP0, UPT, UR5, URZ, UPT, UP0 ;  /* 0x0000003f0500728c */ /* 0x000fc6000bf05300 */
[----:B------:R-:W-:Y:S01]  /*16cc0*/  ULDC UR5, c[0x0][0x2f0] ;  /* 0x0000bc0000057ab9 */ /* 0x000fe20000000800 */
[----:B------:R-:W-:-:S04]  /*16cd0*/  USEL UR4, UR4, 0x1, UP0 ;  /* 0x0000000104047887 */ /* 0x000fc80008000000 */
[----:B------:R-:W-:-:S03]  /*16ce0*/  UIMAD UR4, UR4, UR5, URZ ;  /* 0x00000005040472a4 */ /* 0x000fc6000f8e023f */
[----:B------:R-:W-:Y:S02]  /*16cf0*/  ULDC UR5, c[0x0][0x348] ;  /* 0x0000d20000057ab9 */ /* 0x000fe40000000800 */
[----:B0-----:R-:W-:Y:S02]  /*16d00*/  IMAD.U32 R6, RZ, RZ, UR5 ;  /* 0x00000005ff067e24 */ /* 0x001fe4000f8e00ff */
[----:B------:R-:W-:Y:S01]  /*16d10*/  IMAD.U32 R7, RZ, RZ, UR4 ;  /* 0x00000004ff077e24 */ /* 0x000fe2000f8e00ff */
[----:B---3--:R0:W-:Y:S04]  /*16d20*/  STL [R1+0x40], R8 ;  /* 0x0000400801007387 */ /* 0x0081e80000100800 */
[----:B--2---:R0:W-:Y:S01]  /*16d30*/  STL [R1+0x28], R10 ;  /* 0x0000280a01007387 */ /* 0x0041e20000100800 */
[----:B------:R-:W-:Y:S01]  /*16d40*/  IMAD.MOV.U32 R9, RZ, RZ, R8 ;  /* 0x000000ffff097224 */ /* 0x000fe200078e0008 */
[----:B------:R-:W-:Y:S06]  /*16d50*/  @P2 BRA `(.L_x_2470) ;  /* 0x0000000000142947 */ /* 0x000fec0003800000 */
[----:B------:R-:W-:Y:S05]  /*16d60*/  @!P0 BRA `(.L_x_2470) ;  /* 0x0000000000108947 */ /* 0x000fea0003800000 */
[----:B0-----:R-:W2:Y:S04]  /*16d70*/  LDG.E R8, desc[UR38][R2.64] ;  /* 0x0000002602087981 */ /* 0x001ea8000c1e1900 */
[----:B------:R-:W2:Y:S02]  /*16d80*/  LDG.E R2, desc[UR38][R2.64+0x4] ;  /* 0x0000042602027981 */ /* 0x000ea4000c1e1900 */
[----:B--2---:R-:W-:-:S05]  /*16d90*/  IMAD.IADD R9, R2, 0x1, -R8 ;  /* 0x0000000102097824 */ /* 0x004fca00078e0a08 */
[----:B------:R1:W-:Y:S02]  /*16da0*/  STL [R1+0x40], R9 ;  /* 0x0000400901007387 */ /* 0x0003e40000100800 */
.L_x_2470:
[----:B0-----:R-:W-:Y:S01]  /*16db0*/  IMAD.MOV.U32 R8, RZ, RZ, R29 ;  /* 0x000000ffff087224 */ /* 0x001fe200078e001d */
[----:B------:R-:W-:Y:S02]  /*16dc0*/  ULDC.64 UR4, c[0x0][0xa20] ;  /* 0x0002880000047ab9 */ /* 0x000fe40000000a00 */
[----:B------:R-:W-:Y:S02]  /*16dd0*/  ISETP.NE.U32.AND P0, PT, RZ, UR4, PT ;  /* 0x00000004ff007c0c */ /* 0x000fe4000bf05070 */
[----:B------:R0:W-:Y:S02]  /*16de0*/  STL [R1+0x10], R8 ;  /* 0x0000100801007387 */ /* 0x0001e40000100800 */
[----:B------:R-:W-:-:S13]  /*16df0*/  ISETP.NE.AND.EX P0, PT, RZ, UR5, PT, P0 ;  /* 0x00000005ff007c0c */ /* 0x000fda000bf05300 */
[----:B0-----:R-:W-:Y:S05]  /*16e00*/  @!P0 BRA `(.L_x_2471) ;  /* 0x0000000000108947 */ /* 0x001fea0003800000 */
[----:B------:R-:W-:-:S04]  /*16e10*/  IADD3 R2, P0, R24, UR4, RZ ;  /* 0x0000000418027c10 */ /* 0x000fc8000ff1e0ff */
[----:B------:R-:W-:-:S05]  /*16e20*/  IADD3.X R3, R25, UR5, RZ, P0, !PT ;  /* 0x0000000519037c10 */ /* 0x000fca00087fe4ff */
[----:B------:R0:W5:Y:S01]  /*16e30*/  LDG.E R7, desc[UR38][R2.64] ;  /* 0x0000002602077981 */ /* 0x000162000c1e1900 */
[----:B------:R-:W-:Y:S05]  /*16e40*/  BRA `(.L_x_2472) ;  /* 0x0000000000247947 */ /* 0x000fea0003800000 */
.L_x_2471:
[----:B------:R-:W-:Y:S02]  /*16e50*/  ULDC.64 UR4, c[0x0][0xa08] ;  /* 0x0002820000047ab9 */ /* 0x000fe40000000a00 */
[----:B------:R-:W-:-:S04]  /*16e60*/  ISETP.NE.U32.AND P0, PT, RZ, UR4, PT ;  /* 0x00000004ff007c0c */ /* 0x000fc8000bf05070 */
[----:B------:R-:W-:-:S13]  /*16e70*/  ISETP.NE.AND.EX P0, PT, RZ, UR5, PT, P0 ;  /* 0x00000005ff007c0c */ /* 0x000fda000bf05300 */
[----:B------:R-:W-:Y:S05]  /*16e80*/  @!P0 BRA `(.L_x_2472) ;  /* 0x0000000000148947 */ /* 0x000fea0003800000 */
[----:B------:R-:W0:Y:S02]  /*16e90*/  LDC.64 R2, c[0x0][0xa08] ;  /* 0x00028200ff027b82 */ /* 0x000e240000000a00 */
[----:B0-----:R-:W-:-:S05]  /*16ea0*/  IMAD.WIDE R2, R8, 0x4, R2 ;  /* 0x0000000408027825 */ /* 0x001fca00078e0202 */
[----:B------:R-:W2:Y:S04]  /*16eb0*/  LDG.E R7, desc[UR38][R2.64] ;  /* 0x0000002602077981 */ /* 0x000ea8000c1e1900 */
[----:B------:R-:W2:Y:S02]  /*16ec0*/  LDG.E R2, desc[UR38][R2.64+0x4] ;  /* 0x0000042602027981 */ /* 0x000ea4000c1e1900 */
[----:B--2---:R-:W-:-:S07]  /*16ed0*/  IMAD.IADD R7, R2, 0x1, -R7 ;  /* 0x0000000102077824 */ /* 0x004fce00078e0a07 */
.L_x_2472:
[----:B0-----:R-:W2:Y:S01]  /*16ee0*/  @P1 LDG.E R2, desc[UR38][R4.64] ;  /* 0x0000002604021981 */ /* 0x001ea2000c1e1900 */
[----:B------:R-:W0:Y:S03]  /*16ef0*/  LDC R3, c[0x0][0x448] ;  /* 0x00011200ff037b82 */ /* 0x000e260000000800 */
[----:B------:R3:W2:Y:S01]  /*16f00*/  @P1 LDG.E R4, desc[UR38][R4.64+0x4] ;  /* 0x0000042604041981 */ /* 0x0006a2000c1e1900 */
[----:B-----5:R-:W-:Y:S01]  /*16f10*/  IMAD.IADD R7, R7, 0x1, -R10 ;  /* 0x0000000107077824 */ /* 0x020fe200078e0a0a */
[----:B------:R-:W-:Y:S01]  /*16f20*/  BSSY B0, `(.L_x_2473) ;  /* 0x0000169000007945 */ /* 0x000fe20003800000 */
[----:B0-----:R-:W-:-:S13]  /*16f30*/  ISETP.NE.AND P0, PT, R3, 0x1, PT ;  /* 0x000000010300780c */ /* 0x001fda0003f05270 */
[----:B------:R-:W0:Y:S08]  /*16f40*/  @P0 LDC R3, c[0x0][0x44c] ;  /* 0x00011300ff030b82 */ /* 0x000e300000000800 */
[----:B---3--:R-:W3:Y:S01]  /*16f50*/  @P0 LDC R5, c[0x0][0x450] ;  /* 0x00011400ff050b82 */ /* 0x008ee20000000800 */
[----:B--2---:R-:W-:Y:S02]  /*16f60*/  @P1 IMAD.IADD R6, R4, 0x1, -R2 ;  /* 0x0000000104061824 */ /* 0x004fe400078e0a02 */
[----:B------:R-:W-:-:S02]  /*16f70*/  IMAD R2, R17, 0xc0, RZ ;  /* 0x000000c011027824 */ /* 0x000fc400078e02ff */
[----:B------:R-:W-:Y:S02]  /*16f80*/  IMAD.IADD R4, R7, 0x1, R6 ;  /* 0x0000000107047824 */ /* 0x000fe400078e0206 */
[----:B------:R-:W-:Y:S02]  /*16f90*/  VIADD R2, R2, 0xbf ;  /* 0x000000bf02027836 */ /* 0x000fe40000000000 */
[C---:B------:R-:W-:Y:S01]  /*16fa0*/  VIADD R21, R4.reuse, 0x7f ;  /* 0x0000007f04157836 */ /* 0x040fe20000000000 */
[----:B------:R-:W-:Y:S01]  /*16fb0*/  IADD3 R20, R4, 0x80, -R9 ;  /* 0x0000008004147810 */ /* 0x000fe20007ffe809 */
[----:B0-----:R-:W-:Y:S01]  /*16fc0*/  @P0 IMAD.HI.U32 R3, R2, R3, RZ ;  /* 0x0000000302030227 */ /* 0x001fe200078e00ff */
[----:B------:R0:W-:Y:S04]  /*16fd0*/  STL [R1+0x24], R4 ;  /* 0x0000240401007387 */ /* 0x0001e80000100800 */
[----:B---3--:R-:W-:-:S02]  /*16fe0*/  @P0 SHF.R.U32.HI R2, RZ, R5, R3 ;  /* 0x00000005ff020219 */ /* 0x008fc40000011603 */
[----:B------:R-:W-:-:S03]  /*16ff0*/  SHF.R.S32.HI R3, RZ, 0x1f, R21 ;  /* 0x0000001fff037819 */ /* 0x000fc60000011415 */
[----:B------:R-:W-:Y:S01]  /*17000*/  IMAD.IADD R2, R20, 0x1, R2 ;  /* 0x0000000114027824 */ /* 0x000fe200078e0202 */
[----:B------:R-:W-:-:S04]  /*17010*/  LEA.HI R21, R3, R21, RZ, 0x7 ;  /* 0x0000001503157211 */ /* 0x000fc800078f38ff */
[----:B------:R-:W-:Y:S02]  /*17020*/  SHF.R.S32.HI R3, RZ, 0x1f, R2 ;  /* 0x0000001fff037819 */ /* 0x000fe40000011402 */
[----:B------:R-:W-:Y:S02]  /*17030*/  SHF.R.S32.HI R21, RZ, 0x7, R21 ;  /* 0x00000007ff157819 */ /* 0x000fe40000011415 */
[----:B------:R-:W-:-:S04]  /*17040*/  LEA.HI R3, R3, R2, RZ, 0x7 ;  /* 0x0000000203037211 */ /* 0x000fc800078f38ff */
[----:B------:R-:W-:-:S04]  /*17050*/  SHF.R.S32.HI R3, RZ, 0x7, R3 ;  /* 0x00000007ff037819 */ /* 0x000fc80000011403 */
[----:B------:R-:W-:-:S05]  /*17060*/  VIMNMX R3, R21, R3, PT ;  /* 0x0000000315037248 */ /* 0x000fca0003fe0100 */
[--C-:B------:R-:W-:Y:S02]  /*17070*/  IMAD R3, R3, 0x80, -R7.reuse ;  /* 0x0000008003037824 */ /* 0x100fe400078e0a07 */
[----:B------:R-:W-:-:S03]  /*17080*/  IMAD.MOV R7, RZ, RZ, -R7 ;  /* 0x000000ffff077224 */ /* 0x000fc600078e0a07 */
[----:B------:R-:W-:Y:S02]  /*17090*/  VIMNMX R2, R3, R6, PT ;  /* 0x0000000603027248 */ /* 0x000fe40003fe0100 */
[----:B------:R-:W-:-:S04]  /*170a0*/  VIMNMX R3, RZ, R7, !PT ;  /* 0x00000007ff037248 */ /* 0x000fc80007fe0100 */
        /* <DEDUP_REMOVED lines=16> */
[----:B------:R0:W2:Y:S02]  /*171b0*/  SHFL.IDX PT, R14, R5, RZ, 0x1f ;  /* 0x00001fff050e7589 */ /* 0x0000a400000e0000 */
.L_x_2624:
[----:B--2---:R-:W-:Y:S02]  /*171c0*/  ISETP.NE.AND P0, PT, R14, RZ, PT ;  /* 0x000000ff0e00720c */ /* 0x004fe40003f05270 */
[----:B------:R-:W-:-:S11]  /*171d0*/  PLOP3.LUT P6, PT, PT, PT, PT, 0x8, 0x0 ;  /* 0x000000000000781c */ /* 0x000fd60003fce170 */
[----:B------:R-:W-:Y:S05]  /*171e0*/  @P0 BRA `(.L_x_2476) ;  /* 0x00000000000c0947 */ /* 0x000fea0003800000 */
[----:B------:R-:W-:-:S03]  /*171f0*/  UMOV UR4, 0xffffffff ;  /* 0xffffffff00047882 */ /* 0x000fc60000000000 */
[----:B------:R-:W-:Y:S05]  /*17200*/  BRA.DIV UR4, `(.L_x_2477) ;  /* 0x0000006604fc7947 */ /* 0x000fea000b800000 */
[----:B------:R-:W-:-:S13]  /*17210*/  ELECT P6, URZ, PT ;  /* 0x00000000003f782f */ /* 0x000fda00038c0000 */
.L_x_2476:
        /* <DEDUP_REMOVED lines=9> */
.L_x_2627:
[----:B------:R-:W-:Y:S05]  /*172b0*/  BSYNC B1 ;  /* 0x0000000000017941 */ /* 0x000fea0003800000 */
.L_x_2478:
[----:B------:R-:W-:Y:S04]  /*172c0*/  BSSY B1, `(.L_x_2480) ;  /* 0x000008c000017945 */ /* 0x000fe80003800000 */
[----:B------:R-:W-:Y:S05]  /*172d0*/  @!P6 BRA `(.L_x_2481) ;  /* 0x000000080028e947 */ /* 0x000fea0003800000 */
[----:B------:R-:W2:Y:S01]  /*172e0*/  LDL R7, [R1+0x4] ;  /* 0x0000040001077983 */ /* 0x000ea20000100800 */
[----:B------:R-:W-:Y:S01]  /*172f0*/  IMAD R8, R28, 0x8, R22 ;  /* 0x000000081c087824 */ /* 0x000fe200078e0216 */
[----:B------:R-:W3:Y:S01]  /*17300*/  S2R R6, SR_TID.X ;  /* 0x0000000000067919 */ /* 0x000ee20000002100 */
[----:B------:R-:W-:Y:S01]  /*17310*/  BSSY B2, `(.L_x_2482) ;  /* 0x0000006000027945 */ /* 0x000fe20003800000 */
[----:B---3--:R-:W-:-:S04]  /*17320*/  LOP3.LUT R6, R6, 0x7f, RZ, 0xc0, !PT ;  /* 0x0000007f06067812 */ /* 0x008fc800078ec0ff */
[----:B------:R-:W-:Y:S02]  /*17330*/  ISETP.NE.AND P1, PT, R6, RZ, PT ;  /* 0x000000ff0600720c */ /* 0x000fe40003f25270 */
[----:B--2---:R-:W-:-:S04]  /*17340*/  SHF.L.U32 R10, R7, 0x1f, RZ ;  /* 0x0000001f070a7819 */ /* 0x004fc800000006ff */
[----:B------:R-:W2:Y:S02]  /*17350*/  SYNCS.PHASECHK.TRANS64.TRYWAIT P0, [R8+URZ+0x2d8a0], R10 ;  /* 0x02d8a00a080075a7 */ /* 0x000ea4000800017f */
[----:B--2---:R-:W-:Y:S05]  /*17360*/  @!P0 BRA `(.L_x_2483) ;  /* 0x0000006400d88947 */ /* 0x004fea0003800000 */
.L_x_2628:
[----:B------:R-:W-:Y:S05]  /*17370*/  BSYNC B2 ;  /* 0x0000000000027941 */ /* 0x000fea0003800000 */
.L_x_2482:
[----:B------:R-:W-:Y:S04]  /*17380*/  BSSY B2, `(.L_x_2484) ;  /* 0x0000009000027945 */ /* 0x000fe80003800000 */
[----:B------:R-:W-:Y:S05]  /*17390*/  @P1 BRA `(.L_x_2485) ;  /* 0x00000000001c1947 */ /* 0x000fea0003800000 */
[----:B0-----:R-:W0:Y:S02]  /*173a0*/  S2R R5, SR_TID.X ;  /* 0x0000000000057919 */ /* 0x001e240000002100 */
[----:B0-----:R-:W-:Y:S01]  /*173b0*/  LOP3.LUT R6, R5, 0x1f, RZ, 0xc0, !PT ;  /* 0x0000001f05067812 */ /* 0x001fe200078ec0ff */
[----:B------:R-:W-:-:S03]  /*173c0*/  IMAD.MOV.U32 R5, RZ, RZ, 0x6000 ;  /* 0x00006000ff057424 */ /* 0x000fc600078e00ff */
[----:B------:R-:W-:Y:S01]  /*173d0*/  ISETP.NE.AND P0, PT, R6, RZ, PT ;  /* 0x000000ff0600720c */ /* 0x000fe20003f05270 */
[----:B------:R3:W-:-:S12]  /*173e0*/  SYNCS.ARRIVE.TRANS64 RZ, [R8+URZ+0x2d890], R5 ;  /* 0x02d8900508ff79a7 */ /* 0x0007d8000800003f */
[----:B---3--:R-:W-:Y:S05]  /*173f0*/  @!P0 BRA `(.L_x_2485) ;  /* 0x0000000000048947 */ /* 0x008fea0003800000 */
[----:B------:R-:W-:Y:S01]  /*17400*/  BPT.TRAP 0x1 ;  /* 0x000000040000795c */ /* 0x000fe20000300000 */
.L_x_2485:
[----:B------:R-:W-:Y:S05]  /*17410*/  BSYNC B2 ;  /* 0x0000000000027941 */ /* 0x000fea0003800000 */
.L_x_2484:
        /* <DEDUP_REMOVED lines=10> */
[----:B-1----:R-:W-:Y:S01]  /*174c0*/  VIADD R9, R7, 0x15400 ;  /* 0x0001540007097836 */ /* 0x002fe20000000000 */
[----:B------:R-:W-:-:S09]  /*174d0*/  UMOV UR7, 0x12f00000 ;  /* 0x12f0000000077882 */ /* 0x000fd20000000000 */
.L_x_2486:
        /* <DEDUP_REMOVED lines=16> */
.L_x_2487:
        /* <DEDUP_REMOVED lines=16> */
.L_x_2488:
        /* <DEDUP_REMOVED lines=13> */
.L_x_2629:
[----:B------:R-:W-:Y:S05]  /*177b0*/  BSYNC B2 ;  /* 0x0000000000027941 */ /* 0x000fea0003800000 */
.L_x_2489:
[----:B------:R-:W-:Y:S01]  /*177c0*/  BSSY B2, `(.L_x_2491) ;  /* 0x000000b000027945 */ /* 0x000fe20003800000 */
[----:B0-2---:R-:W-:Y:S02]  /*177d0*/  IMAD.MOV.U32 R10, RZ, RZ, 0x0 ;  /* 0x00000000ff0a7424 */ /* 0x005fe400078e00ff */
        /* <DEDUP_REMOVED lines=9> */
.L_x_2492:
[----:B------:R-:W-:Y:S05]  /*17870*/  BSYNC B2 ;  /* 0x0000000000027941 */ /* 0x000fea0003800000 */
.L_x_2491:
        /* <DEDUP_REMOVED lines=8> */
.L_x_2493:
        /* <DEDUP_REMOVED lines=15> */
.L_x_2494:
        /* <DEDUP_REMOVED lines=15> */
.L_x_2495:
        /* <DEDUP_REMOVED lines=9> */
[----:B--2---:R-:W-:Y:S05]  /*17b70*/  @P0 BRA.U.ANY `(.L_x_2495) ;  /* 0xfffffffd00d80947 */ /* 0x004fea000393ffff */
.L_x_2481:
[----:B------:R-:W-:Y:S05]  /*17b80*/  BSYNC B1 ;  /* 0x0000000000017941 */ /* 0x000fea0003800000 */
.L_x_2480:
[----:B0-----:R-:W2:Y:S01]  /*17b90*/  LDL.LU R5, [R1+0x4] ;  /* 0x0000040001057983 */ /* 0x001ea20000300800 */
[----:B------:R-:W-:Y:S01]  /*17ba0*/  VIADD R28, R28, 0x1 ;  /* 0x000000011c1c7836 */ /* 0x000fe20000000000 */
[----:B------:R-:W-:Y:S01]  /*17bb0*/  PLOP3.LUT P0, PT, PT, PT, PT, 0x8, 0x0 ;  /* 0x000000000000781c */ /* 0x000fe20003f0e170 */
[----:B-1----:R-:W-:-:S03]  /*17bc0*/  VIADD R9, R4, 0xfffffffe ;  /* 0xfffffffe04097836 */ /* 0x002fc60000000000 */
[C---:B------:R-:W-:Y:S02]  /*17bd0*/  ISETP.NE.AND P1, PT, R28.reuse, 0x2, PT ;  /* 0x000000021c00780c */ /* 0x040fe40003f25270 */
[----:B------:R-:W-:Y:S02]  /*17be0*/  ISETP.GE.AND P2, PT, R9, R3, PT ;  /* 0x000000030900720c */ /* 0x000fe40003f46270 */
[----:B------:R-:W-:Y:S02]  /*17bf0*/  SEL R4, RZ, 0x1, P1 ;  /* 0x00000001ff047807 */ /* 0x000fe40000800000 */
[----:B------:R-:W-:Y:S02]  /*17c00*/  SEL R28, R28, RZ, P1 ;  /* 0x000000ff1c1c7207 */ /* 0x000fe40000800000 */
[----:B--2---:R-:W-:-:S05]  /*17c10*/  LOP3.LUT R5, R5, R4, RZ, 0x3c, !PT ;  /* 0x0000000405057212 */ /* 0x004fca00078e3cff */
[----:B------:R0:W-:Y:S02]  /*17c20*/  STL [R1+0x4], R5 ;  /* 0x0000040501007387 */ /* 0x0001e40000100800 */
[----:B------:R-:W-:Y:S05]  /*17c30*/  @!P2 BRA `(.L_x_2474) ;  /* 0x00000008005ca947 */ /* 0x000fea0003800000 */
.L_x_2512:
[----:B------:R-:W-:Y:S05]  /*17c40*/  YIELD ;  /* 0x0000000000007946 */ /* 0x000fea0003800000 */
[----:B------:R-:W-:Y:S04]  /*17c50*/  BSSY B1, `(.L_x_2496) ;  /* 0x000008b000017945 */ /* 0x000fe80003800000 */
[----:B--2---:R-:W-:Y:S05]  /*17c60*/  @!P6 BRA `(.L_x_2497) ;  /* 0x000000080024e947 */ /* 0x004fea0003800000 */
        /* <DEDUP_REMOVED lines=9> */
.L_x_2630:
[----:B------:R-:W-:Y:S05]  /*17d00*/  BSYNC B2 ;  /* 0x0000000000027941 */ /* 0x000fea0003800000 */
.L_x_2498:
        /* <DEDUP_REMOVED lines=9> */
.L_x_2501:
[----:B------:R-:W-:Y:S05]  /*17da0*/  BSYNC B2 ;  /* 0x0000000000027941 */ /* 0x000fea0003800000 */
.L_x_2500:
        /* <DEDUP_REMOVED lines=11> */
.L_x_2502:
        /* <DEDUP_REMOVED lines=16> */
.L_x_2503:
        /* <DEDUP_REMOVED lines=16> */
.L_x_2504:
        /* <DEDUP_REMOVED lines=13> */
.L_x_2631:
[----:B------:R-:W-:Y:S05]  /*18130*/  BSYNC B2 ;  /* 0x0000000000027941 */ /* 0x000fea0003800000 */
.L_x_2505:
        /* <DEDUP_REMOVED lines=11> */
.L_x_2508:
[----:B------:R-:W-:Y:S05]  /*181f0*/  BSYNC B2 ;  /* 0x0000000000027941 */ /* 0x000fea0003800000 */
.L_x_2507:
        /* <DEDUP_REMOVED lines=8> */
.L_x_2509:
        /* <DEDUP_REMOVED lines=15> */
.L_x_2510:
        /* <DEDUP_REMOVED lines=15> */
.L_x_2511:
        /* <DEDUP_REMOVED lines=10> */
.L_x_2497:
[----:B------:R-:W-:Y:S05]  /*18500*/  BSYNC B1 ;  /* 0x0000000000017941 */ /* 0x000fea0003800000 */
.L_x_2496:
        /* <DEDUP_REMOVED lines=10> */
.L_x_2474:
[----:B------:R-:W-:Y:S05]  /*185b0*/  BSYNC B0 ;  /* 0x0000000000007941 */ /* 0x000fea0003800000 */
.L_x_2473:
[----:B------:R-:W3:Y:S01]  /*185c0*/  LDC R0, c[0x0][0x448] ;  /* 0x00011200ff007b82 */ /* 0x000ee20000000800 */
[----:B------:R-:W-:Y:S01]  /*185d0*/  IMAD.MOV.U32 R2, RZ, RZ, 0xc0 ;  /* 0x000000c0ff027424 */ /* 0x000fe200078e00ff */
[----:B------:R-:W-:Y:S05]  /*185e0*/  @!P0 WARPSYNC.ALL ;  /* 0x0000000000008948 */ /* 0x000fea0003800000 */
[----:B------:R-:W-:Y:S01]  /*185f0*/  IMAD R2, R17, R2, 0xbf ;  /* 0x000000bf11027424 */ /* 0x000fe200078e0202 */
[----:B------:R-:W-:Y:S01]  /*18600*/  BSSY B7, `(.L_x_2513) ;  /* 0x000035a000077945 */ /* 0x000fe20003800000 */
[----:B------:R-:W-:Y:S01]  /*18610*/  @!P0 BAR.SYNC.DEFER_BLOCKING 0xc, 0x200 ;  /* 0x0308000000008b1d */ /* 0x000fe20000010000 */
[----:B---3--:R-:W-:-:S13]  /*18620*/  ISETP.NE.AND P1, PT, R0, 0x1, PT ;  /* 0x000000010000780c */ /* 0x008fda0003f25270 */
[----:B------:R-:W3:Y:S08]  /*18630*/  @P1 LDC R0, c[0x0][0x44c] ;  /* 0x00011300ff001b82 */ /* 0x000ef00000000800 */
[----:B------:R-:W4:Y:S01]  /*18640*/  @P1 LDC R3, c[0x0][0x450] ;  /* 0x00011400ff031b82 */ /* 0x000f220000000800 */
[----:B---3--:R-:W-:-:S05]  /*18650*/  @P1 IMAD.HI.U32 R0, R2, R0, RZ ;  /* 0x0000000002001227 */ /* 0x008fca00078e00ff */
[----:B----4-:R-:W-:-:S05]  /*18660*/  @P1 SHF.R.U32.HI R2, RZ, R3, R0 ;  /* 0x00000003ff021219 */ /* 0x010fca0000011600 */
[----:B------:R-:W-:-:S05]  /*18670*/  IMAD.IADD R2, R20, 0x1, R2 ;  /* 0x0000000114027824 */ /* 0x000fca00078e0202 */
[----:B------:R-:W-:-:S04]  /*18680*/  SHF.R.S32.HI R0, RZ, 0x1f, R2 ;  /* 0x0000001fff007819 */ /* 0x000fc80000011402 */
[----:B------:R-:W-:-:S04]  /*18690*/  LEA.HI R0, R0, R2, RZ, 0x7 ;  /* 0x0000000200007211 */ /* 0x000fc800078f38ff */
[----:B------:R-:W-:-:S04]  /*186a0*/  SHF.R.S32.HI R0, RZ, 0x7, R0 ;  /* 0x00000007ff007819 */ /* 0x000fc80000011400 */
[----:B------:R-:W-:-:S04]  /*186b0*/  VIMNMX R4, R21, R0, PT ;  /* 0x0000000015047248 */ /* 0x000fc80003fe0100 */
[----:B------:R-:W-:Y:S01]  /*186c0*/  ISETP.GT.AND P0, PT, R4, RZ, PT ;  /* 0x000000ff0400720c */ /* 0x000fe20003f04270 */
[----:B------:R3:W-:-:S12]  /*186d0*/  STL [R1+0x34], R4 ;  /* 0x0000340401007387 */ /* 0x0007d80000100800 */
[----:B---3--:R-:W-:Y:S05]  /*186e0*/  @P0 BRA `(.L_x_2514) ;  /* 0x0000000000440947 */ /* 0x008fea0003800000 */
[----:B------:R-:W3:Y:S02]  /*186f0*/  S2R R4, SR_TID.X ;  /* 0x0000000000047919 */ /* 0x000ee40000002100 */
[----:B---3--:R-:W-:-:S04]  /*18700*/  LOP3.LUT R4, R4, 0x7f, RZ, 0xc0, !PT ;  /* 0x0000007f04047812 */ /* 0x008fc800078ec0ff */
[----:B------:R-:W-:-:S13]  /*18710*/  ISETP.NE.AND P0, PT, R4, RZ, PT ;  /* 0x000000ff0400720c */ /* 0x000fda0003f05270 */
[----:B------:R-:W-:Y:S05]  /*18720*/  @P0 BRA `(.L_x_2515) ;  /* 0x00000034001c0947 */ /* 0x000fea0003800000 */
[----:B0-----:R-:W0:Y:S01]  /*18730*/  S2R R5, SR_LANEID ;  /* 0x0000000000057919 */ /* 0x001e220000000000 */
[----:B------:R-:W-:Y:S01]  /*18740*/  VOTEU.ANY UR4, UPT, PT ;  /* 0x0000000000047886 */ /* 0x000fe200038e0100 */
[----:B------:R-:W3:Y:S01]  /*18750*/  LDC.64 R2, c[0x0][0xc60] ;  /* 0x00031800ff027b82 */ /* 0x000ee20000000a00 */
[----:B------:R-:W0:Y:S02]  /*18760*/  FLO.U32 R0, UR4 ;  /* 0x0000000400007d00 */ /* 0x000e2400080e0000 */
[----:B0-----:R-:W-:-:S06]  /*18770*/  ISETP.EQ.U32.AND P0, PT, R0, R5, PT ;  /* 0x000000050000720c */ /* 0x001fcc0003f02070 */
[----:B------:R-:W3:Y:S07]  /*18780*/  POPC R5, UR4 ;  /* 0x0000000400057d09 */ /* 0x000eee0008000000 */
[----:B---3--:R-:W3:Y:S01]  /*18790*/  @P0 ATOMG.E.ADD.STRONG.GPU PT, R3, desc[UR38][R2.64], R5 ;  /* 0x00000005020309a8 */ /* 0x008ee200081ee1e6 */
[----:B------:R-:W0:Y:S02]  /*187a0*/  S2R R4, SR_LTMASK ;  /* 0x0000000000047919 */ /* 0x000e240000003900 */
[----:B0-----:R-:W-:-:S04]  /*187b0*/  LOP3.LUT R4, R4, UR4, RZ, 0xc0, !PT ;  /* 0x0000000404047c12 */ /* 0x001fc8000f8ec0ff */
[----:B--2---:R-:W0:Y:S01]  /*187c0*/  POPC R7, R4 ;  /* 0x0000000400077309 */ /* 0x004e220000000000 */
[----:B---3--:R-:W0:Y:S02]  /*187d0*/  SHFL.IDX PT, R0, R3, R0, 0x1f ;  /* 0x00001f0003007589 */ /* 0x008e2400000e0000 */
[----:B0-----:R-:W-:Y:S01]  /*187e0*/  IADD3 R16, R0, UR37, R7 ;  /* 0x0000002500107c10 */ /* 0x001fe2000fffe007 */
[----:B------:R-:W-:Y:S06]  /*187f0*/  BRA `(.L_x_2515) ;  /* 0x0000003000e87947 */ /* 0x000fec0003800000 */
.L_x_2514:
        /* <DEDUP_REMOVED lines=9> */
[----:B------:R-:W3:Y:S01]  /*18890*/  LDC.64 R2, c[0x4][R2] ;  /* 0x0100000002027b82 */ /* 0x000ee20000000a00 */
[----:B0-----:R-:W-:Y:S02]  /*188a0*/  IMAD.U32 R5, RZ, RZ, UR7 ;  /* 0x00000007ff057e24 */ /* 0x001fe4000f8e00ff */
[----:B------:R-:W-:Y:S02]  /*188b0*/  IMAD.U32 R6, RZ, RZ, UR8 ;  /* 0x00000008ff067e24 */ /* 0x000fe4000f8e00ff */
[----:B--2---:R-:W-:-:S02]  /*188c0*/  IMAD.U32 R7, RZ, RZ, UR9 ;  /* 0x00000009ff077e24 */ /* 0x004fc4000f8e00ff */
[----:B------:R-:W-:Y:S02]  /*188d0*/  IMAD.U32 R10, RZ, RZ, UR4 ;  /* 0x00000004ff0a7e24 */ /* 0x000fe4000f8e00ff */
[----:B------:R-:W-:Y:S02]  /*188e0*/  IMAD.U32 R11, RZ, RZ, UR5 ;  /* 0x00000005ff0b7e24 */ /* 0x000fe4000f8e00ff */
[----:B------:R-:W-:Y:S02]  /*188f0*/  IMAD.MOV.U32 R8, RZ, RZ, 0x70 ;  /* 0x00000070ff087424 */ /* 0x000fe400078e00ff */
[----:B------:R-:W-:Y:S02]  /*18900*/  IMAD.MOV.U32 R12, RZ, RZ, 0x1 ;  /* 0x00000001ff0c7424 */ /* 0x000fe400078e00ff */
[----:B------:R-:W-:-:S07]  /*18910*/  IMAD.MOV.U32 R13, RZ, RZ, RZ ;  /* 0x000000ffff0d7224 */ /* 0x000fce00078e00ff */
[----:B------:R-:W-:-:S07]  /*18920*/  LEPC R20, `(.L_x_2517) ;  /* 0x000000001014794e */ /* 0x000fce0000000000 */
[----:B-1-3--:R-:W-:Y:S05]  /*18930*/  CALL.ABS.NOINC R2 ;  /* 0x0000000002007343 */ /* 0x00afea0003c00000 */
.L_x_2517:
[----:B------:R-:W-:Y:S05]  /*18940*/  BSYNC B6 ;  /* 0x0000000000067941 */ /* 0x000fea0003800000 */
.L_x_2516:
        /* <DEDUP_REMOVED lines=8> */
[----:B------:R3:W4:Y:S01]  /*189d0*/  LDC.64 R2, c[0x4][R27] ;  /* 0x010000001b027b82 */ /* 0x0007220000000a00 */
[----:B------:R-:W-:Y:S02]  /*189e0*/  IMAD.U32 R4, RZ, RZ, UR6 ;  /* 0x00000006ff047e24 */ /* 0x000fe4000f8e00ff */
[----:B0-----:R-:W-:Y:S02]  /*189f0*/  IMAD.U32 R5, RZ, RZ, UR7 ;  /* 0x00000007ff057e24 */ /* 0x001fe4000f8e00ff */
[----:B------:R-:W-:Y:S02]  /*18a00*/  IMAD.U32 R6, RZ, RZ, UR8 ;  /* 0x00000008ff067e24 */ /* 0x000fe4000f8e00ff */
[----:B--2---:R-:W-:-:S02]  /*18a10*/  IMAD.U32 R7, RZ, RZ, UR9 ;  /* 0x00000009ff077e24 */ /* 0x004fc4000f8e00ff */
[----:B------:R-:W-:Y:S02]  /*18a20*/  IMAD.U32 R10, RZ, RZ, UR4 ;  /* 0x00000004ff0a7e24 */ /* 0x000fe4000f8e00ff */
[----:B------:R-:W-:Y:S02]  /*18a30*/  IMAD.U32 R11, RZ, RZ, UR5 ;  /* 0x00000005ff0b7e24 */ /* 0x000fe4000f8e00ff */
[----:B------:R-:W-:Y:S02]  /*18a40*/  IMAD.MOV.U32 R8, RZ, RZ, 0x70 ;  /* 0x00000070ff087424 */ /* 0x000fe400078e00ff */
[----:B------:R-:W-:Y:S02]  /*18a50*/  IMAD.MOV.U32 R12, RZ, RZ, 0x1 ;  /* 0x00000001ff0c7424 */ /* 0x000fe400078e00ff */
[----:B---3--:R-:W-:-:S07]  /*18a60*/  IMAD.MOV.U32 R13, RZ, RZ, RZ ;  /* 0x000000ffff0d7224 */ /* 0x008fce00078e00ff */
[----:B------:R-:W-:-:S07]  /*18a70*/  LEPC R20, `(.L_x_2520) ;  /* 0x000000001014794e */ /* 0x000fce0000000000 */
[----:B-1--4-:R-:W-:Y:S05]  /*18a80*/  CALL.ABS.NOINC R2 ;  /* 0x0000000002007343 */ /* 0x012fea0003c00000 */
.L_x_2520:
        /* <DEDUP_REMOVED lines=15> */
.L_x_2519:
[----:B------:R-:W-:Y:S05]  /*18b80*/  BSYNC B6 ;  /* 0x0000000000067941 */ /* 0x000fea0003800000 */
.L_x_2518:
[----:B------:R3:W4:Y:S01]  /*18b90*/  LDL R20, [R1+0x10] ;  /* 0x0000100001147983 */ /* 0x0007220000100800 */
[----:B------:R-:W-:Y:S01]  /*18ba0*/  ULDC.64 UR4, c[0x0][0x9f8] ;  /* 0x00027e0000047ab9 */ /* 0x000fe20000000a00 */
[----:B--2---:R-:W2:Y:S01]  /*18bb0*/  LDC R7, c[0x0][0x430] ;  /* 0x00010c00ff077b82 */ /* 0x004ea20000000800 */
[----:B------:R-:W-:Y:S01]  /*18bc0*/  ISETP.NE.U32.AND P0, PT, RZ, UR4, PT ;  /* 0x00000004ff007c0c */ /* 0x000fe2000bf05070 */
[----:B------:R-:W3:Y:S03]  /*18bd0*/  LDL R27, [R1+0x34] ;  /* 0x00003400011b7983 */ /* 0x000ee60000100800 */
[----:B------:R-:W-:Y:S01]  /*18be0*/  ISETP.NE.AND.EX P0, PT, RZ, UR5, PT, P0 ;  /* 0x00000005ff007c0c */ /* 0x000fe2000bf05300 */
[----:B------:R-:W3:Y:S04]  /*18bf0*/  LDL R21, [R1+0x24] ;  /* 0x0000240001157983 */ /* 0x000ee80000100800 */
[----:B------:R-:W3:Y:S08]  /*18c00*/  LDL R2, [R1+0x28] ;  /* 0x0000280001027983 */ /* 0x000ef00000100800 */
[----:B------:R-:W-:Y:S01]  /*18c10*/  @P0 IADD3 R24, P1, R24, UR4, RZ ;  /* 0x0000000418180c10 */ /* 0x000fe2000ff3e0ff */
[----:B------:R-:W0:Y:S01]  /*18c20*/  S2R R3, SR_TID.X ;  /* 0x0000000000037919 */ /* 0x000e220000002100 */
[----:B------:R-:W-:-:S02]  /*18c30*/  ULDC UR4, c[0x0][0x2f4] ;  /* 0x0000bd0000047ab9 */ /* 0x000fc40000000800 */
[----:B------:R-:W-:Y:S01]  /*18c40*/  @P0 IADD3.X R25, R25, UR5, RZ, P1, !PT ;  /* 0x0000000519190c10 */ /* 0x000fe20008ffe4ff */
[----:B------:R-:W1:Y:S04]  /*18c50*/  S2R R0, SR_TID.X ;  /* 0x0000000000007919 */ /* 0x000e680000002100 */
[----:B----4-:R-:W4:Y:S01]  /*18c60*/  @P0 LDG.E R20, desc[UR38][R24.64] ;  /* 0x0000002618140981 */ /* 0x010f22000c1e1900 */
[----:B--2---:R-:W-:Y:S01]  /*18c70*/  ISETP.NE.AND P1, PT, R7, 0x1, PT ;  /* 0x000000010700780c */ /* 0x004fe20003f25270 */
[----:B0-----:R-:W-:Y:S01]  /*18c80*/  IMAD.SHL.U32 R3, R3, 0x20, RZ ;  /* 0x0000002003037824 */ /* 0x001fe200078e00ff */
[----:B-1----:R-:W-:Y:S01]  /*18c90*/  LOP3.LUT R0, R0, 0x7f, RZ, 0xc0, !PT ;  /* 0x0000007f00007812 */ /* 0x002fe200078ec0ff */
[----:B---3--:R-:W-:-:S03]  /*18ca0*/  VIADD R27, R27, 0xffffffff ;  /* 0xffffffff1b1b7836 */ /* 0x008fc60000000000 */
[----:B------:R-:W-:Y:S01]  /*18cb0*/  SHF.R.U32.HI R0, RZ, 0x2, R0 ;  /* 0x00000002ff007819 */ /* 0x000fe20000011600 */
[----:B------:R-:W-:Y:S01]  /*18cc0*/  IMAD.SHL.U32 R10, R27, 0x80, RZ ;  /* 0x000000801b0a7824 */ /* 0x000fe200078e00ff */
[----:B------:R-:W-:-:S04]  /*18cd0*/  LOP3.LUT R3, R3, 0x60, RZ, 0xc0, !PT ;  /* 0x0000006003037812 */ /* 0x000fc800078ec0ff */
[----:B------:R-:W-:Y:S01]  /*18ce0*/  LOP3.LUT R0, R10, R0, R3, 0xfe, !PT ;  /* 0x000000000a007212 */ /* 0x000fe200078efe03 */
[----:B------:R-:W0:Y:S08]  /*18cf0*/  @P1 LDC R4, c[0x0][0x434] ;  /* 0x00010d00ff041b82 */ /* 0x000e300000000800 */
[----:B------:R-:W1:Y:S01]  /*18d00*/  @P1 LDC R5, c[0x0][0x438] ;  /* 0x00010e00ff051b82 */ /* 0x000e620000000800 */
[----:B------:R-:W2:Y:S01]  /*18d10*/  S2R R11, SR_TID.X ;  /* 0x00000000000b7919 */ /* 0x000ea20000002100 */
[----:B------:R-:W-:Y:S01]  /*18d20*/  LOP3.LUT R23, R23, 0xfffffff7, RZ, 0xc0, !PT ;  /* 0xfffffff717177812 */ /* 0x000fe200078ec0ff */
[----:B--2---:R-:W-:-:S05]  /*18d30*/  IMAD.SHL.U32 R11, R11, 0x8, RZ ;  /* 0x000000080b0b7824 */ /* 0x004fca00078e00ff */
[----:B------:R-:W-:-:S04]  /*18d40*/  LOP3.LUT R11, R11, 0x18, RZ, 0xc0, !PT ;  /* 0x000000180b0b7812 */ /* 0x000fc800078ec0ff */
[----:B------:R-:W-:Y:S01]  /*18d50*/  LOP3.LUT R12, R11, 0x20, RZ, 0xfc, !PT ;  /* 0x000000200b0c7812 */ /* 0x000fe200078efcff */
[----:B------:R-:W-:Y:S01]  /*18d60*/  UMOV UR5, 0xffffffff ;  /* 0xffffffff00057882 */ /* 0x000fe20000000000 */
[----:B----4-:R-:W-:Y:S01]  /*18d70*/  @P0 STL [R1+0x10], R20 ;  /* 0x0000101401000387 */ /* 0x010fe20000100800 */
[C---:B------:R-:W-:Y:S01]  /*18d80*/  ISETP.GE.AND P0, PT, R0.reuse, R21, PT ;  /* 0x000000150000720c */ /* 0x040fe20003f06270 */
        /* <DEDUP_REMOVED lines=33> */
.L_x_2634:
[----:B------:R-:W-:-:S05]  /*18fa0*/  SHF.R.S32.HI R9, RZ, 0x1f, R18 ;  /* 0x0000001fff097819 */ /* 0x000fca0000011412 */
[----:B------:R0:W-:Y:S01]  /*18fb0*/  STL [R1+0xc], R9 ;  /* 0x00000c0901007387 */ /* 0x0001e20000100800 */
[----:B------:R-:W-:Y:S05]  /*18fc0*/  @!P2 BRA `(.L_x_2522) ;  /* 0x000000000004a947 */ /* 0x000fea0003800000 */
[----:B------:R-:W-:Y:S01]  /*18fd0*/  BPT.TRAP 0x1 ;  /* 0x000000040000795c */ /* 0x000fe20000300000 */
.L_x_2522:
        /* <DEDUP_REMOVED lines=26> */
.L_x_2635:
[----:B------:R-:W-:Y:S05]  /*19180*/  BSYNC B0 ;  /* 0x0000000000007941 */ /* 0x000fea0003800000 */
.L_x_2523:
        /* <DEDUP_REMOVED lines=74> */
.L_x_2645:
        /* <DEDUP_REMOVED lines=12> */
.L_x_2526:
        /* <DEDUP_REMOVED lines=11> */
.L_x_2527:
        /* <DEDUP_REMOVED lines=39> */
.L_x_2529:
[----:B------:R-:W-:Y:S05]  /*19a10*/  BSYNC B6 ;  /* 0x0000000000067941 */ /* 0x000fea0003800000 */
.L_x_2528:
        /* <DEDUP_REMOVED lines=48> */
[----:B------:R-:W-:Y:S02]  /*19d20*/  VIADD R0, R0, 0x80 ;  /* 0x0000008000007836 */ /* 0x000fe40000000000 */
[----:B------:R-:W-:Y:S01]  /*19d30*/  IMAD.IADD R6, R5, 0x1, R6 ;  /* 0x0000000105067824 */ /* 0x000fe200078e0206 */
[C---:B------:R-:W-:Y:S01]  /*19d40*/  LEA R5, P0, R4.reuse, UR8, 0x1 ;  /* 0x0000000804057c11 */ /* 0x040fe2000f8008ff */
[----:B------:R-:W1:Y:S03]  /*19d50*/  S2R R13, SR_TID.X ;  /* 0x00000000000d7919 */ /* 0x000e660000002100 */
[----:B------:R-:W-:Y:S01]  /*19d60*/  LEA.HI.X R4, R4, UR9, R6, 0x1, P0 ;  /* 0x0000000904047c11 */ /* 0x000fe200080f0c06 */
[----:B------:R-:W-:-:S02]  /*19d70*/  IMAD.MOV.U32 R6, RZ, RZ, R0 ;  /* 0x000000ffff067224 */ /* 0x000fc400078e0000 */
        /* <DEDUP_REMOVED lines=8> */
[----:B------:R-:W-:-:S04]  /*19e00*/  IMAD R6, R6, UR5, R7 ;  /* 0x0000000506067c24 */ /* 0x000fc8000f8e0207 */
[----:B------:R-:W-:Y:S01]  /*19e10*/  IMAD.IADD R3, R3, 0x1, R6 ;  /* 0x0000000103037824 */ /* 0x000fe200078e0206 */
[----:B------:R-:W-:Y:S01]  /*19e20*/  SHF.R.S32.HI R6, RZ, 0x1f, R0 ;  /* 0x0000001fff067819 */ /* 0x000fe20000011400 */
[----:B-1----:R-:W-:-:S04]  /*19e30*/  IMAD.SHL.U32 R11, R13, 0x8, RZ ;  /* 0x000000080d0b7824 */ /* 0x002fc800078e00ff */
[----:B------:R-:W-:Y:S02]  /*19e40*/  IMAD R6, R6, UR6, RZ ;  /* 0x0000000606067c24 */ /* 0x000fe4000f8e02ff */
[----:B------:R-:W-:Y:S01]  /*19e50*/  IMAD.WIDE.U32 R2, R0, UR6, R2 ;  /* 0x0000000600027c25 */ /* 0x000fe2000f8e0002 */
[----:B------:R-:W-:-:S03]  /*19e60*/  LOP3.LUT R11, R11, 0x18, RZ, 0xc0, !PT ;  /* 0x000000180b0b7812 */ /* 0x000fc600078ec0ff */
        /* <DEDUP_REMOVED lines=73> */
.L_x_2658:
        /* <DEDUP_REMOVED lines=13> */
.L_x_2531:
        /* <DEDUP_REMOVED lines=18> */
.L_x_2659:
[----:B------:R-:W-:Y:S05]  /*1a4f0*/  BSYNC B0 ;  /* 0x0000000000007941 */ /* 0x000fea0003800000 */
.L_x_2532:
[----:B------:R-:W2:Y:S01]  /*1a500*/  LDL R3, [R1+0x34] ;  /* 0x0000340001037983 */ /* 0x000ea20000100800 */
[----:B------:R-:W-:Y:S01]  /*1a510*/  BSSY B0, `(.L_x_2534) ;  /* 0x00000f6000007945 */ /* 0x000fe20003800000 */
[----:B--2---:R-:W-:-:S13]  /*1a520*/  ISETP.GE.AND P0, PT, R3, 0x2, PT ;  /* 0x000000020300780c */ /* 0x004fda0003f06270 */
[----:B------:R-:W-:Y:S05]  /*1a530*/  @!P0 BRA `(.L_x_2535) ;  /* 0x0000000c00cc8947 */ /* 0x000fea0003800000 */
[----:B------:R-:W2:Y:S01]  /*1a540*/  S2R R2, SR_TID.X ;  /* 0x0000000000027919 */ /* 0x000ea20000002100 */
[----:B-1----:R-:W-:Y:S01]  /*1a550*/  VIADD R0, R3, 0xfffffffe ;  /* 0xfffffffe03007836 */ /* 0x002fe20000000000 */
[----:B------:R-:W-:Y:S01]  /*1a560*/  ULDC UR4, c[0x0][0x2f4] ;  /* 0x0000bd0000047ab9 */ /* 0x000fe20000000800 */
[----:B------:R1:W5:Y:S04]  /*1a570*/  LDL.LU R17, [R1] ;  /* 0x0000000001117983 */ /* 0x0003680000300800 */
[----:B------:R1:W-:Y:S01]  /*1a580*/  STL [R1+0x8], R27 ;  /* 0x0000081b01007387 */ /* 0x0003e20000100800 */
[----:B------:R-:W-:Y:S02]  /*1a590*/  IMAD.MOV.U32 R10, RZ, RZ, R26 ;  /* 0x000000ffff0a7224 */ /* 0x000fe400078e001a */
[----:B--2---:R-:W-:-:S05]  /*1a5a0*/  IMAD.SHL.U32 R4, R2, 0x8, RZ ;  /* 0x0000000802047824 */ /* 0x004fca00078e00ff */
[----:B------:R-:W-:-:S04]  /*1a5b0*/  LOP3.LUT R4, R4, 0x18, RZ, 0xc0, !PT ;  /* 0x0000001804047812 */ /* 0x000fc800078ec0ff */
[C---:B------:R-:W-:Y:S02]  /*1a5c0*/  LOP3.LUT R3, R4.reuse, 0x20, RZ, 0xfc, !PT ;  /* 0x0000002004037812 */ /* 0x040fe400078efcff */
[C---:B------:R-:W-:Y:S02]  /*1a5d0*/  LOP3.LUT R2, R4.reuse, 0x40, RZ, 0xfc, !PT ;  /* 0x0000004004027812 */ /* 0x040fe400078efcff */
[----:B------:R-:W-:Y:S02]  /*1a5e0*/  ISETP.GE.AND P3, PT, R4, UR4, PT ;  /* 0x0000000404007c0c */ /* 0x000fe4000bf66270 */
[----:B------:R-:W-:Y:S02]  /*1a5f0*/  ISETP.GE.AND P2, PT, R3, UR4, PT ;  /* 0x0000000403007c0c */ /* 0x000fe4000bf46270 */
[----:B-1----:R-:W-:-:S13]  /*1a600*/  ISETP.GE.AND P1, PT, R2, UR4, PT ;  /* 0x0000000402007c0c */ /* 0x002fda000bf26270 */
.L_x_2548:
        /* <DEDUP_REMOVED lines=42> */
.L_x_2536:
[----:B------:R-:W-:Y:S01]  /*1a8b0*/  IMAD R5, R26, 0x8, R22 ;  /* 0x000000081a057824 */ /* 0x000fe200078e0216 */
[----:B------:R-:W-:Y:S01]  /*1a8c0*/  SHF.L.U32 R0, R2, 0x1f, RZ ;  /* 0x0000001f02007819 */ /* 0x000fe200000006ff */
[----:B------:R-:W-:Y:S03]  /*1a8d0*/  BSSY B1, `(.L_x_2537) ;  /* 0x0000003000017945 */ /* 0x000fe60003800000 */
[----:B------:R-:W0:Y:S02]  /*1a8e0*/  SYNCS.PHASECHK.TRANS64.TRYWAIT P0, [R5+URZ+0x2d840], R0 ;  /* 0x02d84000050075a7 */ /* 0x000e24000800017f */
[----:B0-----:R-:W-:Y:S05]  /*1a8f0*/  @!P0 BRA `(.L_x_2538) ;  /* 0x00000040009c8947 */ /* 0x001fea0003800000 */
.L_x_2660:
[----:B------:R-:W-:Y:S05]  /*1a900*/  BSYNC B1 ;  /* 0x0000000000017941 */ /* 0x000fea0003800000 */
.L_x_2537:
        /* <DEDUP_REMOVED lines=55> */
.L_x_2670:
        /* <DEDUP_REMOVED lines=11> */
.L_x_2540:
        /* <DEDUP_REMOVED lines=11> */
.L_x_2541:
[----:B------:R1:W-:Y:S01]  /*1ade0*/  SYNCS.ARRIVE.TRANS64.A1T0 RZ, [R5+URZ+0x2d830], RZ ;  /* 0x02d830ff05ff79a7 */ /* 0x0003e2000810003f */
[----:B------:R-:W-:Y:S05]  /*1adf0*/  @!P5 BRA `(.L_x_2542) ;  /* 0x000000000004d947 */ /* 0x000fea0003800000 */
[----:B------:R-:W-:Y:S01]  /*1ae00*/  BPT.TRAP 0x1 ;  /* 0x000000040000795c */ /* 0x000fe20000300000 */
.L_x_2542:
[----:B------:R-:W-:Y:S01]  /*1ae10*/  SHF.L.U32 R2, R17, 0x1f, RZ ;  /* 0x0000001f11027819 */ /* 0x000fe200000006ff */
[----:B-1----:R-:W-:Y:S01]  /*1ae20*/  IMAD R5, R10, 0x8, R22 ;  /* 0x000000080a057824 */ /* 0x002fe200078e0216 */
[----:B------:R-:W-:Y:S03]  /*1ae30*/  BSSY B1, `(.L_x_2543) ;  /* 0x0000003000017945 */ /* 0x000fe60003800000 */
[----:B------:R-:W1:Y:S02]  /*1ae40*/  SYNCS.PHASECHK.TRANS64.TRYWAIT P0, [R5+URZ+0x2d860], R2 ;  /* 0x02d86002050075a7 */ /* 0x000e64000800017f */
[----:B-1----:R-:W-:Y:S05]  /*1ae50*/  @!P0 BRA `(.L_x_2544) ;  /* 0x0000004000ac8947 */ /* 0x002fea0003800000 */
.L_x_2671:
[----:B------:R-:W-:Y:S05]  /*1ae60*/  BSYNC B1 ;  /* 0x0000000000017941 */ /* 0x000fea0003800000 */
.L_x_2543:
        /* <DEDUP_REMOVED lines=45> */
.L_x_2681:
        /* <DEDUP_REMOVED lines=32> */
.L_x_2546:
        /* <DEDUP_REMOVED lines=12> */
.L_x_2547:
[----:B------:R2:W5:Y:S01]  /*1b400*/  LDL R17, [R1] ;  /* 0x0000000001117983 */ /* 0x0005620000100800 */
[----:B------:R2:W-:Y:S01]  /*1b410*/  SYNCS.ARRIVE.TRANS64.A1T0 RZ, [R5+URZ+0x2d850], RZ ;  /* 0x02d850ff05ff79a7 */ /* 0x0005e2000810003f */
[C---:B------:R-:W-:Y:S02]  /*1b420*/  VIADD R0, R27.reuse, 0xffffffff ;  /* 0xffffffff1b007836 */ /* 0x040fe40000000000 */
[----:B------:R2:W-:Y:S01]  /*1b430*/  STL [R1+0x8], R27 ;  /* 0x0000081b01007387 */ /* 0x0005e20000100800 */
[----:B------:R-:W-:Y:S01]  /*1b440*/  ISETP.GT.AND P0, PT, R27, RZ, PT ;  /* 0x000000ff1b00720c */ /* 0x000fe20003f04270 */
[----:B------:R-:W-:-:S12]  /*1b450*/  IMAD.MOV.U32 R10, RZ, RZ, R26 ;  /* 0x000000ffff0a7224 */ /* 0x000fd800078e001a */
[----:B--2---:R-:W-:Y:S05]  /*1b460*/  @P0 BRA `(.L_x_2548) ;  /* 0xfffffff000680947 */ /* 0x004fea000383ffff */
.L_x_2535:
[----:B------:R-:W-:Y:S05]  /*1b470*/  BSYNC B0 ;  /* 0x0000000000007941 */ /* 0x000fea0003800000 */
.L_x_2534:
        /* <DEDUP_REMOVED lines=17> */
.L_x_2550:
[----:B------:R-:W-:Y:S05]  /*1b590*/  BSYNC B0 ;  /* 0x0000000000007941 */ /* 0x000fea0003800000 */
.L_x_2549:
[----:B-1----:R-:W-:-:S05]  /*1b5a0*/  IMAD.U32 R0, RZ, RZ, UR40 ;  /* 0x00000028ff007e24 */ /* 0x002fca000f8e00ff */
[----:B------:R-:W-:-:S13]  /*1b5b0*/  ISETP.NE.AND P0, PT, R0, 0x3, PT ;  /* 0x000000030000780c */ /* 0x000fda0003f05270 */
[----:B------:R-:W-:Y:S05]  /*1b5c0*/  @!P0 BRA `(.L_x_2551) ;  /* 0x0000000000048947 */ /* 0x000fea0003800000 */
[----:B------:R-:W-:Y:S01]  /*1b5d0*/  BPT.TRAP 0x1 ;  /* 0x000000040000795c */ /* 0x000fe20000300000 */
.L_x_2551:
        /* <DEDUP_REMOVED lines=8> */
.L_x_2682:
[----:B------:R-:W-:Y:S05]  /*1b660*/  BSYNC B0 ;  /* 0x0000000000007941 */ /* 0x000fea0003800000 */
.L_x_2552:
        /* <DEDUP_REMOVED lines=51> */
.L_x_2692:
        /* <DEDUP_REMOVED lines=13> */
.L_x_2555:
        /* <DEDUP_REMOVED lines=11> */
.L_x_2556:
        /* <DEDUP_REMOVED lines=8> */
.L_x_2515:
[----:B------:R-:W-:Y:S05]  /*1bba0*/  BSYNC B7 ;  /* 0x0000000000077941 */ /* 0x000fea0003800000 */
.L_x_2513:
        /* <DEDUP_REMOVED lines=8> */
[----:B-----5:R3:W4:Y:S01]  /*1bc30*/  LDS.128 R16, [R22+0x2d8d0] ;  /* 0x02d8d00016107984 */ /* 0x0207220000000c00 */
[----:B------:R-:W-:Y:S06]  /*1bc40*/  BAR.ARV 0x4, 0x200 ;  /* 0x0108000000007b1d */ /* 0x000fec0000002000 */
[----:B------:R-:W-:Y:S05]  /*1bc50*/  BRA `(.L_x_2558) ;  /* 0x0000000800cc7947 */ /* 0x000fea0003800000 */
.L_x_2557:
        /* <DEDUP_REMOVED lines=35> */
[----:B------:R0:W2:Y:S02]  /*1be90*/  SHFL.IDX PT, R14, R3, 0x1f, 0x1f ;  /* 0x03e01f00030e7f89 */ /* 0x0000a400000e0000 */
.L_x_2702:
[----:B------:R-:W-:Y:S02]  /*1bea0*/  ULDC UR4, c[0x0][0xc38] ;  /* 0x00030e0000047ab9 */ /* 0x000fe40000000800 */
[----:B------:R-:W-:-:S04]  /*1beb0*/  IMAD.U32 R4, RZ, RZ, UR4 ;  /* 0x00000004ff047e24 */ /* 0x000fc8000f8e00ff */
[----:B--2---:R-:W-:-:S04]  /*1bec0*/  IMAD R5, R14, R4, RZ ;  /* 0x000000040e057224 */ /* 0x004fc800078e02ff */
[----:B------:R-:W-:-:S05]  /*1bed0*/  IMAD.IADD R16, R16, 0x1, R5 ;  /* 0x0000000110107824 */ /* 0x000fca00078e0205 */
[----:B------:R-:W-:-:S13]  /*1bee0*/  ISETP.GT.AND P6, PT, R16, R0, PT ;  /* 0x000000001000720c */ /* 0x000fda0003fc4270 */
[----:B------:R-:W-:Y:S05]  /*1bef0*/  @P6 BRA `(.L_x_2560) ;  /* 0x00000000009c6947 */ /* 0x000fea0003800000 */
.L_x_2565:
        /* <DEDUP_REMOVED lines=11> */
[----:B0-----:R-:W0:Y:S02]  /*1bfb0*/  LDC.64 R2, c[0x0][0xc80] ;  /* 0x00032000ff027b82 */ /* 0x001e240000000a00 */
[----:B0-----:R-:W-:-:S06]  /*1bfc0*/  IMAD.WIDE R2, R5, 0x4, R2 ;  /* 0x0000000405027825 */ /* 0x001fcc00078e0202 */
[----:B------:R2:W5:Y:S02]  /*1bfd0*/  LDG.E R2, desc[UR38][R2.64] ;  /* 0x0000002602027981 */ /* 0x000564000c1e1900 */
.L_x_2563:
[----:B------:R-:W-:Y:S05]  /*1bfe0*/  BSYNC B0 ;  /* 0x0000000000007941 */ /* 0x000fea0003800000 */
.L_x_2562:
[----:B------:R-:W-:-:S03]  /*1bff0*/  UMOV UR4, 0xffffffff ;  /* 0xffffffff00047882 */ /* 0x000fc60000000000 */
[----:B------:R-:W-:Y:S05]  /*1c000*/  BRA.DIV UR4, `(.L_x_2564) ;  /* 0x0000004204607947 */ /* 0x000fea000b800000 */
[----:B-----5:R-:W3:Y:S02]  /*1c010*/  SHFL.UP PT, R14, R2, 0x1, RZ ;  /* 0x04200000020e7989 */ /* 0x020ee400000e00ff */
[----:B---3--:R-:W-:-:S05]  /*1c020*/  SEL R13, R14, RZ, P1 ;  /* 0x000000ff0e0d7207 */ /* 0x008fca0000800000 */
[----:B------:R-:W-:-:S05]  /*1c030*/  IMAD.IADD R13, R2, 0x1, R13 ;  /* 0x00000001020d7824 */ /* 0x000fca00078e020d */
[----:B------:R-:W3:Y:S02]  /*1c040*/  SHFL.UP PT, R14, R13, 0x2, RZ ;  /* 0x044000000d0e7989 */ /* 0x000ee400000e00ff */
[----:B---3--:R-:W-:-:S05]  /*1c050*/  SEL R14, R14, RZ, P2 ;  /* 0x000000ff0e0e7207 */ /* 0x008fca0001000000 */
[----:B0-2---:R-:W-:-:S05]  /*1c060*/  IMAD.IADD R3, R13, 0x1, R14 ;  /* 0x000000010d037824 */ /* 0x005fca00078e020e */
        /* <DEDUP_REMOVED lines=10> */
.L_x_2710:
[----:B------:R-:W-:Y:S02]  /*1c110*/  ULDC UR4, c[0x0][0xc38] ;  /* 0x00030e0000047ab9 */ /* 0x000fe40000000800 */
[----:B------:R-:W-:-:S04]  /*1c120*/  IMAD.U32 R4, RZ, RZ, UR4 ;  /* 0x00000004ff047e24 */ /* 0x000fc8000f8e00ff */
[----:B--2---:R-:W-:-:S04]  /*1c130*/  IMAD R5, R14, R4, RZ ;  /* 0x000000040e057224 */ /* 0x004fc800078e02ff */
[----:B------:R-:W-:-:S05]  /*1c140*/  IMAD.IADD R16, R5, 0x1, R16 ;  /* 0x0000000105107824 */ /* 0x000fca00078e0210 */
[----:B------:R-:W-:-:S13]  /*1c150*/  ISETP.GT.AND P6, PT, R16, R0, PT ;  /* 0x000000001000720c */ /* 0x000fda0003fc4270 */
[----:B------:R-:W-:Y:S05]  /*1c160*/  @!P6 BRA `(.L_x_2565) ;  /* 0xfffffffc0064e947 */ /* 0x000fea000383ffff */
.L_x_2560:
[----:B------:R-:W-:Y:S01]  /*1c170*/  IMAD.IADD R16, R16, 0x1, -R5 ;  /* 0x0000000110107824 */ /* 0x000fe200078e0a05 */
[----:B------:R-:W-:-:S03]  /*1c180*/  UMOV UR4, 0xffffffff ;  /* 0xffffffff00047882 */ /* 0x000fc60000000000 */
[----:B------:R-:W-:-:S05]  /*1c190*/  IMAD R5, R3, R4, R16 ;  /* 0x0000000403057224 */ /* 0x000fca00078e0210 */
[----:B------:R-:W-:Y:S01]  /*1c1a0*/  ISETP.GT.AND P6, PT, R5, R0, PT ;  /* 0x000000000500720c */ /* 0x000fe20003fc4270 */
[----:B------:R-:W-:-:S12]  /*1c1b0*/  BRA.DIV UR4, `(.L_x_2566) ;  /* 0x0000004204b07947 */ /* 0x000fd8000b800000 */
[----:B------:R-:W-:-:S04]  /*1c1c0*/  VOTE.ANY R5, PT, !P6 ;  /* 0x0000000000057806 */ /* 0x000fc800070e0100 */
[----:B------:R-:W2:Y:S02]  /*1c1d0*/  POPC R6, R5 ;  /* 0x0000000500067309 */ /* 0x000ea40000000000 */
[----:B--2--5:R2:W3:Y:S02]  /*1c1e0*/  SHFL.IDX PT, R17, R2, R6, 0x1f ;  /* 0x00001f0602117589 */ /* 0x0244e400000e0000 */
.L_x_2714:
[----:B------:R-:W-:Y:S01]  /*1c1f0*/  ISETP.NE.AND P0, PT, R5, RZ, PT ;  /* 0x000000ff0500720c */ /* 0x000fe20003f05270 */
[----:B------:R-:W-:-:S12]  /*1c200*/  IMAD.MOV.U32 R5, RZ, RZ, RZ ;  /* 0x000000ffff057224 */ /* 0x000fd800078e00ff */
[----:B------:R-:W-:Y:S05]  /*1c210*/  @!P0 BRA `(.L_x_2567) ;  /* 0x0000000000108947 */ /* 0x000fea0003800000 */
[----:B------:R-:W-:Y:S01]  /*1c220*/  UMOV UR4, 0xffffffff ;  /* 0xffffffff00047882 */ /* 0x000fe20000000000 */
[----:B------:R-:W-:Y:S02]  /*1c230*/  VIADD R12, R6, 0xffffffff ;  /* 0xffffffff060c7836 */ /* 0x000fe40000000000 */
[----:B------:R-:W-:Y:S05]  /*1c240*/  BRA.DIV UR4, `(.L_x_2568) ;  /* 0x0000004204d47947 */ /* 0x000fea000b800000 */
[----:B------:R4:W0:Y:S02]  /*1c250*/  SHFL.IDX PT, R5, R3, R12, 0x1f ;  /* 0x00001f0c03057589 */ /* 0x00082400000e0000 */
.L_x_2567:
[----:B0-2-4-:R-:W0:Y:S01]  /*1c260*/  LDC.64 R2, c[0x0][0xc90] ;  /* 0x00032400ff027b82 */ /* 0x015e220000000a00 */
[----:B------:R-:W-:-:S04]  /*1c270*/  IMAD.IADD R19, R6, 0x1, R19 ;  /* 0x0000000106137824 */ /* 0x000fc800078e0213 */
[----:B0-----:R-:W-:-:S05]  /*1c280*/  IMAD.WIDE R2, R19, 0x4, R2 ;  /* 0x0000000413027825 */ /* 0x001fca00078e0202 */
[----:B------:R0:W3:Y:S01]  /*1c290*/  LDG.E R7, desc[UR38][R2.64] ;  /* 0x0000002602077981 */ /* 0x0000e2000c1e1900 */
[----:B------:R-:W-:Y:S02]  /*1c2a0*/  IMAD R16, R5, R4, R16 ;  /* 0x0000000405107224 */ /* 0x000fe400078e0210 */
[----:B0-----:R-:W-:Y:S02]  /*1c2b0*/  IMAD.MOV.U32 R2, RZ, RZ, RZ ;  /* 0x000000ffff027224 */ /* 0x001fe400078e00ff */
[----:B---3--:R-:W-:-:S05]  /*1c2c0*/  IMAD R6, R17, R7, RZ ;  /* 0x0000000711067224 */ /* 0x008fca00078e02ff */
[----:B------:R-:W-:-:S04]  /*1c2d0*/  IABS R8, R6 ;  /* 0x0000000600087213 */ /* 0x000fc80000000000 */
[----:B-1----:R-:W0:Y:S08]  /*1c2e0*/  I2F.RP R9, R8 ;  /* 0x0000000800097306 */ /* 0x002e300000209400 */
        /* <DEDUP_REMOVED lines=57> */
.L_x_2561:
[----:B------:R-:W-:Y:S01]  /*1c680*/  UMOV UR4, URZ ;  /* 0x0000003f00047c82 */ /* 0x000fe20008000000 */
[----:B------:R-:W-:Y:S01]  /*1c690*/  UMOV UR5, URZ ;  /* 0x0000003f00057c82 */ /* 0x000fe20008000000 */
[----:B------:R-:W-:Y:S01]  /*1c6a0*/  ULDC UR6, c[0x0][0xc3c] ;  /* 0x00030f0000067ab9 */ /* 0x000fe20000000800 */
[----:B------:R-:W-:Y:S02]  /*1c6b0*/  IMAD.MOV.U32 R16, RZ, RZ, R0 ;  /* 0x000000ffff107224 */ /* 0x000fe400078e0000 */
[----:B-----5:R-:W-:Y:S02]  /*1c6c0*/  IMAD.U32 R17, RZ, RZ, UR4 ;  /* 0x00000004ff117e24 */ /* 0x020fe4000f8e00ff */
[----:B------:R-:W-:Y:S02]  /*1c6d0*/  IMAD.U32 R18, RZ, RZ, UR5 ;  /* 0x00000005ff127e24 */ /* 0x000fe4000f8e00ff */
[----:B------:R-:W-:-:S07]  /*1c6e0*/  IMAD.U32 R19, RZ, RZ, UR6 ;  /* 0x00000006ff137e24 */ /* 0x000fce000f8e00ff */
.L_x_2569:
[----:B------:R-:W2:Y:S01]  /*1c6f0*/  S2R R0, SR_TID.X ;  /* 0x0000000000007919 */ /* 0x000ea20000002100 */
[----:B------:R-:W-:Y:S05]  /*1c700*/  WARPSYNC.ALL ;  /* 0x0000000000007948 */ /* 0x000fea0003800000 */
[----:B------:R-:W-:Y:S01]  /*1c710*/  BAR.SYNC.DEFER_BLOCKING 0x4, 0x200 ;  /* 0x0108000000007b1d */ /* 0x000fe20000010000 */
[----:B--2---:R-:W-:-:S04]  /*1c720*/  LOP3.LUT R0, R0, 0x1f, RZ, 0xc0, !PT ;  /* 0x0000001f00007812 */ /* 0x004fc800078ec0ff */
[----:B------:R-:W-:-:S13]  /*1c730*/  ISETP.NE.AND P0, PT, R0, RZ, PT ;  /* 0x000000ff0000720c */ /* 0x000fda0003f05270 */
[----:B0-----:R-:W0:Y:S01]  /*1c740*/  @!P0 S2R R3, SR_CgaCtaId ;  /* 0x0000000000038919 */ /* 0x001e220000008800 */
[----:B------:R-:W-:-:S04]  /*1c750*/  @!P0 MOV R0, 0x400 ;  /* 0x0000040000008802 */ /* 0x000fc80000000f00 */
[----:B0-----:R-:W-:-:S05]  /*1c760*/  @!P0 LEA R22, R3, R0, 0x18 ;  /* 0x0000000003168211 */ /* 0x001fca00078ec0ff */
[----:B------:R0:W-:Y:S01]  /*1c770*/  @!P0 STS.128 [R22+0x2d8d0], R16 ;  /* 0x02d8d01016008388 */ /* 0x0001e20000000c00 */
[----:B------:R-:W-:Y:S06]  /*1c780*/  BAR.ARV 0x5, 0x200 ;  /* 0x0148000000007b1d */ /* 0x000fec0000002000 */
.L_x_2558:
[----:B------:R-:W-:Y:S02]  /*1c790*/  ULDC UR4, c[0x0][0xc3c] ;  /* 0x00030f0000047ab9 */ /* 0x000fe40000000800 */
[----:B----4-:R-:W-:-:S13]  /*1c7a0*/  ISETP.GE.AND P0, PT, R19, UR4, PT ;  /* 0x0000000413007c0c */ /* 0x010fda000bf06270 */
[----:B------:R-:W-:Y:S05]  /*1c7b0*/  @!P0 BRA `(.L_x_2570) ;  /* 0xffffffa000988947 */ /* 0x000fea000383ffff */
[----:B------:R-:W-:Y:S05]  /*1c7c0*/  BSYNC B8 ;  /* 0x0000000000087941 */ /* 0x000fea0003800000 */
.L_x_2469:
[----:B------:R-:W4:Y:S01]  /*1c7d0*/  LDL.LU R0, [R1+0x48] ;  /* 0x0000480001007983 */ /* 0x000f220000300800 */
[----:B------:R-:W-:Y:S01]  /*1c7e0*/  BSSY B0, `(.L_x_2571) ;  /* 0x000000b000007945 */ /* 0x000fe20003800000 */
[----:B0-----:R-:W0:Y:S01]  /*1c7f0*/  S2R R5, SR_CgaCtaId ;  /* 0x0000000000057919 */ /* 0x001e220000008800 */
[----:B----4-:R-:W-:-:S05]  /*1c800*/  VIADD R0, R0, 0x1 ;  /* 0x0000000100007836 */ /* 0x010fca0000000000 */
        /* <DEDUP_REMOVED lines=8> */
.L_x_2717:
[----:B------:R-:W-:Y:S05]  /*1c890*/  BSYNC B0 ;  /* 0x0000000000007941 */ /* 0x000fea0003800000 */
.L_x_2571:
[----:B------:R-:W-:-:S03]  /*1c8a0*/  UMOV UR4, 0xffffffff ;  /* 0xffffffff00047882 */ /* 0x000fc60000000000 */
[----:B------:R-:W-:Y:S05]  /*1c8b0*/  BRA.DIV UR4, `(.L_x_2573) ;  /* 0x0000003e04747947 */ /* 0x000fea000b800000 */
[----:B0-----:R-:W0:Y:S02]  /*1c8c0*/  S2R R0, SR_TID.X ;  /* 0x0000000000007919 */ /* 0x001e240000002100 */
[----:B0-----:R-:W-:-:S04]  /*1c8d0*/  SHF.R.U32.HI R0, RZ, 0x5, R0 ;  /* 0x00000005ff007819 */ /* 0x001fc80000011600 */
[----:B------:R-:W-:-:S05]  /*1c8e0*/  LOP3.LUT R0, R0, 0x3, RZ, 0xc0, !PT ;  /* 0x0000000300007812 */ /* 0x000fca00078ec0ff */
[----:B------:R0:W4:Y:S02]  /*1c8f0*/  SHFL.IDX PT, R14, R0, RZ, 0x1f ;  /* 0x00001fff000e7589 */ /* 0x00012400000e0000 */
.L_x_2720:
[----:B----4-:R-:W-:-:S13]  /*1c900*/  ISETP.NE.AND P0, PT, R14, RZ, PT ;  /* 0x000000ff0e00720c */ /* 0x010fda0003f05270 */
[----:B------:R-:W-:Y:S05]  /*1c910*/  @P0 BRA `(.L_x_2304) ;  /* 0x0000000000900947 */ /* 0x000fea0003800000 */
[----:B------:R-:W-:-:S03]  /*1c920*/  UMOV UR4, 0xffffffff ;  /* 0xffffffff00047882 */ /* 0x000fc60000000000 */
[----:B------:R-:W-:Y:S05]  /*1c930*/  BRA.DIV UR4, `(.L_x_2574) ;  /* 0x0000003e04887947 */ /* 0x000fea000b800000 */
[----:B------:R-:W-:-:S13]  /*1c940*/  ELECT P6, URZ, PT ;  /* 0x00000000003f782f */ /* 0x000fda00038c0000 */
.L_x_2723:
[----:B------:R-:W-:Y:S05]  /*1c950*/  @!P6 BRA `(.L_x_2304) ;  /* 0x000000000080e947 */ /* 0x000fea0003800000 */
[----:B------:R-:W-:-:S06]  /*1c960*/  ULOP3.LUT UR4, UR36, 0x2, URZ, 0xfc, !UPT ;  /* 0x0000000224047892 */ /* 0x000fcc000f8efc3f */
[----:B0-----:R-:W-:-:S05]  /*1c970*/  IMAD.U32 R0, RZ, RZ, UR4 ;  /* 0x00000004ff007e24 */ /* 0x001fca000f8e00ff */
[----:B------:R-:W-:-:S13]  /*1c980*/  ISETP.NE.AND P0, PT, R0, 0x3, PT ;  /* 0x000000030000780c */ /* 0x000fda0003f05270 */
[----:B------:R-:W-:Y:S05]  /*1c990*/  @!P0 BRA `(.L_x_2575) ;  /* 0x0000000000048947 */ /* 0x000fea0003800000 */
[----:B------:R-:W-:Y:S01]  /*1c9a0*/  BPT.TRAP 0x1 ;  /* 0x000000040000795c */ /* 0x000fe20000300000 */
.L_x_2575:
[----:B------:R-:W4:Y:S01]  /*1c9b0*/  LDL R0, [R1] ;  /* 0x0000000001007983 */ /* 0x000f220000100800 */
[C---:B------:R-:W-:Y:S02]  /*1c9c0*/  IMAD R3, R26.reuse, 0x8, R5 ;  /* 0x000000081a037824 */ /* 0x040fe400078e0205 */
[----:B------:R-:W-:-:S05]  /*1c9d0*/  VIADD R26, R26, 0x1 ;  /* 0x000000011a1a7836 */ /* 0x000fca0000000000 */
[----:B------:R-:W-:Y:S02]  /*1c9e0*/  ISETP.NE.AND P2, PT, R26, 0x2, PT ;  /* 0x000000021a00780c */ /* 0x000fe40003f45270 */
[----:B----4-:R-:W-:Y:S02]  /*1c9f0*/  SHF.L.U32 R2, R0, 0x1f, RZ ;  /* 0x0000001f00027819 */ /* 0x010fe400000006ff */
[----:B------:R-:W-:Y:S02]  /*1ca00*/  SEL R0, RZ, 0x1, P2 ;  /* 0x00000001ff007807 */ /* 0x000fe40001000000 */
[----:B------:R-:W0:Y:S02]  /*1ca10*/  SYNCS.PHASECHK.TRANS64.TRYWAIT P1, [R3+URZ+0x2d840], R2 ;  /* 0x02d84002030075a7 */ /* 0x000e24000802017f */
[----:B0-----:R-:W-:Y:S05]  /*1ca20*/  @!P1 BRA `(.L_x_2576) ;  /* 0x0000003c006c9947 */ /* 0x001fea0003800000 */
.L_x_2724:
[----:B------:R-:W4:Y:S01]  /*1ca30*/  LDL.LU R4, [R1] ;  /* 0x0000000001047983 */ /* 0x000f220000300800 */
[----:B------:R-:W-:Y:S02]  /*1ca40*/  SEL R26, R26, RZ, P2 ;  /* 0x000000ff1a1a7207 */ /* 0x000fe40001000000 */
[----:B----4-:R-:W-:Y:S01]  /*1ca50*/  LOP3.LUT R0, R4, R0, RZ, 0x3c, !PT ;  /* 0x0000000004007212 */ /* 0x010fe200078e3cff */
[----:B------:R-:W-:Y:S06]  /*1ca60*/  @!P0 BRA `(.L_x_2577) ;  /* 0x0000000000048947 */ /* 0x000fec0003800000 */
[----:B------:R-:W-:Y:S01]  /*1ca70*/  BPT.TRAP 0x1 ;  /* 0x000000040000795c */ /* 0x000fe20000300000 */
.L_x_2577:
[----:B------:R-:W-:Y:S01]  /*1ca80*/  IMAD R5, R26, 0x8, R5 ;  /* 0x000000081a057824 */ /* 0x000fe200078e0205 */
[----:B------:R-:W-:-:S04]  /*1ca90*/  SHF.L.U32 R0, R0, 0x1f, RZ ;  /* 0x0000001f00007819 */ /* 0x000fc800000006ff */
[----:B------:R-:W4:Y:S02]  /*1caa0*/  SYNCS.PHASECHK.TRANS64.TRYWAIT P1, [R5+URZ+0x2d840], R0 ;  /* 0x02d84000050075a7 */ /* 0x000f24000802017f */
[----:B----4-:R-:W-:Y:S05]  /*1cab0*/  @!P1 BRA `(.L_x_2578) ;  /* 0x0000003c005c9947 */ /* 0x010fea0003800000 */
.L_x_2725:
[----:B------:R-:W-:Y:S05]  /*1cac0*/  @!P0 BRA `(.L_x_2579) ;  /* 0x0000000000048947 */ /* 0x000fea0003800000 */
[----:B------:R-:W-:Y:S01]  /*1cad0*/  BPT.TRAP 0x1 ;  /* 0x000000040000795c */ /* 0x000fe20000300000 */
.L_x_2579:
[----:B------:R-:W5:Y:S02]  /*1cae0*/  SYNCS.PHASECHK.TRANS64.TRYWAIT P1, [R3+URZ+0x2d860], R2 ;  /* 0x02d86002030075a7 */ /* 0x000f64000802017f */
[----:B-----5:R-:W-:Y:S05]  /*1caf0*/  @!P1 BRA `(.L_x_2580) ;  /* 0x0000003c00609947 */ /* 0x020fea0003800000 */
.L_x_2726:
[----:B------:R-:W-:Y:S05]  /*1cb00*/  @!P0 BRA `(.L_x_2581) ;  /* 0x0000000000048947 */ /* 0x000fea0003800000 */
[----:B------:R-:W-:Y:S01]  /*1cb10*/  BPT.TRAP 0x1 ;  /* 0x000000040000795c */ /* 0x000fe20000300000 */
.L_x_2581:
[----:B------:R0:W0:Y:S02]  /*1cb20*/  SYNCS.PHASECHK.TRANS64.TRYWAIT P0, [R5+URZ+0x2d860], R0 ;  /* 0x02d86000050075a7 */ /* 0x000024000800017f */
[----:B0-----:R-:W-:Y:S05]  /*1cb30*/  @!P0 NANOSLEEP.SYNCS 0x989680 ;  /* 0x009896800000895d */ /* 0x001fea0003900000 */
[----:B------:R-:W0:Y:S02]  /*1cb40*/  @!P0 SYNCS.PHASECHK.TRANS64 P0, [R5+URZ+0x2d860], R0 ;  /* 0x02d86000050085a7 */ /* 0x000e24000800007f */
[----:B0-----:R-:W-:Y:S05]  /*1cb50*/  @!P0 BRA `(.L_x_2581) ;  /* 0xfffffffc00f08947 */ /* 0x001fea000383ffff */
.L_x_2304:
[----:B------:R-:W-:Y:S05]  /*1cb60*/  BSYNC B9 ;  /* 0x0000000000097941 */ /* 0x000fea0003800000 */
.L_x_2301:
[----:B------:R-:W-:Y:S05]  /*1cb70*/  EXIT ;  /* 0x000000000000794d */ /* 0x000fea0003800000 */
.L_x_2320:
[----:B0-----:R0:W1:Y:S02]  /*1cb80*/  SYNCS.PHASECHK.TRANS64.TRYWAIT P4, [R35+URZ+0x2d890], R85 ;  /* 0x02d89055230075a7 */ /* 0x001064000808017f */
[----:B-1----:R-:W-:Y:S05]  /*1cb90*/  @!P4 NANOSLEEP.SYNCS 0x989680 ;  /* 0x009896800000c95d */ /* 0x002fea0003900000 */
[----:B------:R-:W1:Y:S02]  /*1cba0*/  @!P4 SYNCS.PHASECHK.TRANS64 P4, [R35+URZ+0x2d890], R85 ;  /* 0x02d890552300c5a7 */ /* 0x000e64000808007f */
[----:B-1----:R-:W-:Y:S05]  /*1cbb0*/  @!P4 BRA `(.L_x_2320) ;  /* 0xfffffffc00f0c947 */ /* 0x002fea000383ffff */
[----:B------:R-:W-:Y:S05]  /*1cbc0*/  BRA `(.L_x_2582) ;  /* 0xfffffe6400b47947 */ /* 0x000fea000383ffff */
.L_x_2321:
        /* <DEDUP_REMOVED lines=8> */
.L_x_2584:
[----:B------:R-:W-:Y:S05]  /*1cc50*/  BSYNC B1 ;  /* 0x0000000000017941 */ /* 0x000fea0003800000 */
.L_x_2583:
        /* <DEDUP_REMOVED lines=8> */
.L_x_2585:
[----:B------:R-:W-:Y:S01]  /*1cce0*/  IMAD.MOV.U32 R60, RZ, RZ, R14 ;  /* 0x000000ffff3c7224 */ /* 0x000fe200078e000e */
[----:B------:R-:W-:Y:S06]  /*1ccf0*/  BRA `(.L_x_2586) ;  /* 0xfffffe64007c7947 */ /* 0x000fec000383ffff */
.L_x_2349:
[----:B0-----:R0:W1:Y:S02]  /*1cd00*/  SYNCS.PHASECHK.TRANS64.TRYWAIT P4, [R35+URZ+0x2d890], R85 ;  /* 0x02d89055230075a7 */ /* 0x001064000808017f */
[----:B-1----:R-:W-:Y:S05]  /*1cd10*/  @!P4 NANOSLEEP.SYNCS 0x989680 ;  /* 0x009896800000c95d */ /* 0x002fea0003900000 */
[----:B------:R-:W1:Y:S02]  /*1cd20*/  @!P4 SYNCS.PHASECHK.TRANS64 P4, [R35+URZ+0x2d890], R85 ;  /* 0x02d890552300c5a7 */ /* 0x000e64000808007f */
[----:B-1----:R-:W-:Y:S05]  /*1cd30*/  @!P4 BRA `(.L_x_2349) ;  /* 0xfffffffc00f0c947 */ /* 0x002fea000383ffff */
[----:B------:R-:W-:Y:S05]  /*1cd40*/  BRA `(.L_x_2587) ;  /* 0xfffffe8000787947 */ /* 0x000fea000383ffff */
.L_x_2350:
        /* <DEDUP_REMOVED lines=8> */
.L_x_2589:
[----:B------:R-:W-:Y:S05]  /*1cdd0*/  BSYNC B1 ;  /* 0x0000000000017941 */ /* 0x000fea0003800000 */
.L_x_2588:
        /* <DEDUP_REMOVED lines=8> */
.L_x_2590:
[----:B------:R-:W-:Y:S01]  /*1ce60*/  IMAD.MOV.U32 R88, RZ, RZ, R14 ;  /* 0x000000ffff587224 */ /* 0x000fe200078e000e */
[----:B------:R-:W-:Y:S06]  /*1ce70*/  BRA `(.L_x_2591) ;  /* 0xfffffe8000407947 */ /* 0x000fec000383ffff */
.L_x_2363:
[----:B0-----:R0:W1:Y:S02]  /*1ce80*/  SYNCS.PHASECHK.TRANS64.TRYWAIT P3, [R35+URZ+0x2d890], R85 ;  /* 0x02d89055230075a7 */ /* 0x001064000806017f */
[----:B-1----:R-:W-:Y:S05]  /*1ce90*/  @!P3 NANOSLEEP.SYNCS 0x989680 ;  /* 0x009896800000b95d */ /* 0x002fea0003900000 */
[----:B------:R-:W1:Y:S02]  /*1cea0*/  @!P3 SYNCS.PHASECHK.TRANS64 P3, [R35+URZ+0x2d890], R85 ;  /* 0x02d890552300b5a7 */ /* 0x000e64000806007f */
[----:B-1----:R-:W-:Y:S05]  /*1ceb0*/  @!P3 BRA `(.L_x_2363) ;  /* 0xfffffffc00f0b947 */ /* 0x002fea000383ffff */
[----:B------:R-:W-:Y:S05]  /*1cec0*/  BRA `(.L_x_2592) ;  /* 0xfffffe9800647947 */ /* 0x000fea000383ffff */
.L_x_2364:
[----:B------:R-:W-:Y:S01]  /*1ced0*/  BSSY B1, `(.L_x_2593) ;  /* 0x0000007000017945 */ /* 0x000fe20003800000 */
[----:B------:R-:W-:Y:S02]  /*1cee0*/  IMAD.MOV.U32 R12, RZ, RZ, RZ ;  /* 0x000000ffff0c7224 */ /* 0x000fe400078e00ff */
[----:B------:R-:W-:Y:S02]  /*1cef0*/  IMAD.MOV.U32 R11, RZ, RZ, 0x1e1f ;  /* 0x00001e1fff0b7424 */ /* 0x000fe400078e00ff */
[----:B------:R-:W-:-:S07]  /*1cf00*/  IMAD.MOV.U32 R15, RZ, RZ, -0x1 ;  /* 0xffffffffff0f7424 */ /* 0x000fce00078e00ff */
[----:B0-----:R-:W-:Y:S05]  /*1cf10*/  WARPSYNC.COLLECTIVE R15, `(.L_x_2594) ;  /* 0x000000000f087348 */ /* 0x001fea0003c00000 */
[----:B------:R1:W2:Y:S02]  /*1cf20*/  SHFL.IDX P6, R14, R13, R12, R11 ;  /* 0x0000000c0d0e7389 */ /* 0x0002a400000c000b */
[----:B012---:R-:W-:Y:S01]  /*1cf30*/  ENDCOLLECTIVE ;  /* 0x000000000000791b */ /* 0x007fe20003800000 */
.L_x_2594:
[----:B------:R-:W-:Y:S05]  /*1cf40*/  BSYNC B1 ;  /* 0x0000000000017941 */ /* 0x000fea0003800000 */
.L_x_2593:
        /* <DEDUP_REMOVED lines=8> */
.L_x_2595:
[----:B------:R-:W-:Y:S01]  /*1cfd0*/  IMAD.MOV.U32 R42, RZ, RZ, R14 ;  /* 0x000000ffff2a7224 */ /* 0x000fe200078e000e */
[----:B------:R-:W-:Y:S06]  /*1cfe0*/  BRA `(.L_x_2596) ;  /* 0xfffffe9800887947 */ /* 0x000fec000383ffff */
.L_x_2368:
[----:B------:R0:W0:Y:S02]  /*1cff0*/  SYNCS.PHASECHK.TRANS64.TRYWAIT P2, [R35+URZ+0x2d8b0], R85 ;  /* 0x02d8b055230075a7 */ /* 0x000024000804017f */
[----:B0-----:R-:W-:Y:S05]  /*1d000*/  @!P2 NANOSLEEP.SYNCS 0x989680 ;  /* 0x009896800000a95d */ /* 0x001fea0003900000 */
[----:B------:R-:W0:Y:S02]  /*1d010*/  @!P2 SYNCS.PHASECHK.TRANS64 P2, [R35+URZ+0x2d8b0], R85 ;  /* 0x02d8b0552300a5a7 */ /* 0x000e24000804007f */
[----:B0-----:R-:W-:Y:S05]  /*1d020*/  @!P2 BRA `(.L_x_2368) ;  /* 0xfffffffc00f0a947 */ /* 0x001fea000383ffff */
[----:B------:R-:W-:Y:S05]  /*1d030*/  BRA `(.L_x_2597) ;  /* 0xfffffe9c006c7947 */ /* 0x000fea000383ffff */
.L_x_2374:
        /* <DEDUP_REMOVED lines=10> */
[----:B--2--5:R-:W-:Y:S05]  /*1d0e0*/  WARPSYNC.COLLECTIVE R15, `(.L_x_2599) ;  /* 0x000000000f087348 */ /* 0x024fea0003c00000 */
[----:B------:R0:W1:Y:S02]  /*1d0f0*/  SHFL.IDX P6, R14, R13, R12, R11 ;  /* 0x0000000c0d0e7389 */ /* 0x00006400000c000b */
[----:B012--5:R-:W-:Y:S01]  /*1d100*/  ENDCOLLECTIVE ;  /* 0x000000000000791b */ /* 0x027fe20003800000 */
.L_x_2599:
[----:B------:R-:W-:Y:S05]  /*1d110*/  BSYNC B0 ;  /* 0x0000000000007941 */ /* 0x000fea0003800000 */
.L_x_2598:
[----:B------:R0:W-:Y:S01]  /*1d120*/  STL [R1+0x24], R14 ;  /* 0x0000240e01007387 */ /* 0x0001e20000100800 */
[----:B------:R-:W-:Y:S05]  /*1d130*/  BRA `(.L_x_2600) ;  /* 0xfffffea400647947 */ /* 0x000fea000383ffff */
.L_x_2385:
[----:B------:R-:W-:Y:S01]  /*1d140*/  BSSY B1, `(.L_x_2601) ;  /* 0x0000007000017945 */ /* 0x000fe20003800000 */
[----:B------:R-:W-:Y:S02]  /*1d150*/  IMAD.MOV.U32 R12, RZ, RZ, RZ ;  /* 0x000000ffff0c7224 */ /* 0x000fe400078e00ff */
[----:B------:R-:W-:Y:S02]  /*1d160*/  IMAD.MOV.U32 R11, RZ, RZ, 0x1e1f ;  /* 0x00001e1fff0b7424 */ /* 0x000fe400078e00ff */
[----:B------:R-:W-:-:S07]  /*1d170*/  IMAD.MOV.U32 R15, RZ, RZ, -0x1 ;  /* 0xffffffffff0f7424 */ /* 0x000fce00078e00ff */
[----:B0-2---:R-:W-:Y:S05]  /*1d180*/  WARPSYNC.COLLECTIVE R15, `(.L_x_2602) ;  /* 0x000000000f087348 */ /* 0x005fea0003c00000 */
[----:B0-----:R0:W1:Y:S02]  /*1d190*/  SHFL.IDX P6, R14, R13, R12, R11 ;  /* 0x0000000c0d0e7389 */ /* 0x00106400000c000b */
[----:B012---:R-:W-:Y:S01]  /*1d1a0*/  ENDCOLLECTIVE ;  /* 0x000000000000791b */ /* 0x007fe20003800000 */
.L_x_2602:
[----:B------:R-:W-:Y:S05]  /*1d1b0*/  BSYNC B1 ;  /* 0x0000000000017941 */ /* 0x000fea0003800000 */
.L_x_2601:
        /* <DEDUP_REMOVED lines=8> */
.L_x_2603:
[----:B------:R-:W-:Y:S02]  /*1d240*/  IMAD.MOV.U32 R13, RZ, RZ, R5 ;  /* 0x000000ffff0d7224 */ /* 0x000fe400078e0005 */
[----:B------:R-:W-:-:S07]  /*1d250*/  IMAD.MOV.U32 R0, RZ, RZ, R14 ;  /* 0x000000ffff007224 */ /* 0x000fce00078e000e */
[----:B------:R-:W-:Y:S05]  /*1d260*/  WARPSYNC.COLLECTIVE R15, `(.L_x_2604) ;  /* 0x000000000f087348 */ /* 0x000fea0003c00000 */
[----:B------:R0:W1:Y:S02]  /*1d270*/  SHFL.IDX P6, R14, R13, R12, R11 ;  /* 0x0000000c0d0e7389 */ /* 0x00006400000c000b */
[----:B01----:R-:W-:Y:S01]  /*1d280*/  ENDCOLLECTIVE ;  /* 0x000000000000791b */ /* 0x003fe20003800000 */
.L_x_2604:
[----:B------:R-:W-:Y:S02]  /*1d290*/  IMAD.MOV.U32 R13, RZ, RZ, R4 ;  /* 0x000000ffff0d7224 */ /* 0x000fe400078e0004 */
[----:B------:R-:W-:-:S07]  /*1d2a0*/  IMAD.MOV.U32 R5, RZ, RZ, R14 ;  /* 0x000000ffff057224 */ /* 0x000fce00078e000e */
[----:B------:R-:W-:Y:S05]  /*1d2b0*/  WARPSYNC.COLLECTIVE R15, `(.L_x_2605) ;  /* 0x000000000f087348 */ /* 0x000fea0003c00000 */
[----:B------:R0:W1:Y:S02]  /*1d2c0*/  SHFL.IDX P6, R14, R13, R12, R11 ;  /* 0x0000000c0d0e7389 */ /* 0x00006400000c000b */
[----:B01----:R-:W-:Y:S01]  /*1d2d0*/  ENDCOLLECTIVE ;  /* 0x000000000000791b */ /* 0x003fe20003800000 */
.L_x_2605:
[----:B------:R-:W-:Y:S01]  /*1d2e0*/  IMAD.MOV.U32 R4, RZ, RZ, R14 ;  /* 0x000000ffff047224 */ /* 0x000fe200078e000e */
[----:B------:R-:W-:Y:S06]  /*1d2f0*/  BRA `(.L_x_2606) ;  /* 0xfffffea800dc7947 */ /* 0x000fec000383ffff */
.L_x_2389:
[----:B0-----:R0:W1:Y:S02]  /*1d300*/  SYNCS.PHASECHK.TRANS64.TRYWAIT P0, [R2+URZ+0x2d800], R3 ;  /* 0x02d80003020075a7 */ /* 0x001064000800017f */
[----:B-1----:R-:W-:Y:S05]  /*1d310*/  @!P0 NANOSLEEP.SYNCS 0x989680 ;  /* 0x009896800000895d */ /* 0x002fea0003900000 */
[----:B------:R-:W1:Y:S02]  /*1d320*/  @!P0 SYNCS.PHASECHK.TRANS64 P0, [R2+URZ+0x2d800], R3 ;  /* 0x02d80003020085a7 */ /* 0x000e64000800007f */
[----:B-1----:R-:W-:Y:S05]  /*1d330*/  @!P0 BRA `(.L_x_2389) ;  /* 0xfffffffc00f08947 */ /* 0x002fea000383ffff */
[----:B------:R-:W-:Y:S05]  /*1d340*/  BRA `(.L_x_2607) ;  /* 0xfffffeb400247947 */ /* 0x000fea000383ffff */
.L_x_2401:
[----:B------:R-:W-:Y:S01]  /*1d350*/  BSSY B1, `(.L_x_2608) ;  /* 0x0000007000017945 */ /* 0x000fe20003800000 */
[----:B------:R-:W-:Y:S02]  /*1d360*/  IMAD.MOV.U32 R12, RZ, RZ, RZ ;  /* 0x000000ffff0c7224 */ /* 0x000fe400078e00ff */
[----:B------:R-:W-:Y:S02]  /*1d370*/  IMAD.MOV.U32 R11, RZ, RZ, 0x1e1f ;  /* 0x00001e1fff0b7424 */ /* 0x000fe400078e00ff */
[----:B------:R-:W-:-:S07]  /*1d380*/  IMAD.MOV.U32 R15, RZ, RZ, -0x1 ;  /* 0xffffffffff0f7424 */ /* 0x000fce00078e00ff */
[----:B0-2---:R-:W-:Y:S05]  /*1d390*/  WARPSYNC.COLLECTIVE R15, `(.L_x_2609) ;  /* 0x000000000f087348 */ /* 0x005fea0003c00000 */
[----:B0-----:R0:W1:Y:S02]  /*1d3a0*/  SHFL.IDX P6, R14, R13, R12, R11 ;  /* 0x0000000c0d0e7389 */ /* 0x00106400000c000b */
[----:B012---:R-:W-:Y:S01]  /*1d3b0*/  ENDCOLLECTIVE ;  /* 0x000000000000791b */ /* 0x007fe20003800000 */
.L_x_2609:
[----:B------:R-:W-:Y:S05]  /*1d3c0*/  BSYNC B1 ;  /* 0x0000000000017941 */ /* 0x000fea0003800000 */
.L_x_2608:
        /* <DEDUP_REMOVED lines=8> */
.L_x_2610:
[----:B------:R-:W-:Y:S02]  /*1d450*/  IMAD.MOV.U32 R13, RZ, RZ, R21 ;  /* 0x000000ffff0d7224 */ /* 0x000fe400078e0015 */
[----:B------:R-:W-:-:S07]  /*1d460*/  IMAD.MOV.U32 R0, RZ, RZ, R14 ;  /* 0x000000ffff007224 */ /* 0x000fce00078e000e */
[----:B------:R-:W-:Y:S05]  /*1d470*/  WARPSYNC.COLLECTIVE R15, `(.L_x_2611) ;  /* 0x000000000f087348 */ /* 0x000fea0003c00000 */
[----:B------:R0:W1:Y:S02]  /*1d480*/  SHFL.IDX P6, R14, R13, R12, R11 ;  /* 0x0000000c0d0e7389 */ /* 0x00006400000c000b */
[----:B01----:R-:W-:Y:S01]  /*1d490*/  ENDCOLLECTIVE ;  /* 0x000000000000791b */ /* 0x003fe20003800000 */
.L_x_2611:
[----:B------:R-:W-:Y:S02]  /*1d4a0*/  IMAD.MOV.U32 R13, RZ, RZ, R20 ;  /* 0x000000ffff0d7224 */ /* 0x000fe400078e0014 */
[----:B------:R-:W-:-:S07]  /*1d4b0*/  IMAD.MOV.U32 R21, RZ, RZ, R14 ;  /* 0x000000ffff157224 */ /* 0x000fce00078e000e */
[----:B------:R-:W-:Y:S05]  /*1d4c0*/  WARPSYNC.COLLECTIVE R15, `(.L_x_2612) ;  /* 0x000000000f087348 */ /* 0x000fea0003c00000 */
[----:B------:R0:W1:Y:S02]  /*1d4d0*/  SHFL.IDX P6, R14, R13, R12, R11 ;  /* 0x0000000c0d0e7389 */ /* 0x00006400000c000b */
[----:B01----:R-:W-:Y:S01]  /*1d4e0*/  ENDCOLLECTIVE ;  /* 0x000000000000791b */ /* 0x003fe20003800000 */
.L_x_2612:
[----:B------:R-:W-:Y:S01]  /*1d4f0*/  IMAD.MOV.U32 R20, RZ, RZ, R14 ;  /* 0x000000ffff147224 */ /* 0x000fe200078e000e */
[----:B------:R-:W-:Y:S06]  /*1d500*/  BRA `(.L_x_2613) ;  /* 0xfffffec8002c7947 */ /* 0x000fec000383ffff */
.L_x_2405:
[----:B0-----:R0:W1:Y:S02]  /*1d510*/  SYNCS.PHASECHK.TRANS64.TRYWAIT P0, [R2+URZ+0x2d800], R3 ;  /* 0x02d80003020075a7 */ /* 0x001064000800017f */
[----:B-1----:R-:W-:Y:S05]  /*1d520*/  @!P0 NANOSLEEP.SYNCS 0x989680 ;  /* 0x009896800000895d */ /* 0x002fea0003900000 */
[----:B------:R-:W1:Y:S02]  /*1d530*/  @!P0 SYNCS.PHASECHK.TRANS64 P0, [R2+URZ+0x2d800], R3 ;  /* 0x02d80003020085a7 */ /* 0x000e64000800007f */
[----:B-1----:R-:W-:Y:S05]  /*1d540*/  @!P0 BRA `(.L_x_2405) ;  /* 0xfffffffc00f08947 */ /* 0x002fea000383ffff */
[----:B------:R-:W-:Y:S05]  /*1d550*/  BRA `(.L_x_2614) ;  /* 0xfffffecc00e47947 */ /* 0x000fea000383ffff */
.L_x_2413:
[----:B--2---:R2:W3:Y:S02]  /*1d560*/  SYNCS.PHASECHK.TRANS64.TRYWAIT P1, [R0+URZ+0x2d830], R5 ;  /* 0x02d83005000075a7 */ /* 0x0044e4000802017f */
[----:B---3--:R-:W-:Y:S05]  /*1d570*/  @!P1 NANOSLEEP.SYNCS 0x989680 ;  /* 0x009896800000995d */ /* 0x008fea0003900000 */
[----:B------:R-:W3:Y:S02]  /*1d580*/  @!P1 SYNCS.PHASECHK.TRANS64 P1, [R0+URZ+0x2d830], R5 ;  /* 0x02d83005000095a7 */ /* 0x000ee4000802007f */
[----:B---3--:R-:W-:Y:S05]  /*1d590*/  @!P1 BRA `(.L_x_2413) ;  /* 0xfffffffc00f09947 */ /* 0x008fea000383ffff */
[----:B------:R-:W-:Y:S05]  /*1d5a0*/  BRA `(.L_x_2412) ;  /* 0xfffffee4007c7947 */ /* 0x000fea000383ffff */
.L_x_2420:
[----:B-1----:R1:W2:Y:S02]  /*1d5b0*/  SYNCS.PHASECHK.TRANS64.TRYWAIT P2, [R3+URZ+0x2d830], R4 ;  /* 0x02d83004030075a7 */ /* 0x0022a4000804017f */
[----:B--2---:R-:W-:Y:S05]  /*1d5c0*/  @!P2 NANOSLEEP.SYNCS 0x989680 ;  /* 0x009896800000a95d */ /* 0x004fea0003900000 */
[----:B------:R-:W2:Y:S02]  /*1d5d0*/  @!P2 SYNCS.PHASECHK.TRANS64 P2, [R3+URZ+0x2d830], R4 ;  /* 0x02d830040300a5a7 */ /* 0x000ea4000804007f */
[----:B--2---:R-:W-:Y:S05]  /*1d5e0*/  @!P2 BRA `(.L_x_2420) ;  /* 0xfffffffc00f0a947 */ /* 0x004fea000383ffff */
[----:B------:R-:W-:Y:S05]  /*1d5f0*/  BRA `(.L_x_2419) ;  /* 0xffffff0800d47947 */ /* 0x000fea000383ffff */
.L_x_2424:
[----:B-1----:R1:W2:Y:S02]  /*1d600*/  SYNCS.PHASECHK.TRANS64.TRYWAIT P1, [R4+URZ+0x2d850], R3 ;  /* 0x02d85003040075a7 */ /* 0x0022a4000802017f */
[----:B--2---:R-:W-:Y:S05]  /*1d610*/  @!P1 NANOSLEEP.SYNCS 0x989680 ;  /* 0x009896800000995d */ /* 0x004fea0003900000 */
[----:B------:R-:W2:Y:S02]  /*1d620*/  @!P1 SYNCS.PHASECHK.TRANS64 P1, [R4+URZ+0x2d850], R3 ;  /* 0x02d85003040095a7 */ /* 0x000ea4000802007f */
[----:B--2---:R-:W-:Y:S05]  /*1d630*/  @!P1 BRA `(.L_x_2424) ;  /* 0xfffffffc00f09947 */ /* 0x004fea000383ffff */
[----:B------:R-:W-:Y:S05]  /*1d640*/  BRA `(.L_x_2421) ;  /* 0xffffff0c00e47947 */ /* 0x000fea000383ffff */
.L_x_2433:
[----:B-1----:R1:W2:Y:S02]  /*1d650*/  SYNCS.PHASECHK.TRANS64.TRYWAIT P2, [R3+URZ+0x2d830], R4 ;  /* 0x02d83004030075a7 */ /* 0x0022a4000804017f */
[----:B--2---:R-:W-:Y:S05]  /*1d660*/  @!P2 NANOSLEEP.SYNCS 0x989680 ;  /* 0x009896800000a95d */ /* 0x004fea0003900000 */
[----:B------:R-:W2:Y:S02]  /*1d670*/  @!P2 SYNCS.PHASECHK.TRANS64 P2, [R3+URZ+0x2d830], R4 ;  /* 0x02d830040300a5a7 */ /* 0x000ea4000804007f */
[----:B--2---:R-:W-:Y:S05]  /*1d680*/  @!P2 BRA `(.L_x_2433) ;  /* 0xfffffffc00f0a947 */ /* 0x004fea000383ffff */
[----:B------:R-:W-:Y:S05]  /*1d690*/  BRA `(.L_x_2432) ;  /* 0xffffff3800547947 */ /* 0x000fea000383ffff */
.L_x_2437:
[----:B-1----:R1:W2:Y:S02]  /*1d6a0*/  SYNCS.PHASECHK.TRANS64.TRYWAIT P1, [R4+URZ+0x2d850], R3 ;  /* 0x02d85003040075a7 */ /* 0x0022a4000802017f */
[----:B--2---:R-:W-:Y:S05]  /*1d6b0*/  @!P1 NANOSLEEP.SYNCS 0x989680 ;  /* 0x009896800000995d */ /* 0x004fea0003900000 */
[----:B------:R-:W2:Y:S02]  /*1d6c0*/  @!P1 SYNCS.PHASECHK.TRANS64 P1, [R4+URZ+0x2d850], R3 ;  /* 0x02d85003040095a7 */ /* 0x000ea4000802007f */
[----:B--2---:R-:W-:Y:S05]  /*1d6d0*/  @!P1 BRA `(.L_x_2437) ;  /* 0xfffffffc00f09947 */ /* 0x004fea000383ffff */
[----:B------:R-:W-:Y:S05]  /*1d6e0*/  BRA `(.L_x_2434) ;  /* 0xffffff3c00647947 */ /* 0x000fea000383ffff */
.L_x_2444:
[----:B--2---:R2:W3:Y:S02]  /*1d6f0*/  SYNCS.PHASECHK.TRANS64.TRYWAIT P1, [R5+URZ+0x2d850], R8 ;  /* 0x02d85008050075a7 */ /* 0x0044e4000802017f */
[----:B---3--:R-:W-:Y:S05]  /*1d700*/  @!P1 NANOSLEEP.SYNCS 0x989680 ;  /* 0x009896800000995d */ /* 0x008fea0003900000 */
[----:B------:R-:W3:Y:S02]  /*1d710*/  @!P1 SYNCS.PHASECHK.TRANS64 P1, [R5+URZ+0x2d850], R8 ;  /* 0x02d85008050095a7 */ /* 0x000ee4000802007f */
[----:B---3--:R-:W-:Y:S05]  /*1d720*/  @!P1 BRA `(.L_x_2444) ;  /* 0xfffffffc00f09947 */ /* 0x008fea000383ffff */
[----:B------:R-:W-:Y:S05]  /*1d730*/  BRA `(.L_x_2443) ;  /* 0xffffff5c00307947 */ /* 0x000fea000383ffff */
.L_x_2455:
[----:B------:R-:W-:Y:S02]  /*1d740*/  IMAD.MOV.U32 R13, RZ, RZ, R4 ;  /* 0x000000ffff0d7224 */ /* 0x000fe400078e0004 */
[----:B------:R-:W-:Y:S02]  /*1d750*/  IMAD.MOV.U32 R12, RZ, RZ, RZ ;  /* 0x000000ffff0c7224 */ /* 0x000fe400078e00ff */
[----:B------:R-:W-:Y:S02]  /*1d760*/  IMAD.MOV.U32 R11, RZ, RZ, 0x1c1f ;  /* 0x00001c1fff0b7424 */ /* 0x000fe400078e00ff */
[----:B------:R-:W-:-:S07]  /*1d770*/  IMAD.MOV.U32 R15, RZ, RZ, -0x1 ;  /* 0xffffffffff0f7424 */ /* 0x000fce00078e00ff */
[----:B-1----:R-:W-:Y:S05]  /*1d780*/  WARPSYNC.COLLECTIVE R15, `(.L_x_2615) ;  /* 0x000000000f087348 */ /* 0x002fea0003c00000 */
[----:B------:R0:W2:Y:S02]  /*1d790*/  SHFL.IDX P6, R14, R13, R12, R11 ;  /* 0x0000000c0d0e7389 */ /* 0x0000a400000c000b */
[----:B012---:R-:W-:Y:S01]  /*1d7a0*/  ENDCOLLECTIVE ;  /* 0x000000000000791b */ /* 0x007fe20003800000 */
.L_x_2615:
[----:B------:R-:W-:Y:S02]  /*1d7b0*/  IMAD.MOV.U32 R13, RZ, RZ, R0 ;  /* 0x000000ffff0d7224 */ /* 0x000fe400078e0000 */
[----:B------:R-:W-:-:S07]  /*1d7c0*/  IMAD.MOV.U32 R3, RZ, RZ, R14 ;  /* 0x000000ffff037224 */ /* 0x000fce00078e000e */
[----:B------:R-:W-:Y:S05]  /*1d7d0*/  WARPSYNC.COLLECTIVE R15, `(.L_x_2616) ;  /* 0x000000000f087348 */ /* 0x000fea0003c00000 */
[----:B------:R0:W1:Y:S02]  /*1d7e0*/  SHFL.IDX P6, R14, R13, R12, R11 ;  /* 0x0000000c0d0e7389 */ /* 0x00006400000c000b */
[----:B01----:R-:W-:Y:S01]  /*1d7f0*/  ENDCOLLECTIVE ;  /* 0x000000000000791b */ /* 0x003fe20003800000 */
.L_x_2616:
[----:B------:R-:W-:Y:S05]  /*1d800*/  BRA `(.L_x_2617) ;  /* 0xffffff8000607947 */ /* 0x000fea000383ffff */
.L_x_2458:
        /* <DEDUP_REMOVED lines=8> */
.L_x_2619:
[----:B------:R-:W-:Y:S05]  /*1d890*/  BSYNC B1 ;  /* 0x0000000000017941 */ /* 0x000fea0003800000 */
.L_x_2618:
        /* <DEDUP_REMOVED lines=8> */
.L_x_2620:
[----:B------:R-:W-:Y:S05]  /*1d920*/  BRA `(.L_x_2621) ;  /* 0xffffff8000747947 */ /* 0x000fea000383ffff */
.L_x_2475:
        /* <DEDUP_REMOVED lines=8> */
[----:B-1----:R-:W-:Y:S05]  /*1d9b0*/  WARPSYNC.COLLECTIVE R15, `(.L_x_2623) ;  /* 0x000000000f087348 */ /* 0x002fea0003c00000 */
[----:B------:R0:W2:Y:S02]  /*1d9c0*/  SHFL.IDX P6, R14, R13, R12, R11 ;  /* 0x0000000c0d0e7389 */ /* 0x0000a400000c000b */
[----:B012---:R-:W-:Y:S01]  /*1d9d0*/  ENDCOLLECTIVE ;  /* 0x000000000000791b */ /* 0x007fe20003800000 */
.L_x_2623:
[----:B------:R-:W-:Y:S05]  /*1d9e0*/  BSYNC B1 ;  /* 0x0000000000017941 */ /* 0x000fea0003800000 */
.L_x_2622:
[----:B------:R-:W-:Y:S05]  /*1d9f0*/  BRA `(.L_x_2624) ;  /* 0xffffff9400f07947 */ /* 0x000fea000383ffff */
.L_x_2477:
[----:B------:R-:W-:Y:S01]  /*1da00*/  BSSY B1, `(.L_x_2625) ;  /* 0x0000006000017945 */ /* 0x000fe20003800000 */
[----:B------:R-:W-:-:S07]  /*1da10*/  IMAD.MOV.U32 R15, RZ, RZ, -0x1 ;  /* 0xffffffffff0f7424 */ /* 0x000fce00078e00ff */
[----:B01----:R-:W-:Y:S05]  /*1da20*/  WARPSYNC.COLLECTIVE R15, `(.L_x_2626) ;  /* 0x000000000f0c7348 */ /* 0x003fea0003c00000 */
[----:B------:R-:W-:Y:S02]  /*1da30*/  ELECT P6, UR62, PT ;  /* 0x00000000003e782f */ /* 0x000fe400038c0000 */
[----:B------:R-:W-:Y:S01]  /*1da40*/  MOV R14, UR62 ;  /* 0x0000003e000e7c02 */ /* 0x000fe20008000f00 */
[----:B01----:R-:W-:Y:S10]  /*1da50*/  ENDCOLLECTIVE ;  /* 0x000000000000791b */ /* 0x003ff40003800000 */
.L_x_2626:
[----:B------:R-:W-:Y:S05]  /*1da60*/  BSYNC B1 ;  /* 0x0000000000017941 */ /* 0x000fea0003800000 */
.L_x_2625:
[----:B------:R-:W-:Y:S05]  /*1da70*/  BRA `(.L_x_2476) ;  /* 0xffffff9400e87947 */ /* 0x000fea000383ffff */
.L_x_2479:
[----:B0-----:R0:W2:Y:S02]  /*1da80*/  SYNCS.PHASECHK.TRANS64.TRYWAIT P0, [R22+URZ+0x2d820], R5 ;  /* 0x02d82005160075a7 */ /* 0x0010a4000800017f */
[----:B--2---:R-:W-:Y:S05]  /*1da90*/  @!P0 NANOSLEEP.SYNCS 0x989680 ;  /* 0x009896800000895d */ /* 0x004fea0003900000 */
[----:B------:R-:W2:Y:S02]  /*1daa0*/  @!P0 SYNCS.PHASECHK.TRANS64 P0, [R22+URZ+0x2d820], R5 ;  /* 0x02d82005160085a7 */ /* 0x000ea4000800007f */
[----:B--2---:R-:W-:Y:S05]  /*1dab0*/  @!P0 BRA `(.L_x_2479) ;  /* 0xfffffffc00f08947 */ /* 0x004fea000383ffff */
[----:B------:R-:W-:Y:S05]  /*1dac0*/  BRA `(.L_x_2627) ;  /* 0xffffff9400f87947 */ /* 0x000fea000383ffff */
.L_x_2483:
[----:B--2---:R2:W3:Y:S02]  /*1dad0*/  SYNCS.PHASECHK.TRANS64.TRYWAIT P0, [R8+URZ+0x2d8a0], R10 ;  /* 0x02d8a00a080075a7 */ /* 0x0044e4000800017f */
[----:B---3--:R-:W-:Y:S05]  /*1dae0*/  @!P0 NANOSLEEP.SYNCS 0x989680 ;  /* 0x009896800000895d */ /* 0x008fea0003900000 */
[----:B------:R-:W3:Y:S02]  /*1daf0*/  @!P0 SYNCS.PHASECHK.TRANS64 P0, [R8+URZ+0x2d8a0], R10 ;  /* 0x02d8a00a080085a7 */ /* 0x000ee4000800007f */
[----:B---3--:R-:W-:Y:S05]  /*1db00*/  @!P0 BRA `(.L_x_2483) ;  /* 0xfffffffc00f08947 */ /* 0x008fea000383ffff */
[----:B------:R-:W-:Y:S05]  /*1db10*/  BRA `(.L_x_2628) ;  /* 0xffffff9800147947 */ /* 0x000fea000383ffff */
.L_x_2490:
[----:B0-----:R0:W1:Y:S02]  /*1db20*/  SYNCS.PHASECHK.TRANS64.TRYWAIT P0, [R8+URZ+0x2d8c0], R10 ;  /* 0x02d8c00a080075a7 */ /* 0x001064000800017f */
[----:B-1----:R-:W-:Y:S05]  /*1db30*/  @!P0 NANOSLEEP.SYNCS 0x989680 ;  /* 0x009896800000895d */ /* 0x002fea0003900000 */
[----:B------:R-:W1:Y:S02]  /*1db40*/  @!P0 SYNCS.PHASECHK.TRANS64 P0, [R8+URZ+0x2d8c0], R10 ;  /* 0x02d8c00a080085a7 */ /* 0x000e64000800007f */
[----:B-1----:R-:W-:Y:S05]  /*1db50*/  @!P0 BRA `(.L_x_2490) ;  /* 0xfffffffc00f08947 */ /* 0x002fea000383ffff */
[----:B------:R-:W-:Y:S05]  /*1db60*/  BRA `(.L_x_2629) ;  /* 0xffffff9c00107947 */ /* 0x000fea000383ffff */
.L_x_2499:
[----:B0-----:R0:W1:Y:S02]  /*1db70*/  SYNCS.PHASECHK.TRANS64.TRYWAIT P1, [R8+URZ+0x2d8a0], R7 ;  /* 0x02d8a007080075a7 */ /* 0x001064000802017f */
[----:B-1----:R-:W-:Y:S05]  /*1db80*/  @!P1 NANOSLEEP.SYNCS 0x989680 ;  /* 0x009896800000995d */ /* 0x002fea0003900000 */
[----:B------:R-:W1:Y:S02]  /*1db90*/  @!P1 SYNCS.PHASECHK.TRANS64 P1, [R8+URZ+0x2d8a0], R7 ;  /* 0x02d8a007080095a7 */ /* 0x000e64000802007f */
[----:B-1----:R-:W-:Y:S05]  /*1dba0*/  @!P1 BRA `(.L_x_2499) ;  /* 0xfffffffc00f09947 */ /* 0x002fea000383ffff */
[----:B------:R-:W-:Y:S05]  /*1dbb0*/  BRA `(.L_x_2630) ;  /* 0xffffffa000507947 */ /* 0x000fea000383ffff */
.L_x_2506:
[----:B-1----:R1:W2:Y:S02]  /*1dbc0*/  SYNCS.PHASECHK.TRANS64.TRYWAIT P1, [R8+URZ+0x2d8c0], R7 ;  /* 0x02d8c007080075a7 */ /* 0x0022a4000802017f */
[----:B--2---:R-:W-:Y:S05]  /*1dbd0*/  @!P1 NANOSLEEP.SYNCS 0x989680 ;  /* 0x009896800000995d */ /* 0x004fea0003900000 */
[----:B------:R-:W2:Y:S02]  /*1dbe0*/  @!P1 SYNCS.PHASECHK.TRANS64 P1, [R8+URZ+0x2d8c0], R7 ;  /* 0x02d8c007080095a7 */ /* 0x000ea4000802007f */
[----:B--2---:R-:W-:Y:S05]  /*1dbf0*/  @!P1 BRA `(.L_x_2506) ;  /* 0xfffffffc00f09947 */ /* 0x004fea000383ffff */
[----:B------:R-:W-:Y:S05]  /*1dc00*/  BRA `(.L_x_2631) ;  /* 0xffffffa400487947 */ /* 0x000fea000383ffff */
.L_x_2521:
        /* <DEDUP_REMOVED lines=11> */
.L_x_2633:
[----:B------:R-:W-:Y:S05]  /*1dcc0*/  BSYNC B0 ;  /* 0x0000000000007941 */ /* 0x000fea0003800000 */
.L_x_2632:
[----:B------:R-:W-:Y:S05]  /*1dcd0*/  BRA `(.L_x_2634) ;  /* 0xffffffb000b07947 */ /* 0x000fea000383ffff */
.L_x_2524:
[----:B-1----:R1:W2:Y:S02]  /*1dce0*/  SYNCS.PHASECHK.TRANS64.TRYWAIT P0, [R0+URZ+0x2d840], R5 ;  /* 0x02d84005000075a7 */ /* 0x0022a4000800017f */
[----:B--2---:R-:W-:Y:S05]  /*1dcf0*/  @!P0 NANOSLEEP.SYNCS 0x989680 ;  /* 0x009896800000895d */ /* 0x004fea0003900000 */
[----:B------:R-:W2:Y:S02]  /*1dd00*/  @!P0 SYNCS.PHASECHK.TRANS64 P0, [R0+URZ+0x2d840], R5 ;  /* 0x02d84005000085a7 */ /* 0x000ea4000800007f */
[----:B--2---:R-:W-:Y:S05]  /*1dd10*/  @!P0 BRA `(.L_x_2524) ;  /* 0xfffffffc00f08947 */ /* 0x004fea000383ffff */
[----:B------:R-:W-:Y:S05]  /*1dd20*/  BRA `(.L_x_2635) ;  /* 0xffffffb400147947 */ /* 0x000fea000383ffff */
.L_x_2525:
        /* <DEDUP_REMOVED lines=8> */
.L_x_2637:
[----:B------:R-:W-:Y:S05]  /*1ddb0*/  BSYNC B0 ;  /* 0x0000000000007941 */ /* 0x000fea0003800000 */
.L_x_2636:
        /* <DEDUP_REMOVED lines=8> */
.L_x_2638:
[----:B------:R-:W-:Y:S02]  /*1de40*/  IMAD.MOV.U32 R13, RZ, RZ, R7 ;  /* 0x000000ffff0d7224 */ /* 0x000fe400078e0007 */
[----:B------:R-:W-:Y:S02]  /*1de50*/  IMAD.MOV.U32 R12, RZ, RZ, 0x1 ;  /* 0x00000001ff0c7424 */ /* 0x000fe400078e00ff */
[----:B------:R-:W-:-:S07]  /*1de60*/  IMAD.MOV.U32 R4, RZ, RZ, R14 ;  /* 0x000000ffff047224 */ /* 0x000fce00078e000e */
[----:B------:R-:W-:Y:S05]  /*1de70*/  WARPSYNC.COLLECTIVE R15, `(.L_x_2639) ;  /* 0x000000000f087348 */ /* 0x000fea0003c00000 */
[----:B------:R0:W1:Y:S02]  /*1de80*/  SHFL.IDX P6, R14, R13, R12, R11 ;  /* 0x0000000c0d0e7389 */ /* 0x00006400000c000b */
[----:B01----:R-:W-:Y:S01]  /*1de90*/  ENDCOLLECTIVE ;  /* 0x000000000000791b */ /* 0x003fe20003800000 */
.L_x_2639:
        /* <DEDUP_REMOVED lines=18> */
.L_x_2640:
[----:B------:R-:W-:Y:S02]  /*1dfc0*/  IMAD.MOV.U32 R13, RZ, RZ, R7 ;  /* 0x000000ffff0d7224 */ /* 0x000fe400078e0007 */
[----:B------:R-:W-:Y:S02]  /*1dfd0*/  IMAD.MOV.U32 R12, RZ, RZ, 0x2 ;  /* 0x00000002ff0c7424 */ /* 0x000fe400078e00ff */
[----:B------:R-:W-:-:S07]  /*1dfe0*/  IMAD.MOV.U32 R4, RZ, RZ, R14 ;  /* 0x000000ffff047224 */ /* 0x000fce00078e000e */
[----:B------:R-:W-:Y:S05]  /*1dff0*/  WARPSYNC.COLLECTIVE R15, `(.L_x_2641) ;  /* 0x000000000f087348 */ /* 0x000fea0003c00000 */
[----:B------:R0:W1:Y:S02]  /*1e000*/  SHFL.IDX P6, R14, R13, R12, R11 ;  /* 0x0000000c0d0e7389 */ /* 0x00006400000c000b */
[----:B01----:R-:W-:Y:S01]  /*1e010*/  ENDCOLLECTIVE ;  /* 0x000000000000791b */ /* 0x003fe20003800000 */
.L_x_2641:
        /* <DEDUP_REMOVED lines=18> */
.L_x_2642:
[----:B------:R-:W-:Y:S02]  /*1e140*/  IMAD.MOV.U32 R13, RZ, RZ, R7 ;  /* 0x000000ffff0d7224 */ /* 0x000fe400078e0007 */
[----:B------:R-:W-:Y:S02]  /*1e150*/  IMAD.MOV.U32 R12, RZ, RZ, 0x3 ;  /* 0x00000003ff0c7424 */ /* 0x000fe400078e00ff */
[----:B------:R-:W-:-:S07]  /*1e160*/  IMAD.MOV.U32 R4, RZ, RZ, R14 ;  /* 0x000000ffff047224 */ /* 0x000fce00078e000e */
[----:B------:R-:W-:Y:S05]  /*1e170*/  WARPSYNC.COLLECTIVE R15, `(.L_x_2643) ;  /* 0x000000000f087348 */ /* 0x000fea0003c00000 */
[----:B------:R0:W1:Y:S02]  /*1e180*/  SHFL.IDX P6, R14, R13, R12, R11 ;  /* 0x0000000c0d0e7389 */ /* 0x00006400000c000b */
[----:B01----:R-:W-:Y:S01]  /*1e190*/  ENDCOLLECTIVE ;  /* 0x000000000000791b */ /* 0x003fe20003800000 */
.L_x_2643:
        /* <DEDUP_REMOVED lines=11> */
.L_x_2644:
        /* <DEDUP_REMOVED lines=8> */
.L_x_2530:
[----:B-----5:R-:W-:Y:S02]  /*1e2d0*/  IMAD R0, R21, R9, RZ ;  /* 0x0000000915007224 */ /* 0x020fe400078e02ff */
[----:B------:R0:W5:Y:S01]  /*1e2e0*/  LDL R21, [R1+0x30] ;  /* 0x0000300001157983 */ /* 0x0001620000100800 */
[----:B------:R-:W-:Y:S02]  /*1e2f0*/  IMAD.MOV.U32 R13, RZ, RZ, R4 ;  /* 0x000000ffff0d7224 */ /* 0x000fe400078e0004 */
[----:B------:R-:W-:Y:S02]  /*1e300*/  IMAD.MOV.U32 R12, RZ, RZ, RZ ;  /* 0x000000ffff0c7224 */ /* 0x000fe400078e00ff */
[----:B------:R-:W-:Y:S02]  /*1e310*/  IMAD.MOV.U32 R11, RZ, RZ, 0x1c1f ;  /* 0x00001c1fff0b7424 */ /* 0x000fe400078e00ff */
[----:B------:R-:W-:Y:S02]  /*1e320*/  IMAD.MOV.U32 R15, RZ, RZ, -0x1 ;  /* 0xffffffffff0f7424 */ /* 0x000fe400078e00ff */
[----:B0-----:R-:W-:-:S07]  /*1e330*/  IMAD R17, R17, 0xc0, R20 ;  /* 0x000000c011117824 */ /* 0x001fce00078e0214 */
[----:B-----5:R-:W-:Y:S05]  /*1e340*/  WARPSYNC.COLLECTIVE R15, `(.L_x_2646) ;  /* 0x000000000f087348 */ /* 0x020fea0003c00000 */
[----:B------:R0:W1:Y:S02]  /*1e350*/  SHFL.IDX P6, R14, R13, R12, R11 ;  /* 0x0000000c0d0e7389 */ /* 0x00006400000c000b */
[----:B01---5:R-:W-:Y:S01]  /*1e360*/  ENDCOLLECTIVE ;  /* 0x000000000000791b */ /* 0x023fe20003800000 */
.L_x_2646:
[C---:B------:R-:W-:Y:S01]  /*1e370*/  VIADD R9, R17.reuse, 0x20 ;  /* 0x0000002011097836 */ /* 0x040fe20000000000 */
[----:B------:R-:W-:Y:S01]  /*1e380*/  ISETP.GE.AND P3, PT, R17, R0, PT ;  /* 0x000000001100720c */ /* 0x000fe20003f66270 */
[----:B------:R-:W-:Y:S02]  /*1e390*/  IMAD.MOV.U32 R13, RZ, RZ, R5 ;  /* 0x000000ffff0d7224 */ /* 0x000fe400078e0005 */
[----:B------:R-:W-:-:S10]  /*1e3a0*/  IMAD.MOV.U32 R2, RZ, RZ, R14 ;  /* 0x000000ffff027224 */ /* 0x000fd400078e000e */
[----:B------:R-:W-:Y:S05]  /*1e3b0*/  WARPSYNC.COLLECTIVE R15, `(.L_x_2647) ;  /* 0x000000000f087348 */ /* 0x000fea0003c00000 */
[----:B------:R0:W1:Y:S02]  /*1e3c0*/  SHFL.IDX P6, R14, R13, R12, R11 ;  /* 0x0000000c0d0e7389 */ /* 0x00006400000c000b */
[----:B01----:R-:W-:Y:S01]  /*1e3d0*/  ENDCOLLECTIVE ;  /* 0x000000000000791b */ /* 0x003fe20003800000 */
.L_x_2647:
[----:B------:R-:W-:Y:S02]  /*1e3e0*/  IMAD.MOV.U32 R13, RZ, RZ, R4 ;  /* 0x000000ffff0d7224 */ /* 0x000fe400078e0004 */
[----:B------:R-:W-:Y:S02]  /*1e3f0*/  IMAD.MOV.U32 R12, RZ, RZ, 0x1 ;  /* 0x00000001ff0c7424 */ /* 0x000fe400078e00ff */
[----:B------:R-:W-:-:S07]  /*1e400*/  IMAD.MOV.U32 R3, RZ, RZ, R14 ;  /* 0x000000ffff037224 */ /* 0x000fce00078e000e */
[----:B------:R-:W-:Y:S05]  /*1e410*/  WARPSYNC.COLLECTIVE R15, `(.L_x_2648) ;  /* 0x000000000f087348 */ /* 0x000fea0003c00000 */
[----:B------:R0:W1:Y:S02]  /*1e420*/  SHFL.IDX P6, R14, R13, R12, R11 ;  /* 0x0000000c0d0e7389 */ /* 0x00006400000c000b */
[----:B01----:R-:W-:Y:S01]  /*1e430*/  ENDCOLLECTIVE ;  /* 0x000000000000791b */ /* 0x003fe20003800000 */
.L_x_2648:
        /* <DEDUP_REMOVED lines=10> */
.L_x_2649:
        /* <DEDUP_REMOVED lines=13> */
.L_x_2650:
        /* <DEDUP_REMOVED lines=10> */
.L_x_2651:
        /* <DEDUP_REMOVED lines=14> */
.L_x_2652:
        /* <DEDUP_REMOVED lines=9> */
.L_x_2653:
        /* <DEDUP_REMOVED lines=13> */
.L_x_2654:
        /* <DEDUP_REMOVED lines=9> */
.L_x_2655:
        /* <DEDUP_REMOVED lines=14> */
.L_x_2656:
        /* <DEDUP_REMOVED lines=12> */
.L_x_2657:
[----:B------:R-:W-:Y:S01]  /*1eac0*/  @!PT LDS RZ, [RZ] ;  /* 0x00000000fffff984 */ /* 0x000fe20000000800 */
[----:B------:R-:W-:Y:S01]  /*1ead0*/  @!PT LDS RZ, [RZ] ;  /* 0x00000000fffff984 */ /* 0x000fe20000000800 */
[----:B------:R-:W-:Y:S01]  /*1eae0*/  @!PT LDS RZ, [RZ] ;  /* 0x00000000fffff984 */ /* 0x000fe20000000800 */
[----:B------:R0:W-:Y:S02]  /*1eaf0*/  @!P3 LDGSTS.E.BYPASS.LTC128B.128 [R21+0x14400], desc[UR38][R2.64+0x80], !P2 ;  /* 0x144000800215bfae */ /* 0x0001e4000d101d66 */
[----:B0-----:R-:W-:Y:S01]  /*1eb00*/  IMAD.MOV.U32 R2, RZ, RZ, R14 ;  /* 0x000000ffff027224 */ /* 0x001fe200078e000e */
[----:B------:R-:W-:Y:S06]  /*1eb10*/  BRA `(.L_x_2658) ;  /* 0xffffffb400f87947 */ /* 0x000fec000383ffff */
.L_x_2533:
[----:B-1----:R1:W2:Y:S02]  /*1eb20*/  SYNCS.PHASECHK.TRANS64.TRYWAIT P0, [R22+URZ+0x2d820], R0 ;  /* 0x02d82000160075a7 */ /* 0x0022a4000800017f */
[----:B--2---:R-:W-:Y:S05]  /*1eb30*/  @!P0 NANOSLEEP.SYNCS 0x989680 ;  /* 0x009896800000895d */ /* 0x004fea0003900000 */
[----:B------:R-:W2:Y:S02]  /*1eb40*/  @!P0 SYNCS.PHASECHK.TRANS64 P0, [R22+URZ+0x2d820], R0 ;  /* 0x02d82000160085a7 */ /* 0x000ea4000800007f */
[----:B--2---:R-:W-:Y:S05]  /*1eb50*/  @!P0 BRA `(.L_x_2533) ;  /* 0xfffffffc00f08947 */ /* 0x004fea000383ffff */
[----:B------:R-:W-:Y:S05]  /*1eb60*/  BRA `(.L_x_2659) ;  /* 0xffffffb800607947 */ /* 0x000fea000383ffff */
.L_x_2538:
[----:B0-----:R0:W1:Y:S02]  /*1eb70*/  SYNCS.PHASECHK.TRANS64.TRYWAIT P0, [R5+URZ+0x2d840], R0 ;  /* 0x02d84000050075a7 */ /* 0x001064000800017f */
[----:B-1----:R-:W-:Y:S05]  /*1eb80*/  @!P0 NANOSLEEP.SYNCS 0x989680 ;  /* 0x009896800000895d */ /* 0x002fea0003900000 */
[----:B------:R-:W1:Y:S02]  /*1eb90*/  @!P0 SYNCS.PHASECHK.TRANS64 P0, [R5+URZ+0x2d840], R0 ;  /* 0x02d84000050085a7 */ /* 0x000e64000800007f */
[----:B-1----:R-:W-:Y:S05]  /*1eba0*/  @!P0 BRA `(.L_x_2538) ;  /* 0xfffffffc00f08947 */ /* 0x002fea000383ffff */
[----:B------:R-:W-:Y:S05]  /*1ebb0*/  BRA `(.L_x_2660) ;  /* 0xffffffbc00507947 */ /* 0x000fea000383ffff */
.L_x_2539:
        /* <DEDUP_REMOVED lines=8> */
.L_x_2662:
[----:B------:R-:W-:Y:S05]  /*1ec40*/  BSYNC B1 ;  /* 0x0000000000017941 */ /* 0x000fea0003800000 */
.L_x_2661:
        /* <DEDUP_REMOVED lines=13> */
.L_x_2663:
        /* <DEDUP_REMOVED lines=8> */
.L_x_2664:
        /* <DEDUP_REMOVED lines=14> */
.L_x_2665:
[----:B------:R-:W-:Y:S02]  /*1ee80*/  IMAD.MOV.U32 R13, RZ, RZ, R7 ;  /* 0x000000ffff0d7224 */ /* 0x000fe400078e0007 */
[----:B------:R-:W-:Y:S02]  /*1ee90*/  IMAD.MOV.U32 R12, RZ, RZ, 0x2 ;  /* 0x00000002ff0c7424 */ /* 0x000fe400078e00ff */
[----:B------:R-:W-:-:S07]  /*1eea0*/  IMAD.MOV.U32 R2, RZ, RZ, R14 ;  /* 0x000000ffff027224 */ /* 0x000fce00078e000e */
[----:B------:R-:W-:Y:S05]  /*1eeb0*/  WARPSYNC.COLLECTIVE R15, `(.L_x_2666) ;  /* 0x000000000f087348 */ /* 0x000fea0003c00000 */
[----:B------:R0:W1:Y:S02]  /*1eec0*/  SHFL.IDX P6, R14, R13, R12, R11 ;  /* 0x0000000c0d0e7389 */ /* 0x00006400000c000b */
[----:B01----:R-:W-:Y:S01]  /*1eed0*/  ENDCOLLECTIVE ;  /* 0x000000000000791b */ /* 0x003fe20003800000 */
.L_x_2666:
        /* <DEDUP_REMOVED lines=13> */
.L_x_2667:
[----:B------:R-:W-:Y:S02]  /*1efb0*/  IMAD.MOV.U32 R13, RZ, RZ, R7 ;  /* 0x000000ffff0d7224 */ /* 0x000fe400078e0007 */
[----:B------:R-:W-:Y:S02]  /*1efc0*/  IMAD.MOV.U32 R12, RZ, RZ, 0x3 ;  /* 0x00000003ff0c7424 */ /* 0x000fe400078e00ff */
[----:B------:R-:W-:-:S07]  /*1efd0*/  IMAD.MOV.U32 R2, RZ, RZ, R14 ;  /* 0x000000ffff027224 */ /* 0x000fce00078e000e */
[----:B------:R-:W-:Y:S05]  /*1efe0*/  WARPSYNC.COLLECTIVE R15, `(.L_x_2668) ;  /* 0x000000000f087348 */ /* 0x000fea0003c00000 */
[----:B------:R0:W1:Y:S02]  /*1eff0*/  SHFL.IDX P6, R14, R13, R12, R11 ;  /* 0x0000000c0d0e7389 */ /* 0x00006400000c000b */
[----:B01----:R-:W-:Y:S01]  /*1f000*/  ENDCOLLECTIVE ;  /* 0x000000000000791b */ /* 0x003fe20003800000 */
.L_x_2668:
        /* <DEDUP_REMOVED lines=14> */
.L_x_2669:
[----:B------:R-:W-:Y:S01]  /*1f0f0*/  IMAD.MOV.U32 R2, RZ, RZ, R14 ;  /* 0x000000ffff027224 */ /* 0x000fe200078e000e */
[----:B------:R-:W-:Y:S06]  /*1f100*/  BRA `(.L_x_2670) ;  /* 0xffffffb800dc7947 */ /* 0x000fec000383ffff */
.L_x_2544:
[----:B-1----:R1:W2:Y:S02]  /*1f110*/  SYNCS.PHASECHK.TRANS64.TRYWAIT P0, [R5+URZ+0x2d860], R2 ;  /* 0x02d86002050075a7 */ /* 0x0022a4000800017f */
[----:B--2---:R-:W-:Y:S05]  /*1f120*/  @!P0 NANOSLEEP.SYNCS 0x989680 ;  /* 0x009896800000895d */ /* 0x004fea0003900000 */
[----:B------:R-:W2:Y:S02]  /*1f130*/  @!P0 SYNCS.PHASECHK.TRANS64 P0, [R5+URZ+0x2d860], R2 ;  /* 0x02d86002050085a7 */ /* 0x000ea4000800007f */
[----:B--2---:R-:W-:Y:S05]  /*1f140*/  @!P0 BRA `(.L_x_2544) ;  /* 0xfffffffc00f08947 */ /* 0x004fea000383ffff */
[----:B------:R-:W-:Y:S05]  /*1f150*/  BRA `(.L_x_2671) ;  /* 0xffffffbc00407947 */ /* 0x000fea000383ffff */
.L_x_2545:
        /* <DEDUP_REMOVED lines=8> */
.L_x_2673:
[----:B------:R-:W-:Y:S05]  /*1f1e0*/  BSYNC B1 ;  /* 0x0000000000017941 */ /* 0x000fea0003800000 */
.L_x_2672:
        /* <DEDUP_REMOVED lines=9> */
.L_x_2674:
[----:B------:R-:W-:Y:S02]  /*1f280*/  IMAD.MOV.U32 R13, RZ, RZ, R25 ;  /* 0x000000ffff0d7224 */ /* 0x000fe400078e0019 */
[----:B------:R-:W-:Y:S02]  /*1f290*/  IMAD.MOV.U32 R12, RZ, RZ, 0x1 ;  /* 0x00000001ff0c7424 */ /* 0x000fe400078e00ff */
[----:B------:R-:W-:-:S07]  /*1f2a0*/  IMAD.MOV.U32 R2, RZ, RZ, R14 ;  /* 0x000000ffff027224 */ /* 0x000fce00078e000e */
[----:B------:R-:W-:Y:S05]  /*1f2b0*/  WARPSYNC.COLLECTIVE R15, `(.L_x_2675) ;  /* 0x000000000f087348 */ /* 0x000fea0003c00000 */
[----:B------:R0:W1:Y:S02]  /*1f2c0*/  SHFL.IDX P6, R14, R13, R12, R11 ;  /* 0x0000000c0d0e7389 */ /* 0x00006400000c000b */
[----:B01----:R-:W-:Y:S01]  /*1f2d0*/  ENDCOLLECTIVE ;  /* 0x000000000000791b */ /* 0x003fe20003800000 */
.L_x_2675:
        /* <DEDUP_REMOVED lines=16> */
.L_x_2676:
[----:B------:R-:W-:Y:S02]  /*1f3e0*/  IMAD.MOV.U32 R13, RZ, RZ, R25 ;  /* 0x000000ffff0d7224 */ /* 0x000fe400078e0019 */
[----:B------:R-:W-:Y:S02]  /*1f3f0*/  IMAD.MOV.U32 R12, RZ, RZ, 0x2 ;  /* 0x00000002ff0c7424 */ /* 0x000fe400078e00ff */
[----:B------:R-:W-:-:S07]  /*1f400*/  IMAD.MOV.U32 R2, RZ, RZ, R14 ;  /* 0x000000ffff027224 */ /* 0x000fce00078e000e */
[----:B------:R-:W-:Y:S05]  /*1f410*/  WARPSYNC.COLLECTIVE R15, `(.L_x_2677) ;  /* 0x000000000f087348 */ /* 0x000fea0003c00000 */
[----:B------:R0:W1:Y:S02]  /*1f420*/  SHFL.IDX P6, R14, R13, R12, R11 ;  /* 0x0000000c0d0e7389 */ /* 0x00006400000c000b */
[----:B01----:R-:W-:Y:S01]  /*1f430*/  ENDCOLLECTIVE ;  /* 0x000000000000791b */ /* 0x003fe20003800000 */
.L_x_2677:
        /* <DEDUP_REMOVED lines=16> */
.L_x_2678:
[----:B------:R-:W-:Y:S02]  /*1f540*/  IMAD.MOV.U32 R13, RZ, RZ, R25 ;  /* 0x000000ffff0d7224 */ /* 0x000fe400078e0019 */
[----:B------:R-:W-:Y:S02]  /*1f550*/  IMAD.MOV.U32 R12, RZ, RZ, 0x3 ;  /* 0x00000003ff0c7424 */ /* 0x000fe400078e00ff */
[----:B------:R-:W-:-:S07]  /*1f560*/  IMAD.MOV.U32 R2, RZ, RZ, R14 ;  /* 0x000000ffff027224 */ /* 0x000fce00078e000e */
[----:B------:R-:W-:Y:S05]  /*1f570*/  WARPSYNC.COLLECTIVE R15, `(.L_x_2679) ;  /* 0x000000000f087348 */ /* 0x000fea0003c00000 */
[----:B------:R0:W1:Y:S02]  /*1f580*/  SHFL.IDX P6, R14, R13, R12, R11 ;  /* 0x0000000c0d0e7389 */ /* 0x00006400000c000b */
[----:B01----:R-:W-:Y:S01]  /*1f590*/  ENDCOLLECTIVE ;  /* 0x000000000000791b */ /* 0x003fe20003800000 */
.L_x_2679:
        /* <DEDUP_REMOVED lines=13> */
.L_x_2680:
        /* <DEDUP_REMOVED lines=8> */
.L_x_2553:
[----:B-1----:R1:W2:Y:S02]  /*1f6f0*/  SYNCS.PHASECHK.TRANS64.TRYWAIT P0, [R0+URZ+0x2d860], R3 ;  /* 0x02d86003000075a7 */ /* 0x0022a4000800017f */
[----:B--2---:R-:W-:Y:S05]  /*1f700*/  @!P0 NANOSLEEP.SYNCS 0x989680 ;  /* 0x009896800000895d */ /* 0x004fea0003900000 */
[----:B------:R-:W2:Y:S02]  /*1f710*/  @!P0 SYNCS.PHASECHK.TRANS64 P0, [R0+URZ+0x2d860], R3 ;  /* 0x02d86003000085a7 */ /* 0x000ea4000800007f */
[----:B--2---:R-:W-:Y:S05]  /*1f720*/  @!P0 BRA `(.L_x_2553) ;  /* 0xfffffffc00f08947 */ /* 0x004fea000383ffff */
[----:B------:R-:W-:Y:S05]  /*1f730*/  BRA `(.L_x_2682) ;  /* 0xffffffbc00c87947 */ /* 0x000fea000383ffff */
.L_x_2554:
        /* <DEDUP_REMOVED lines=8> */
.L_x_2684:
[----:B------:R-:W-:Y:S05]  /*1f7c0*/  BSYNC B0 ;  /* 0x0000000000007941 */ /* 0x000fea0003800000 */
.L_x_2683:
        /* <DEDUP_REMOVED lines=10> */
.L_x_2685:
        /* <DEDUP_REMOVED lines=17> */
.L_x_2686:
        /* <DEDUP_REMOVED lines=14> */
.L_x_2687:
[----:B------:R-:W-:Y:S02]  /*1fa60*/  IMAD.MOV.U32 R13, RZ, RZ, R25 ;  /* 0x000000ffff0d7224 */ /* 0x000fe400078e0019 */
[----:B------:R-:W-:Y:S01]  /*1fa70*/  IMAD.MOV.U32 R12, RZ, RZ, 0x2 ;  /* 0x00000002ff0c7424 */ /* 0x000fe200078e00ff */
[----:B------:R-:W-:-:S13]  /*1fa80*/  IADD3 R2, P4, R14, R5, RZ ;  /* 0x000000050e027210 */ /* 0x000fda0007f9e0ff */
[----:B------:R-:W-:Y:S05]  /*1fa90*/  WARPSYNC.COLLECTIVE R15, `(.L_x_2688) ;  /* 0x000000000f087348 */ /* 0x000fea0003c00000 */
[----:B------:R0:W1:Y:S02]  /*1faa0*/  SHFL.IDX P6, R14, R13, R12, R11 ;  /* 0x0000000c0d0e7389 */ /* 0x00006400000c000b */
[----:B01----:R-:W-:Y:S01]  /*1fab0*/  ENDCOLLECTIVE ;  /* 0x000000000000791b */ /* 0x003fe20003800000 */
.L_x_2688:
        /* <DEDUP_REMOVED lines=15> */
.L_x_2689:
[----:B------:R-:W-:Y:S02]  /*1fbb0*/  IMAD.MOV.U32 R13, RZ, RZ, R25 ;  /* 0x000000ffff0d7224 */ /* 0x000fe400078e0019 */
[----:B------:R-:W-:Y:S01]  /*1fbc0*/  IMAD.MOV.U32 R12, RZ, RZ, 0x3 ;  /* 0x00000003ff0c7424 */ /* 0x000fe200078e00ff */
[----:B------:R-:W-:-:S13]  /*1fbd0*/  IADD3 R2, P4, R14, R5, RZ ;  /* 0x000000050e027210 */ /* 0x000fda0007f9e0ff */
[----:B------:R-:W-:Y:S05]  /*1fbe0*/  WARPSYNC.COLLECTIVE R15, `(.L_x_2690) ;  /* 0x000000000f087348 */ /* 0x000fea0003c00000 */
[----:B------:R0:W1:Y:S02]  /*1fbf0*/  SHFL.IDX P6, R14, R13, R12, R11 ;  /* 0x0000000c0d0e7389 */ /* 0x00006400000c000b */
[----:B01----:R-:W-:Y:S01]  /*1fc00*/  ENDCOLLECTIVE ;  /* 0x000000000000791b */ /* 0x003fe20003800000 */
.L_x_2690:
        /* <DEDUP_REMOVED lines=14> */
.L_x_2691:
[----:B------:R-:W-:Y:S05]  /*1fcf0*/  BRA `(.L_x_2692) ;  /* 0xffffffbc00287947 */ /* 0x000fea000383ffff */
.L_x_2559:
        /* <DEDUP_REMOVED lines=8> */
.L_x_2694:
[----:B------:R-:W-:Y:S05]  /*1fd80*/  BSYNC B0 ;  /* 0x0000000000007941 */ /* 0x000fea0003800000 */
.L_x_2693:
        /* <DEDUP_REMOVED lines=9> */
.L_x_2695:
        /* <DEDUP_REMOVED lines=18> */
.L_x_2696:
[----:B------:R-:W-:Y:S01]  /*1ff40*/  IMAD.MOV.U32 R12, RZ, RZ, 0x2 ;  /* 0x00000002ff0c7424 */ /* 0x000fe200078e00ff */
[----:B------:R-:W-:-:S05]  /*1ff50*/  SEL R5, R14, RZ, P1 ;  /* 0x000000ff0e057207 */ /* 0x000fca0000800000 */
[----:B------:R-:W-:-:S04]  /*1ff60*/  IMAD.IADD R4, R2, 0x1, R5 ;  /* 0x0000000102047824 */ /* 0x000fc800078e0205 */
[----:B------:R-:W-:-:S07]  /*1ff70*/  IMAD.MOV.U32 R13, RZ, RZ, R4 ;  /* 0x000000ffff0d7224 */ /* 0x000fce00078e0004 */
[----:B------:R-:W-:Y:S05]  /*1ff80*/  WARPSYNC.COLLECTIVE R15, `(.L_x_2697) ;  /* 0x000000000f087348 */ /* 0x000fea0003c00000 */
[----:B------:R0:W1:Y:S02]  /*1ff90*/  SHFL.UP P6, R14, R13, R12, R11 ;  /* 0x0400000c0d0e7389 */ /* 0x00006400000c000b */
[----:B01----:R-:W-:Y:S01]  /*1ffa0*/  ENDCOLLECTIVE ;  /* 0x000000000000791b */ /* 0x003fe20003800000 */
.L_x_2697:
[----:B------:R-:W-:Y:S01]  /*1ffb0*/  IMAD.MOV.U32 R12, RZ, RZ, 0x4 ;  /* 0x00000004ff0c7424 */ /* 0x000fe200078e00ff */
[----:B------:R-:W-:-:S05]  /*1ffc0*/  SEL R5, R14, RZ, P2 ;  /* 0x000000ff0e057207 */ /* 0x000fca0001000000 */
[----:B------:R-:W-:-:S04]  /*1ffd0*/  IMAD.IADD R5, R4, 0x1, R5 ;  /* 0x0000000104057824 */ /* 0x000fc800078e0205 */
[----:B------:R-:W-:-:S07]  /*1ffe0*/  IMAD.MOV.U32 R13, RZ, RZ, R5 ;  /* 0x000000ffff0d7224 */ /* 0x000fce00078e0005 */
[----:B------:R-:W-:Y:S05]  /*1fff0*/  WARPSYNC.COLLECTIVE R15, `(.L_x_2698) ;  /* 0x000000000f087348 */ /* 0x000fea0003c00000 */
[----:B------:R0:W1:Y:S02]  /*20000*/  SHFL.UP P6, R14, R13, R12, R11 ;  /* 0x0400000c0d0e7389 */ /* 0x00006400000c000b */
[----:B01----:R-:W-:Y:S01]  /*20010*/  ENDCOLLECTIVE ;  /* 0x000000000000791b */ /* 0x003fe20003800000 */
.L_x_2698:
[----:B------:R-:W-:Y:S01]  /*20020*/  IMAD.MOV.U32 R12, RZ, RZ, 0x8 ;  /* 0x00000008ff0c7424 */ /* 0x000fe200078e00ff */
[----:B------:R-:W-:-:S05]  /*20030*/  SEL R6, R14, RZ, P3 ;  /* 0x000000ff0e067207 */ /* 0x000fca0001800000 */
[----:B------:R-:W-:-:S04]  /*20040*/  IMAD.IADD R6, R5, 0x1, R6 ;  /* 0x0000000105067824 */ /* 0x000fc800078e0206 */
[----:B------:R-:W-:-:S07]  /*20050*/  IMAD.MOV.U32 R13, RZ, RZ, R6 ;  /* 0x000000ffff0d7224 */ /* 0x000fce00078e0006 */
[----:B------:R-:W-:Y:S05]  /*20060*/  WARPSYNC.COLLECTIVE R15, `(.L_x_2699) ;  /* 0x000000000f087348 */ /* 0x000fea0003c00000 */
[----:B------:R0:W1:Y:S02]  /*20070*/  SHFL.UP P6, R14, R13, R12, R11 ;  /* 0x0400000c0d0e7389 */ /* 0x00006400000c000b */
[----:B01----:R-:W-:Y:S01]  /*20080*/  ENDCOLLECTIVE ;  /* 0x000000000000791b */ /* 0x003fe20003800000 */
.L_x_2699:
[----:B------:R-:W-:Y:S01]  /*20090*/  IMAD.MOV.U32 R12, RZ, RZ, 0x10 ;  /* 0x00000010ff0c7424 */ /* 0x000fe200078e00ff */
[----:B------:R-:W-:-:S05]  /*200a0*/  SEL R3, R14, RZ, P4 ;  /* 0x000000ff0e037207 */ /* 0x000fca0002000000 */
[----:B------:R-:W-:-:S04]  /*200b0*/  IMAD.IADD R4, R6, 0x1, R3 ;  /* 0x0000000106047824 */ /* 0x000fc800078e0203 */
[----:B------:R-:W-:-:S07]  /*200c0*/  IMAD.MOV.U32 R13, RZ, RZ, R4 ;  /* 0x000000ffff0d7224 */ /* 0x000fce00078e0004 */
[----:B------:R-:W-:Y:S05]  /*200d0*/  WARPSYNC.COLLECTIVE R15, `(.L_x_2700) ;  /* 0x000000000f087348 */ /* 0x000fea0003c00000 */
[----:B------:R0:W1:Y:S02]  /*200e0*/  SHFL.UP P6, R14, R13, R12, R11 ;  /* 0x0400000c0d0e7389 */ /* 0x00006400000c000b */
[----:B01----:R-:W-:Y:S01]  /*200f0*/  ENDCOLLECTIVE ;  /* 0x000000000000791b */ /* 0x003fe20003800000 */
.L_x_2700:
        /* <DEDUP_REMOVED lines=8> */
.L_x_2701:
[----:B------:R-:W-:Y:S05]  /*20180*/  BRA `(.L_x_2702) ;  /* 0xffffffbc00447947 */ /* 0x000fea000383ffff */
.L_x_2564:
        /* <DEDUP_REMOVED lines=8> */
.L_x_2704:
[----:B------:R-:W-:Y:S05]  /*20210*/  BSYNC B0 ;  /* 0x0000000000007941 */ /* 0x000fea0003800000 */
.L_x_2703:
        /* <DEDUP_REMOVED lines=8> */
.L_x_2705:
[----:B------:R-:W-:Y:S01]  /*202a0*/  IMAD.MOV.U32 R12, RZ, RZ, 0x4 ;  /* 0x00000004ff0c7424 */ /* 0x000fe200078e00ff */
[----:B------:R-:W-:-:S05]  /*202b0*/  SEL R14, R14, RZ, P2 ;  /* 0x000000ff0e0e7207 */ /* 0x000fca0001000000 */
[----:B------:R-:W-:-:S04]  /*202c0*/  IMAD.IADD R3, R13, 0x1, R14 ;  /* 0x000000010d037824 */ /* 0x000fc800078e020e */
[----:B------:R-:W-:-:S07]  /*202d0*/  IMAD.MOV.U32 R13, RZ, RZ, R3 ;  /* 0x000000ffff0d7224 */ /* 0x000fce00078e0003 */
[----:B------:R-:W-:Y:S05]  /*202e0*/  WARPSYNC.COLLECTIVE R15, `(.L_x_2706) ;  /* 0x000000000f087348 */ /* 0x000fea0003c00000 */
[----:B------:R0:W1:Y:S02]  /*202f0*/  SHFL.UP P6, R14, R13, R12, R11 ;  /* 0x0400000c0d0e7389 */ /* 0x00006400000c000b */
[----:B01----:R-:W-:Y:S01]  /*20300*/  ENDCOLLECTIVE ;  /* 0x000000000000791b */ /* 0x003fe20003800000 */
.L_x_2706:
[----:B------:R-:W-:Y:S01]  /*20310*/  IMAD.MOV.U32 R12, RZ, RZ, 0x8 ;  /* 0x00000008ff0c7424 */ /* 0x000fe200078e00ff */
[----:B------:R-:W-:-:S05]  /*20320*/  SEL R4, R14, RZ, P3 ;  /* 0x000000ff0e047207 */ /* 0x000fca0001800000 */
[----:B------:R-:W-:-:S04]  /*20330*/  IMAD.IADD R4, R3, 0x1, R4 ;  /* 0x0000000103047824 */ /* 0x000fc800078e0204 */
[----:B------:R-:W-:-:S07]  /*20340*/  IMAD.MOV.U32 R13, RZ, RZ, R4 ;  /* 0x000000ffff0d7224 */ /* 0x000fce00078e0004 */
[----:B------:R-:W-:Y:S05]  /*20350*/  WARPSYNC.COLLECTIVE R15, `(.L_x_2707) ;  /* 0x000000000f087348 */ /* 0x000fea0003c00000 */
[----:B------:R0:W1:Y:S02]  /*20360*/  SHFL.UP P6, R14, R13, R12, R11 ;  /* 0x0400000c0d0e7389 */ /* 0x00006400000c000b */
[----:B01----:R-:W-:Y:S01]  /*20370*/  ENDCOLLECTIVE ;  /* 0x000000000000791b */ /* 0x003fe20003800000 */
.L_x_2707:
[----:B------:R-:W-:Y:S01]  /*20380*/  IMAD.MOV.U32 R12, RZ, RZ, 0x10 ;  /* 0x00000010ff0c7424 */ /* 0x000fe200078e00ff */
[----:B------:R-:W-:-:S05]  /*20390*/  SEL R5, R14, RZ, P4 ;  /* 0x000000ff0e057207 */ /* 0x000fca0002000000 */
[----:B------:R-:W-:-:S04]  /*203a0*/  IMAD.IADD R5, R4, 0x1, R5 ;  /* 0x0000000104057824 */ /* 0x000fc800078e0205 */
[----:B------:R-:W-:-:S07]  /*203b0*/  IMAD.MOV.U32 R13, RZ, RZ, R5 ;  /* 0x000000ffff0d7224 */ /* 0x000fce00078e0005 */
[----:B------:R-:W-:Y:S05]  /*203c0*/  WARPSYNC.COLLECTIVE R15, `(.L_x_2708) ;  /* 0x000000000f087348 */ /* 0x000fea0003c00000 */
[----:B------:R0:W1:Y:S02]  /*203d0*/  SHFL.UP P6, R14, R13, R12, R11 ;  /* 0x0400000c0d0e7389 */ /* 0x00006400000c000b */
[----:B01----:R-:W-:Y:S01]  /*203e0*/  ENDCOLLECTIVE ;  /* 0x000000000000791b */ /* 0x003fe20003800000 */
.L_x_2708:
        /* <DEDUP_REMOVED lines=8> */
.L_x_2709:
[----:B------:R-:W-:Y:S05]  /*20470*/  BRA `(.L_x_2710) ;  /* 0xffffffbc00247947 */ /* 0x000fea000383ffff */
.L_x_2566:
[----:B------:R-:W-:Y:S01]  /*20480*/  BSSY B0, `(.L_x_2711) ;  /* 0x0000006000007945 */ /* 0x000fe20003800000 */
[----:B------:R-:W-:Y:S01]  /*20490*/  PLOP3.LUT P6, PT, P6, PT, PT, 0x8, 0x0 ;  /* 0x000000000000781c */ /* 0x000fe200037ce170 */
[----:B------:R-:W-:-:S12]  /*204a0*/  IMAD.MOV.U32 R15, RZ, RZ, -0x1 ;  /* 0xffffffffff0f7424 */ /* 0x000fd800078e00ff */
[----:B01---5:R-:W-:Y:S05]  /*204b0*/  WARPSYNC.COLLECTIVE R15, `(.L_x_2712) ;  /* 0x000000000f087348 */ /* 0x023fea0003c00000 */
[----:B------:R-:W-:Y:S01]  /*204c0*/  VOTE.ANY R14, PT, P6 ;  /* 0x00000000000e7806 */ /* 0x000fe200030e0100 */
[----:B01---5:R-:W-:Y:S06]  /*204d0*/  ENDCOLLECTIVE ;  /* 0x000000000000791b */ /* 0x023fec0003800000 */
.L_x_2712:
[----:B------:R-:W-:Y:S05]  /*204e0*/  BSYNC B0 ;  /* 0x0000000000007941 */ /* 0x000fea0003800000 */
.L_x_2711:
        /* <DEDUP_REMOVED lines=9> */
.L_x_2713:
[----:B------:R-:W-:Y:S01]  /*20580*/  IMAD.MOV.U32 R17, RZ, RZ, R14 ;  /* 0x000000ffff117224 */ /* 0x000fe200078e000e */
[----:B------:R-:W-:Y:S06]  /*20590*/  BRA `(.L_x_2714) ;  /* 0xffffffbc00147947 */ /* 0x000fec000383ffff */
.L_x_2568:
[----:B------:R-:W-:Y:S01]  /*205a0*/  BSSY B0, `(.L_x_2715) ;  /* 0x0000007000007945 */ /* 0x000fe20003800000 */
[----:B------:R-:W-:Y:S02]  /*205b0*/  IMAD.MOV.U32 R13, RZ, RZ, R3 ;  /* 0x000000ffff0d7224 */ /* 0x000fe400078e0003 */
[----:B------:R-:W-:Y:S02]  /*205c0*/  IMAD.MOV.U32 R11, RZ, RZ, 0x1f ;  /* 0x0000001fff0b7424 */ /* 0x000fe400078e00ff */
[----:B------:R-:W-:-:S07]  /*205d0*/  IMAD.MOV.U32 R15, RZ, RZ, -0x1 ;  /* 0xffffffffff0f7424 */ /* 0x000fce00078e00ff */
[----:B0123--:R-:W-:Y:S05]  /*205e0*/  WARPSYNC.COLLECTIVE R15, `(.L_x_2716) ;  /* 0x000000000f087348 */ /* 0x00ffea0003c00000 */
[----:B------:R4:W0:Y:S02]  /*205f0*/  SHFL.IDX P6, R14, R13, R12, R11 ;  /* 0x0000000c0d0e7389 */ /* 0x00082400000c000b */
[----:B01234-:R-:W-:Y:S01]  /*20600*/  ENDCOLLECTIVE ;  /* 0x000000000000791b */ /* 0x01ffe20003800000 */
.L_x_2716:
[----:B------:R-:W-:Y:S05]  /*20610*/  BSYNC B0 ;  /* 0x0000000000007941 */ /* 0x000fea0003800000 */
.L_x_2715:
[----:B------:R-:W-:Y:S01]  /*20620*/  IMAD.MOV.U32 R5, RZ, RZ, R14 ;  /* 0x000000ffff057224 */ /* 0x000fe200078e000e */
[----:B------:R-:W-:Y:S06]  /*20630*/  BRA `(.L_x_2567) ;  /* 0xffffffbc00087947 */ /* 0x000fec000383ffff */
.L_x_2572:
[----:B0-----:R0:W4:Y:S02]  /*20640*/  SYNCS.PHASECHK.TRANS64.TRYWAIT P0, [R5+URZ+0x2d820], R0 ;  /* 0x02d82000050075a7 */ /* 0x001124000800017f */
[----:B----4-:R-:W-:Y:S05]  /*20650*/  @!P0 NANOSLEEP.SYNCS 0x989680 ;  /* 0x009896800000895d */ /* 0x010fea0003900000 */
[----:B------:R-:W4:Y:S02]  /*20660*/  @!P0 SYNCS.PHASECHK.TRANS64 P0, [R5+URZ+0x2d820], R0 ;  /* 0x02d82000050085a7 */ /* 0x000f24000800007f */
[----:B----4-:R-:W-:Y:S05]  /*20670*/  @!P0 BRA `(.L_x_2572) ;  /* 0xfffffffc00f08947 */ /* 0x010fea000383ffff */
[----:B------:R-:W-:Y:S05]  /*20680*/  BRA `(.L_x_2717) ;  /* 0xffffffc000807947 */ /* 0x000fea000383ffff */
.L_x_2573:
[----:B------:R-:W4:Y:S01]  /*20690*/  S2R R2, SR_TID.X ;  /* 0x0000000000027919 */ /* 0x000f220000002100 */
[----:B------:R-:W-:Y:S01]  /*206a0*/  BSSY B0, `(.L_x_2718) ;  /* 0x000000a000007945 */ /* 0x000fe20003800000 */
[----:B------:R-:W-:Y:S02]  /*206b0*/  IMAD.MOV.U32 R12, RZ, RZ, RZ ;  /* 0x000000ffff0c7224 */ /* 0x000fe400078e00ff */
[----:B------:R-:W-:Y:S02]  /*206c0*/  IMAD.MOV.U32 R11, RZ, RZ, 0x1f ;  /* 0x0000001fff0b7424 */ /* 0x000fe400078e00ff */
[----:B------:R-:W-:Y:S01]  /*206d0*/  IMAD.MOV.U32 R15, RZ, RZ, -0x1 ;  /* 0xffffffffff0f7424 */ /* 0x000fe200078e00ff */
[----:B----4-:R-:W-:-:S04]  /*206e0*/  SHF.R.U32.HI R2, RZ, 0x5, R2 ;  /* 0x00000005ff027819 */ /* 0x010fc80000011602 */
[----:B------:R-:W-:-:S05]  /*206f0*/  LOP3.LUT R2, R2, 0x3, RZ, 0xc0, !PT ;  /* 0x0000000302027812 */ /* 0x000fca00078ec0ff */
[----:B------:R-:W-:-:S07]  /*20700*/  IMAD.MOV.U32 R13, RZ, RZ, R2 ;  /* 0x000000ffff0d7224 */ /* 0x000fce00078e0002 */
[----:B0123--:R-:W-:Y:S05]  /*20710*/  WARPSYNC.COLLECTIVE R15, `(.L_x_2719) ;  /* 0x000000000f087348 */ /* 0x00ffea0003c00000 */
[----:B------:R4:W0:Y:S02]  /*20720*/  SHFL.IDX P6, R14, R13, R12, R11 ;  /* 0x0000000c0d0e7389 */ /* 0x00082400000c000b */
[----:B01234-:R-:W-:Y:S01]  /*20730*/  ENDCOLLECTIVE ;  /* 0x000000000000791b */ /* 0x01ffe20003800000 */
.L_x_2719:
[----:B------:R-:W-:Y:S05]  /*20740*/  BSYNC B0 ;  /* 0x0000000000007941 */ /* 0x000fea0003800000 */
.L_x_2718:
[----:B------:R-:W-:Y:S05]  /*20750*/  BRA `(.L_x_2720) ;  /* 0xffffffc000687947 */ /* 0x000fea000383ffff */
.L_x_2574:
[----:B------:R-:W-:Y:S01]  /*20760*/  BSSY B0, `(.L_x_2721) ;  /* 0x0000006000007945 */ /* 0x000fe20003800000 */
[----:B------:R-:W-:-:S07]  /*20770*/  IMAD.MOV.U32 R15, RZ, RZ, -0x1 ;  /* 0xffffffffff0f7424 */ /* 0x000fce00078e00ff */
[----:B0123--:R-:W-:Y:S05]  /*20780*/  WARPSYNC.COLLECTIVE R15, `(.L_x_2722) ;  /* 0x000000000f0c7348 */ /* 0x00ffea0003c00000 */
[----:B------:R-:W-:Y:S02]  /*20790*/  ELECT P6, UR62, PT ;  /* 0x00000000003e782f */ /* 0x000fe400038c0000 */
[----:B------:R-:W-:Y:S01]  /*207a0*/  MOV R14, UR62 ;  /* 0x0000003e000e7c02 */ /* 0x000fe20008000f00 */
[----:B0123--:R-:W-:Y:S10]  /*207b0*/  ENDCOLLECTIVE ;  /* 0x000000000000791b */ /* 0x00fff40003800000 */
.L_x_2722:
[----:B------:R-:W-:Y:S05]  /*207c0*/  BSYNC B0 ;  /* 0x0000000000007941 */ /* 0x000fea0003800000 */
.L_x_2721:
[----:B------:R-:W-:Y:S05]  /*207d0*/  BRA `(.L_x_2723) ;  /* 0xffffffc0005c7947 */ /* 0x000fea000383ffff */
.L_x_2576:
[----:B0-----:R0:W4:Y:S02]  /*207e0*/  SYNCS.PHASECHK.TRANS64.TRYWAIT P1, [R3+URZ+0x2d840], R2 ;  /* 0x02d84002030075a7 */ /* 0x001124000802017f */
[----:B----4-:R-:W-:Y:S05]  /*207f0*/  @!P1 NANOSLEEP.SYNCS 0x989680 ;  /* 0x009896800000995d */ /* 0x010fea0003900000 */
[----:B------:R-:W4:Y:S02]  /*20800*/  @!P1 SYNCS.PHASECHK.TRANS64 P1, [R3+URZ+0x2d840], R2 ;  /* 0x02d84002030095a7 */ /* 0x000f24000802007f */
[----:B----4-:R-:W-:Y:S05]  /*20810*/  @!P1 BRA `(.L_x_2576) ;  /* 0xfffffffc00f09947 */ /* 0x010fea000383ffff */
[----:B------:R-:W-:Y:S05]  /*20820*/  BRA `(.L_x_2724) ;  /* 0xffffffc000807947 */ /* 0x000fea000383ffff */
.L_x_2578:
[----:B----4-:R4:W0:Y:S02]  /*20830*/  SYNCS.PHASECHK.TRANS64.TRYWAIT P1, [R5+URZ+0x2d840], R0 ;  /* 0x02d84000050075a7 */ /* 0x010824000802017f */
[----:B0-----:R-:W-:Y:S05]  /*20840*/  @!P1 NANOSLEEP.SYNCS 0x989680 ;  /* 0x009896800000995d */ /* 0x001fea0003900000 */
[----:B------:R-:W0:Y:S02]  /*20850*/  @!P1 SYNCS.PHASECHK.TRANS64 P1, [R5+URZ+0x2d840], R0 ;  /* 0x02d84000050095a7 */ /* 0x000e24000802007f */
[----:B0-----:R-:W-:Y:S05]  /*20860*/  @!P1 BRA `(.L_x_2578) ;  /* 0xfffffffc00f09947 */ /* 0x001fea000383ffff */
[----:B------:R-:W-:Y:S05]  /*20870*/  BRA `(.L_x_2725) ;  /* 0xffffffc000907947 */ /* 0x000fea000383ffff */
.L_x_2580:
[----:B------:R0:W0:Y:S02]  /*20880*/  SYNCS.PHASECHK.TRANS64.TRYWAIT P1, [R3+URZ+0x2d860], R2 ;  /* 0x02d86002030075a7 */ /* 0x000024000802017f */
[----:B0-----:R-:W-:Y:S05]  /*20890*/  @!P1 NANOSLEEP.SYNCS 0x989680 ;  /* 0x009896800000995d */ /* 0x001fea0003900000 */
[----:B------:R-:W0:Y:S02]  /*208a0*/  @!P1 SYNCS.PHASECHK.TRANS64 P1, [R3+URZ+0x2d860], R2 ;  /* 0x02d86002030095a7 */ /* 0x000e24000802007f */
[----:B0-----:R-:W-:Y:S05]  /*208b0*/  @!P1 BRA `(.L_x_2580) ;  /* 0xfffffffc00f09947 */ /* 0x001fea000383ffff */
[----:B------:R-:W-:Y:S05]  /*208c0*/  BRA `(.L_x_2726) ;  /* 0xffffffc0008c7947 */ /* 0x000fea000383ffff */
.L_x_2727:
        /* <DEDUP_REMOVED lines=11> */
.L_x_2736:


//--------------------- .nv.global.init           --------------------------
	.section	.nv.global.init,"aw",@progbits
.nv.global.init:
	.type		$str$23,@object
	.size		$str$23,($str$24 - $str$23)
$str$23:
        /*0000*/ 	.byte	0x28, 0x61, 0x64, 0x64, 0x72, 0x65, 0x73, 0x73, 0x20, 0x26, 0x20, 0x6d, 0x61, 0x73, 0x6b, 0x29
        /*0010*/ 	.byte	0x20, 0x3d, 0x3d, 0x20, 0x30, 0x00
	.type		$str$24,@object
	.size		$str$24,(__unnamed_4 - $str$24)
$str$24:
        /*0016*/ 	.byte	0x2f, 0x74, 0x6d, 0x70, 0x2f, 0x6f, 0x73, 0x73, 0x5f, 0x6b, 0x65, 0x72, 0x6e, 0x65, 0x6c, 0x73
        /*0026*/ 	.byte	0x5f, 0x73, 0x72, 0x63, 0x2f, 0x66, 0x6c, 0x61, 0x73, 0x68, 0x5f, 0x61, 0x74, 0x74, 0x65, 0x6e
        /*0036*/ 	.byte	0x74, 0x69, 0x6f, 0x6e, 0x2f, 0x63, 0x73, 0x72, 0x63, 0x2f, 0x63, 0x75, 0x74, 0x6c, 0x61, 0x73
        /*0046*/ 	.byte	0x73, 0x2f, 0x69, 0x6e, 0x63, 0x6c, 0x75, 0x64, 0x65, 0x2f, 0x63, 0x75, 0x74, 0x65, 0x2f, 0x70
        /*0056*/ 	.byte	0x6f, 0x69, 0x6e, 0x74, 0x65, 0x72, 0x5f, 0x66, 0x6c, 0x61, 0x67, 0x67, 0x65, 0x64, 0x2e, 0x68
        /*0066*/ 	.byte	0x70, 0x70, 0x00
	.type		__unnamed_4,@object
	.size		__unnamed_4,(__unnamed_5 - __unnamed_4)
__unnamed_4:
        /* <DEDUP_REMOVED lines=25> */
	.type		__unnamed_5,@object
	.size		__unnamed_5,(__unnamed_3 - __unnamed_5)
__unnamed_5:
        /* <DEDUP_REMOVED lines=24> */
        /*036d*/ 	.byte	0x3e, 0x20, 0x26, 0x5d, 0x00
	.type		__unnamed_3,@object
	.size		__unnamed_3,(__unnamed_2 - __unnamed_3)
__unnamed_3:
        /* <DEDUP_REMOVED lines=29> */
	.type		__unnamed_2,@object
	.size		__unnamed_2,(__unnamed_1 - __unnamed_2)
__unnamed_2:
        /* <DEDUP_REMOVED lines=29> */
	.type		__unnamed_1,@object
	.size		__unnamed_1,(.L_0 - __unnamed_1)
__unnamed_1:
        /* <DEDUP_REMOVED lines=29> */
        /*08e2*/ 	.byte	0x5d, 0x00
.L_0:


//--------------------- .nv.shared._ZN7cutlass13device_kernelIN5flash11enable_sm90INS1_16FlashAttnFwdSm90INS1_25CollectiveMainloopFwdSm90ILi2EN4cute5tupleIJNS5_1CILi1EEES8_S8_EEENS6_IJNS7_ILi192EEENS7_ILi128EEENS7_ILi96EEEEEELi96ENS_10bfloat16_tEfNS_4arch4Sm90ELb0ELb0ELb0ELb0ELb1ELb0ELb0ELb0ELb1ELb1ELb0ELb0EEENS1_21CollectiveEpilogueFwdINS6_IJSA_SC_SB_EEES9_SE_SG_Li384ELb0ELb1ELb0ELb0EEENS1_29StaticPersistentTileSchedulerILb0EEEEEEEEEvNT_6ParamsE --------------------------
	.section	.nv.shared._ZN7cutlass13device_kernelIN5flash11enable_sm90INS1_16FlashAttnFwdSm90INS1_25CollectiveMainloopFwdSm90ILi2EN4cute5tupleIJNS5_1CILi1EEES8_S8_EEENS6_IJNS7_ILi192EEENS7_ILi128EEENS7_ILi96EEEEEELi96ENS_10bfloat16_tEfNS_4arch4Sm90ELb0ELb0ELb0ELb0ELb1ELb0ELb0ELb0ELb1ELb1ELb0ELb0EEENS1_21CollectiveEpilogueFwdINS6_IJSA_SC_SB_EEES9_SE_SG_Li384ELb0ELb1ELb0ELb0EEENS1_29StaticPersistentTileSchedulerILb0EEEEEEEEEvNT_6ParamsE,"aw",@nobits
	.sectionflags	@""
	.align	16
	.zero		1024


//--------------------- .nv.shared.reserved.0     --------------------------
	.section	.nv.shared.reserved.0,"aw",@nobits
	.weak		__nv_reservedSMEM_offset_0_alias
	.size		__nv_reservedSMEM_offset_0_alias, 0, 0
	.other		__nv_reservedSMEM_offset_0_alias,@"STO_CUDA_RESERVED_SHARED STV_DEFAULT"
__nv_reservedSMEM_offset_0_alias:
	.zero		0


//--------------------- .nv.global                --------------------------
	.section	.nv.global,"aw",@nobits
.nv.global:
	.type		_ZN71_INTERNAL_6574e65c_35_flash_fwd_hdim96_bf16_paged_sm90_cu_93b96ec2_39504cute1_E,@object
	.size		_ZN71_INTERNAL_6574e65c_35_flash_fwd_hdim96_bf16_paged_sm90_cu_93b96ec2_39504cute1_E,(_ZN71_INTERNAL_6574e65c_35_flash_fwd_hdim96_bf16_paged_sm90_cu_93b96ec2_39504cuda3std3__45__cpo6cbeginE - _ZN71_INTERNAL_6574e65c_35_flash_fwd_hdim96_bf16_paged_sm90_cu_93b96ec2_39504cute1_E)
_ZN71_INTERNAL_6574e65c_35_flash_fwd_hdim96_bf16_paged_sm90_cu_93b96ec2_39504cute1_E:
	.zero		1
	.type		_ZN71_INTERNAL_6574e65c_35_flash_fwd_hdim96_bf16_paged_sm90_cu_93b96ec2_39504cuda3std3__45__cpo6cbeginE,@object
	.size		_ZN71_INTERNAL_6574e65c_35_flash_fwd_hdim96_bf16_paged_sm90_cu_93b96ec2_39504cuda3std3__45__cpo6cbeginE,(_ZN71_INTERNAL_6574e65c_35_flash_fwd_hdim96_bf16_paged_sm90_cu_93b96ec2_39504cuda3std3__48in_placeE - _ZN71_INTERNAL_6574e65c_35_flash_fwd_hdim96_bf16_paged_sm90_cu_93b96ec2_39504cuda3std3__45__cpo6cbeginE)
_ZN71_INTERNAL_6574e65c_35_flash_fwd_hdim96_bf16_paged_sm90_cu_93b96ec2_39504cuda3std3__45__cpo6cbeginE:
	.zero		1
	.type		_ZN71_INTERNAL_6574e65c_35_flash_fwd_hdim96_bf16_paged_sm90_cu_93b96ec2_39504cuda3std3__48in_placeE,@object
	.size		_ZN71_INTERNAL_6574e65c_35_flash_fwd_hdim96_bf16_paged_sm90_cu_93b96ec2_39504cuda3std3__48in_placeE,(_ZN71_INTERNAL_6574e65c_35_flash_fwd_hdim96_bf16_paged_sm90_cu_93b96ec2_39504cuda3std6ranges3__45__cpo9iter_moveE - _ZN71_INTERNAL_6574e65c_35_flash_fwd_hdim96_bf16_paged_sm90_cu_93b96ec2_39504cuda3std3__48in_placeE)
_ZN71_INTERNAL_6574e65c_35_flash_fwd_hdim96_bf16_paged_sm90_cu_93b96ec2_39504cuda3std3__48in_placeE:
	.zero		1
	.type		_ZN71_INTERNAL_6574e65c_35_flash_fwd_hdim96_bf16_paged_sm90_cu_93b96ec2_39504cuda3std6ranges3__45__cpo9iter_moveE,@object
	.size		_ZN71_INTERNAL_6574e65c_35_flash_fwd_hdim96_bf16_paged_sm90_cu_93b96ec2_39504cuda3std6ranges3__45__cpo9iter_moveE,(_ZN71_INTERNAL_6574e65c_35_flash_fwd_hdim96_bf16_paged_sm90_cu_93b96ec2_39504cuda3std3__45__cpo5beginE - _ZN71_INTERNAL_6574e65c_35_flash_fwd_hdim96_bf16_paged_sm90_cu_93b96ec2_39504cuda3std6ranges3__45__cpo9iter_moveE)
_ZN71_INTERNAL_6574e65c_35_flash_fwd_hdim96_bf16_paged_sm90_cu_93b96ec2_39504cuda3std6ranges3__45__cpo9iter_moveE:
	.zero		1
	.type		_ZN71_INTERNAL_6574e65c_35_flash_fwd_hdim96_bf16_paged_sm90_cu_93b96ec2_39504cuda3std3__45__cpo5beginE,@object
	.size		_ZN71_INTERNAL_6574e65c_35_flash_fwd_hdim96_bf16_paged_sm90_cu_93b96ec2_39504cuda3std3__45__cpo5beginE,(_ZN71_INTERNAL_6574e65c_35_flash_fwd_hdim96_bf16_paged_sm90_cu_93b96ec2_39504cuda3std3__473_GLOBAL__N__6574e65c_35_flash_fwd_hdim96_bf16_paged_sm90_cu_93b96ec2_39506ignoreE - _ZN71_INTERNAL_6574e65c_35_flash_fwd_hdim96_bf16_paged_sm90_cu_93b96ec2_39504cuda3std3__45__cpo5beginE)
_ZN71_INTERNAL_6574e65c_35_flash_fwd_hdim96_bf16_paged_sm90_cu_93b96ec2_39504cuda3std3__45__cpo5beginE:
	.zero		1
	.type		_ZN71_INTERNAL_6574e65c_35_flash_fwd_hdim96_bf16_paged_sm90_cu_93b96ec2_39504cuda3std3__473_GLOBAL__N__6574e65c_35_flash_fwd_hdim96_bf16_paged_sm90_cu_93b96ec2_39506ignoreE,@object
	.size		_ZN71_INTERNAL_6574e65c_35_flash_fwd_hdim96_bf16_paged_sm90_cu_93b96ec2_39504cuda3std3__473_GLOBAL__N__6574e65c_35_flash_fwd_hdim96_bf16_paged_sm90_cu_93b96ec2_39506ignoreE,(_ZN71_INTERNAL_6574e65c_35_flash_fwd_hdim96_bf16_paged_sm90_cu_93b96ec2_39504cute7productE - _ZN71_INTERNAL_6574e65c_35_flash_fwd_hdim96_bf16_paged_sm90_cu_93b96ec2_39504cuda3std3__473_GLOBAL__N__6574e65c_35_flash_fwd_hdim96_bf16_paged_sm90_cu_93b96ec2_39506ignoreE)
_ZN71_INTERNAL_6574e65c_35_flash_fwd_hdim96_bf16_paged_sm90_cu_93b96ec2_39504cuda3std3__473_GLOBAL__N__6574e65c_35_flash_fwd_hdim96_bf16_paged_sm90_cu_93b96ec2_39506ignoreE:
	.zero		1
	.type		_ZN71_INTERNAL_6574e65c_35_flash_fwd_hdim96_bf16_paged_sm90_cu_93b96ec2_39504cute7productE,@object
	.size		_ZN71_INTERNAL_6574e65c_35_flash_fwd_hdim96_bf16_paged_sm90_cu_93b96ec2_39504cute7productE,(_ZN71_INTERNAL_6574e65c_35_flash_fwd_hdim96_bf16_paged_sm90_cu_93b96ec2_39504cuda3std3__45__cpo3endE - _ZN71_INTERNAL_6574e65c_35_flash_fwd_hdim96_bf16_paged_sm90_cu_93b96ec2_39504cute7productE)
_ZN71_INTERNAL_6574e65c_35_flash_fwd_hdim96_bf16_paged_sm90_cu_93b96ec2_39504cute7productE:
	.zero		1
	.type		_ZN71_INTERNAL_6574e65c_35_flash_fwd_hdim96_bf16_paged_sm90_cu_93b96ec2_39504cuda3std3__45__cpo3endE,@object
	.size		_ZN71_INTERNAL_6574e65c_35_flash_fwd_hdim96_bf16_paged_sm90_cu_93b96ec2_39504cuda3std3__45__cpo3endE,(_ZN71_INTERNAL_6574e65c_35_flash_fwd_hdim96_bf16_paged_sm90_cu_93b96ec2_39504cuda3std3__419piecewise_constructE - _ZN71_INTERNAL_6574e65c_35_flash_fwd_hdim96_bf16_paged_sm90_cu_93b96ec2_39504cuda3std3__45__cpo3endE)
_ZN71_INTERNAL_6574e65c_35_flash_fwd_hdim96_bf16_paged_sm90_cu_93b96ec2_39504cuda3std3__45__cpo3endE:
	.zero		1
	.type		_ZN71_INTERNAL_6574e65c_35_flash_fwd_hdim96_bf16_paged_sm90_cu_93b96ec2_39504cuda3std3__419piecewise_constructE,@object
	.size		_ZN71_INTERNAL_6574e65c_35_flash_fwd_hdim96_bf16_paged_sm90_cu_93b96ec2_39504cuda3std3__419piecewise_constructE,(_ZN71_INTERNAL_6574e65c_35_flash_fwd_hdim96_bf16_paged_sm90_cu_93b96ec2_39504cuda3std3__45__cpo4cendE - _ZN71_INTERNAL_6574e65c_35_flash_fwd_hdim96_bf16_paged_sm90_cu_93b96ec2_39504cuda3std3__419piecewise_constructE)
_ZN71_INTERNAL_6574e65c_35_flash_fwd_hdim96_bf16_paged_sm90_cu_93b96ec2_39504cuda3std3__419piecewise_constructE:
	.zero		1
	.type		_ZN71_INTERNAL_6574e65c_35_flash_fwd_hdim96_bf16_paged_sm90_cu_93b96ec2_39504cuda3std3__45__cpo4cendE,@object
	.size		_ZN71_INTERNAL_6574e65c_35_flash_fwd_hdim96_bf16_paged_sm90_cu_93b96ec2_39504cuda3std3__45__cpo4cendE,(_ZN71_INTERNAL_6574e65c_35_flash_fwd_hdim96_bf16_paged_sm90_cu_93b96ec2_39504cuda3std6ranges3__45__cpo4swapE - _ZN71_INTERNAL_6574e65c_35_flash_fwd_hdim96_bf16_paged_sm90_cu_93b96ec2_39504cuda3std3__45__cpo4cendE)
_ZN71_INTERNAL_6574e65c_35_flash_fwd_hdim96_bf16_paged_sm90_cu_93b96ec2_39504cuda3std3__45__cpo4cendE:
	.zero		1
	.type		_ZN71_INTERNAL_6574e65c_35_flash_fwd_hdim96_bf16_paged_sm90_cu_93b96ec2_39504cuda3std6ranges3__45__cpo4swapE,@object
	.size		_ZN71_INTERNAL_6574e65c_35_flash_fwd_hdim96_bf16_paged_sm90_cu_93b96ec2_39504cuda3std6ranges3__45__cpo4swapE,(.L_12 - _ZN71_INTERNAL_6574e65c_35_flash_fwd_hdim96_bf16_paged_sm90_cu_93b96ec2_39504cuda3std6ranges3__45__cpo4swapE)
_ZN71_INTERNAL_6574e65c_35_flash_fwd_hdim96_bf16_paged_sm90_cu_93b96ec2_39504cuda3std6ranges3__45__cpo4swapE:
	.zero		1
.L_12:


//--------------------- .nv.shared._ZN7cutlass13device_kernelIN5flash11enable_sm90INS1_16FlashAttnFwdSm90INS1_25CollectiveMainloopFwdSm90ILi2EN4cute5tupleIJNS5_1CILi1EEES8_S8_EEENS6_IJNS7_ILi192EEENS7_ILi128EEENS7_ILi96EEEEEELi96ENS_10bfloat16_tEfNS_4arch4Sm90ELb0ELb0ELb0ELb1ELb1ELb0ELb0ELb0ELb1ELb1ELb0ELb0EEENS1_21CollectiveEpilogueFwdINS6_IJSA_SC_SB_EEES9_SE_SG_Li384ELb1ELb1ELb0ELb0EEENS1_36VarlenDynamicPersistentTileSchedulerILi192ELi128ELi384ELi128ELb0ELb1ELb1ELb0ELb1ELb1EEEEEEEEEvNT_6ParamsE --------------------------
	.section	.nv.shared._ZN7cutlass13device_kernelIN5flash11enable_sm90INS1_16FlashAttnFwdSm90INS1_25CollectiveMainloopFwdSm90ILi2EN4cute5tupleIJNS5_1CILi1EEES8_S8_EEENS6_IJNS7_ILi192EEENS7_ILi128EEENS7_ILi96EEEEEELi96ENS_10bfloat16_tEfNS_4arch4Sm90ELb0ELb0ELb0ELb1ELb1ELb0ELb0ELb0ELb1ELb1ELb0ELb0EEENS1_21CollectiveEpilogueFwdINS6_IJSA_SC_SB_EEES9_SE_SG_Li384ELb1ELb1ELb0ELb0EEENS1_36VarlenDynamicPersistentTileSchedulerILi192ELi128ELi384ELi128ELb0ELb1ELb1ELb0ELb1ELb1EEEEEEEEEvNT_6ParamsE,"aw",@nobits
	.sectionflags	@""
	.align	16
	.zero		1024


//--------------------- .nv.shared._ZN7cutlass13device_kernelIN5flash11enable_sm90INS1_16FlashAttnFwdSm90INS1_25CollectiveMainloopFwdSm90ILi2EN4cute5tupleIJNS5_1CILi1EEES8_S8_EEENS6_IJNS7_ILi192EEENS7_ILi128EEENS7_ILi96EEEEEELi96ENS_10bfloat16_tEfNS_4arch4Sm90ELb0ELb0ELb0ELb1ELb1ELb1ELb0ELb0ELb1ELb1ELb0ELb0EEENS1_21CollectiveEpilogueFwdINS6_IJSA_SC_SB_EEES9_SE_SG_Li384ELb1ELb1ELb0ELb0EEENS1_36VarlenDynamicPersistentTileSchedulerILi192ELi128ELi384ELi128ELb0ELb1ELb1ELb0ELb1ELb1EEEEEEEEEvNT_6ParamsE --------------------------
	.section	.nv.shared._ZN7cutlass13device_kernelIN5flash11enable_sm90INS1_16FlashAttnFwdSm90INS1_25CollectiveMainloopFwdSm90ILi2EN4cute5tupleIJNS5_1CILi1EEES8_S8_EEENS6_IJNS7_ILi192EEENS7_ILi128EEENS7_ILi96EEEEEELi96ENS_10bfloat16_tEfNS_4arch4Sm90ELb0ELb0ELb0ELb1ELb1ELb1ELb0ELb0ELb1ELb1ELb0ELb0EEENS1_21CollectiveEpilogueFwdINS6_IJSA_SC_SB_EEES9_SE_SG_Li384ELb1ELb1ELb0ELb0EEENS1_36VarlenDynamicPersistentTileSchedulerILi192ELi128ELi384ELi128ELb0ELb1ELb1ELb0ELb1ELb1EEEEEEEEEvNT_6ParamsE,"aw",@nobits
	.sectionflags	@""
	.align	16
	.zero		1024


//--------------------- .nv.shared._ZN7cutlass13device_kernelIN5flash11enable_sm90INS1_16FlashAttnFwdSm90INS1_25CollectiveMainloopFwdSm90ILi2EN4cute5tupleIJNS5_1CILi1EEES8_S8_EEENS6_IJNS7_ILi192EEENS7_ILi128EEENS7_ILi96EEEEEELi96ENS_10bfloat16_tEfNS_4arch4Sm90ELb0ELb1ELb0ELb0ELb1ELb0ELb0ELb0ELb1ELb1ELb0ELb0EEENS1_21CollectiveEpilogueFwdINS6_IJSA_SC_SB_EEES9_SE_SG_Li384ELb0ELb1ELb0ELb0EEENS1_30DynamicPersistentTileSchedulerILi384ELi128ELb0ELb1ELb1EEEEEEEEEvNT_6ParamsE --------------------------
	.section	.nv.shared._ZN7cutlass13device_kernelIN5flash11enable_sm90INS1_16FlashAttnFwdSm90INS1_25CollectiveMainloopFwdSm90ILi2EN4cute5tupleIJNS5_1CILi1EEES8_S8_EEENS6_IJNS7_ILi192EEENS7_ILi128EEENS7_ILi96EEEEEELi96ENS_10bfloat16_tEfNS_4arch4Sm90ELb0ELb1ELb0ELb0ELb1ELb0ELb0ELb0ELb1ELb1ELb0ELb0EEENS1_21CollectiveEpilogueFwdINS6_IJSA_SC_SB_EEES9_SE_SG_Li384ELb0ELb1ELb0ELb0EEENS1_30DynamicPersistentTileSchedulerILi384ELi128ELb0ELb1ELb1EEEEEEEEEvNT_6ParamsE,"aw",@nobits
	.sectionflags	@""
	.align	16
	.zero		1024


//--------------------- .nv.shared._ZN7cutlass13device_kernelIN5flash11enable_sm90INS1_16FlashAttnFwdSm90INS1_25CollectiveMainloopFwdSm90ILi2EN4cute5tupleIJNS5_1CILi1EEES8_S8_EEENS6_IJNS7_ILi192EEENS7_ILi128EEENS7_ILi96EEEEEELi96ENS_10bfloat16_tEfNS_4arch4Sm90ELb0ELb1ELb0ELb1ELb1ELb0ELb0ELb0ELb1ELb1ELb0ELb0EEENS1_21CollectiveEpilogueFwdINS6_IJSA_SC_SB_EEES9_SE_SG_Li384ELb1ELb1ELb0ELb0EEENS1_36VarlenDynamicPersistentTileSchedulerILi192ELi128ELi384ELi128ELb0ELb1ELb1ELb1ELb0ELb1EEEEEEEEEvNT_6ParamsE --------------------------
	.section	.nv.shared._ZN7cutlass13device_kernelIN5flash11enable_sm90INS1_16FlashAttnFwdSm90INS1_25CollectiveMainloopFwdSm90ILi2EN4cute5tupleIJNS5_1CILi1EEES8_S8_EEENS6_IJNS7_ILi192EEENS7_ILi128EEENS7_ILi96EEEEEELi96ENS_10bfloat16_tEfNS_4arch4Sm90ELb0ELb1ELb0ELb1ELb1ELb0ELb0ELb0ELb1ELb1ELb0ELb0EEENS1_21CollectiveEpilogueFwdINS6_IJSA_SC_SB_EEES9_SE_SG_Li384ELb1ELb1ELb0ELb0EEENS1_36VarlenDynamicPersistentTileSchedulerILi192ELi128ELi384ELi128ELb0ELb1ELb1ELb1ELb0ELb1EEEEEEEEEvNT_6ParamsE,"aw",@nobits
	.sectionflags	@""
	.align	16
	.zero		1024


//--------------------- .nv.shared._ZN7cutlass13device_kernelIN5flash11enable_sm90INS1_16FlashAttnFwdSm90INS1_25CollectiveMainloopFwdSm90ILi2EN4cute5tupleIJNS5_1CILi1EEES8_S8_EEENS6_IJNS7_ILi192EEENS7_ILi128EEENS7_ILi96EEEEEELi96ENS_10bfloat16_tEfNS_4arch4Sm90ELb0ELb1ELb0ELb1ELb1ELb1ELb0ELb0ELb1ELb1ELb0ELb0EEENS1_21CollectiveEpilogueFwdINS6_IJSA_SC_SB_EEES9_SE_SG_Li384ELb1ELb1ELb0ELb0EEENS1_36VarlenDynamicPersistentTileSchedulerILi192ELi128ELi384ELi128ELb0ELb1ELb1ELb1ELb0ELb1EEEEEEEEEvNT_6ParamsE --------------------------
	.section	.nv.shared._ZN7cutlass13device_kernelIN5flash11enable_sm90INS1_16FlashAttnFwdSm90INS1_25CollectiveMainloopFwdSm90ILi2EN4cute5tupleIJNS5_1CILi1EEES8_S8_EEENS6_IJNS7_ILi192EEENS7_ILi128EEENS7_ILi96EEEEEELi96ENS_10bfloat16_tEfNS_4arch4Sm90ELb0ELb1ELb0ELb1ELb1ELb1ELb0ELb0ELb1ELb1ELb0ELb0EEENS1_21CollectiveEpilogueFwdINS6_IJSA_SC_SB_EEES9_SE_SG_Li384ELb1ELb1ELb0ELb0EEENS1_36VarlenDynamicPersistentTileSchedulerILi192ELi128ELi384ELi128ELb0ELb1ELb1ELb1ELb0ELb1EEEEEEEEEvNT_6ParamsE,"aw",@nobits
	.sectionflags	@""
	.align	16
	.zero		1024


//--------------------- .nv.shared._ZN7cutlass13device_kernelIN5flash11enable_sm90INS1_16FlashAttnFwdSm90INS1_25CollectiveMainloopFwdSm90ILi2EN4cute5tupleIJNS5_1CILi1EEES8_S8_EEENS6_IJNS7_ILi192EEENS7_ILi128EEENS7_ILi96EEEEEELi96ENS_10bfloat16_tEfNS_4arch4Sm90ELb1ELb0ELb0ELb0ELb1ELb0ELb0ELb0ELb1ELb1ELb0ELb0EEENS1_21CollectiveEpilogueFwdINS6_IJSA_SC_SB_EEES9_SE_SG_Li384ELb0ELb1ELb0ELb0EEENS1_30DynamicPersistentTileSchedulerILi384ELi128ELb0ELb1ELb1EEEEEEEEEvNT_6ParamsE --------------------------
	.section	.nv.shared._ZN7cutlass13device_kernelIN5flash11enable_sm90INS1_16FlashAttnFwdSm90INS1_25CollectiveMainloopFwdSm90ILi2EN4cute5tupleIJNS5_1CILi1EEES8_S8_EEENS6_IJNS7_ILi192EEENS7_ILi128EEENS7_ILi96EEEEEELi96ENS_10bfloat16_tEfNS_4arch4Sm90ELb1ELb0ELb0ELb0ELb1ELb0ELb0ELb0ELb1ELb1ELb0ELb0EEENS1_21CollectiveEpilogueFwdINS6_IJSA_SC_SB_EEES9_SE_SG_Li384ELb0ELb1ELb0ELb0EEENS1_30DynamicPersistentTileSchedulerILi384ELi128ELb0ELb1ELb1EEEEEEEEEvNT_6ParamsE,"aw",@nobits
	.sectionflags	@""
	.align	16
	.zero		1024


//--------------------- .nv.shared._ZN7cutlass13device_kernelIN5flash11enable_sm90INS1_16FlashAttnFwdSm90INS1_25CollectiveMainloopFwdSm90ILi2EN4cute5tupleIJNS5_1CILi1EEES8_S8_EEENS6_IJNS7_ILi192EEENS7_ILi128EEENS7_ILi96EEEEEELi96ENS_10bfloat16_tEfNS_4arch4Sm90ELb1ELb0ELb0ELb1ELb1ELb0ELb0ELb0ELb1ELb1ELb0ELb0EEENS1_21CollectiveEpilogueFwdINS6_IJSA_SC_SB_EEES9_SE_SG_Li384ELb1ELb1ELb0ELb0EEENS1_36VarlenDynamicPersistentTileSchedulerILi192ELi128ELi384ELi128ELb0ELb1ELb1ELb1ELb1ELb1EEEEEEEEEvNT_6ParamsE --------------------------
	.section	.nv.shared._ZN7cutlass13device_kernelIN5flash11enable_sm90INS1_16FlashAttnFwdSm90INS1_25CollectiveMainloopFwdSm90ILi2EN4cute5tupleIJNS5_1CILi1EEES8_S8_EEENS6_IJNS7_ILi192EEENS7_ILi128EEENS7_ILi96EEEEEELi96ENS_10bfloat16_tEfNS_4arch4Sm90ELb1ELb0ELb0ELb1ELb1ELb0ELb0ELb0ELb1ELb1ELb0ELb0EEENS1_21CollectiveEpilogueFwdINS6_IJSA_SC_SB_EEES9_SE_SG_Li384ELb1ELb1ELb0ELb0EEENS1_36VarlenDynamicPersistentTileSchedulerILi192ELi128ELi384ELi128ELb0ELb1ELb1ELb1ELb1ELb1EEEEEEEEEvNT_6ParamsE,"aw",@nobits
	.sectionflags	@""
	.align	16
	.zero		1024


//--------------------- .nv.shared._ZN7cutlass13device_kernelIN5flash11enable_sm90INS1_16FlashAttnFwdSm90INS1_25CollectiveMainloopFwdSm90ILi2EN4cute5tupleIJNS5_1CILi1EEES8_S8_EEENS6_IJNS7_ILi192EEENS7_ILi128EEENS7_ILi96EEEEEELi96ENS_10bfloat16_tEfNS_4arch4Sm90ELb1ELb0ELb0ELb1ELb1ELb1ELb0ELb0ELb1ELb1ELb0ELb0EEENS1_21CollectiveEpilogueFwdINS6_IJSA_SC_SB_EEES9_SE_SG_Li384ELb1ELb1ELb0ELb0EEENS1_36VarlenDynamicPersistentTileSchedulerILi192ELi128ELi384ELi128ELb0ELb1ELb1ELb1ELb1ELb1EEEEEEEEEvNT_6ParamsE --------------------------
	.section	.nv.shared._ZN7cutlass13device_kernelIN5flash11enable_sm90INS1_16FlashAttnFwdSm90INS1_25CollectiveMainloopFwdSm90ILi2EN4cute5tupleIJNS5_1CILi1EEES8_S8_EEENS6_IJNS7_ILi192EEENS7_ILi128EEENS7_ILi96EEEEEELi96ENS_10bfloat16_tEfNS_4arch4Sm90ELb1ELb0ELb0ELb1ELb1ELb1ELb0ELb0ELb1ELb1ELb0ELb0EEENS1_21CollectiveEpilogueFwdINS6_IJSA_SC_SB_EEES9_SE_SG_Li384ELb1ELb1ELb0ELb0EEENS1_36VarlenDynamicPersistentTileSchedulerILi192ELi128ELi384ELi128ELb0ELb1ELb1ELb1ELb1ELb1EEEEEEEEEvNT_6ParamsE,"aw",@nobits
	.sectionflags	@""
	.align	16
	.zero		1024


//--------------------- .nv.constant0._ZN7cutlass13device_kernelIN5flash11enable_sm90INS1_16FlashAttnFwdSm90INS1_25CollectiveMainloopFwdSm90ILi2EN4cute5tupleIJNS5_1CILi1EEES8_S8_EEENS6_IJNS7_ILi192EEENS7_ILi128EEENS7_ILi96EEEEEELi96ENS_10bfloat16_tEfNS_4arch4Sm90ELb0ELb0ELb0ELb0ELb1ELb0ELb0ELb0ELb1ELb1ELb0ELb0EEENS1_21CollectiveEpilogueFwdINS6_IJSA_SC_SB_EEES9_SE_SG_Li384ELb0ELb1ELb0ELb0EEENS1_29StaticPersistentTileSchedulerILb0EEEEEEEEEvNT_6ParamsE --------------------------
	.section	.nv.constant0._ZN7cutlass13device_kernelIN5flash11enable_sm90INS1_16FlashAttnFwdSm90INS1_25CollectiveMainloopFwdSm90ILi2EN4cute5tupleIJNS5_1CILi1EEES8_S8_EEENS6_IJNS7_ILi192EEENS7_ILi128EEENS7_ILi96EEEEEELi96ENS_10bfloat16_tEfNS_4arch4Sm90ELb0ELb0ELb0ELb0ELb1ELb0ELb0ELb0ELb1ELb1ELb0ELb0EEENS1_21CollectiveEpilogueFwdINS6_IJSA_SC_SB_EEES9_SE_SG_Li384ELb0ELb1ELb0ELb0EEENS1_29StaticPersistentTileSchedulerILb0EEEEEEEEEvNT_6ParamsE,"a",@progbits
	.sectionflags	@""
	.align	4
.nv.constant0._ZN7cutlass13device_kernelIN5flash11enable_sm90INS1_16FlashAttnFwdSm90INS1_25CollectiveMainloopFwdSm90ILi2EN4cute5tupleIJNS5_1CILi1EEES8_S8_EEENS6_IJNS7_ILi192EEENS7_ILi128EEENS7_ILi96EEEEEELi96ENS_10bfloat16_tEfNS_4arch4Sm90ELb0ELb0ELb0ELb0ELb1ELb0ELb0ELb0ELb1ELb1ELb0ELb0EEENS1_21CollectiveEpilogueFwdINS6_IJSA_SC_SB_EEES9_SE_SG_Li384ELb0ELb1ELb0ELb0EEENS1_29StaticPersistentTileSchedulerILb0EEEEEEEEEvNT_6ParamsE:
	.zero		3200


//--------------------- .nv.constant0._ZN7cutlass13device_kernelIN5flash11enable_sm90INS1_16FlashAttnFwdSm90INS1_25CollectiveMainloopFwdSm90ILi2EN4cute5tupleIJNS5_1CILi1EEES8_S8_EEENS6_IJNS7_ILi192EEENS7_ILi128EEENS7_ILi96EEEEEELi96ENS_10bfloat16_tEfNS_4arch4Sm90ELb0ELb0ELb0ELb1ELb1ELb0ELb0ELb0ELb1ELb1ELb0ELb0EEENS1_21CollectiveEpilogueFwdINS6_IJSA_SC_SB_EEES9_SE_SG_Li384ELb1ELb1ELb0ELb0EEENS1_36VarlenDynamicPersistentTileSchedulerILi192ELi128ELi384ELi128ELb0ELb1ELb1ELb0ELb1ELb1EEEEEEEEEvNT_6ParamsE --------------------------
	.section	.nv.constant0._ZN7cutlass13device_kernelIN5flash11enable_sm90INS1_16FlashAttnFwdSm90INS1_25CollectiveMainloopFwdSm90ILi2EN4cute5tupleIJNS5_1CILi1EEES8_S8_EEENS6_IJNS7_ILi192EEENS7_ILi128EEENS7_ILi96EEEEEELi96ENS_10bfloat16_tEfNS_4arch4Sm90ELb0ELb0ELb0ELb1ELb1ELb0ELb0ELb0ELb1ELb1ELb0ELb0EEENS1_21CollectiveEpilogueFwdINS6_IJSA_SC_SB_EEES9_SE_SG_Li384ELb1ELb1ELb0ELb0EEENS1_36VarlenDynamicPersistentTileSchedulerILi192ELi128ELi384ELi128ELb0ELb1ELb1ELb0ELb1ELb1EEEEEEEEEvNT_6ParamsE,"a",@progbits
	.sectionflags	@""
	.align	4
.nv.constant0._ZN7cutlass13device_kernelIN5flash11enable_sm90INS1_16FlashAttnFwdSm90INS1_25CollectiveMainloopFwdSm90ILi2EN4cute5tupleIJNS5_1CILi1EEES8_S8_EEENS6_IJNS7_ILi192EEENS7_ILi128EEENS7_ILi96EEEEEELi96ENS_10bfloat16_tEfNS_4arch4Sm90ELb0ELb0ELb0ELb1ELb1ELb0ELb0ELb0ELb1ELb1ELb0ELb0EEENS1_21CollectiveEpilogueFwdINS6_IJSA_SC_SB_EEES9_SE_SG_Li384ELb1ELb1ELb0ELb0EEENS1_36VarlenDynamicPersistentTileSchedulerILi192ELi128ELi384ELi128ELb0ELb1ELb1ELb0ELb1ELb1EEEEEEEEEvNT_6ParamsE:
	.zero		3328


//--------------------- .nv.constant0._ZN7cutlass13device_kernelIN5flash11enable_sm90INS1_16FlashAttnFwdSm90INS1_25CollectiveMainloopFwdSm90ILi2EN4cute5tupleIJNS5_1CILi1EEES8_S8_EEENS6_IJNS7_ILi192EEENS7_ILi128EEENS7_ILi96EEEEEELi96ENS_10bfloat16_tEfNS_4arch4Sm90ELb0ELb0ELb0ELb1ELb1ELb1ELb0ELb0ELb1ELb1ELb0ELb0EEENS1_21CollectiveEpilogueFwdINS6_IJSA_SC_SB_EEES9_SE_SG_Li384ELb1ELb1ELb0ELb0EEENS1_36VarlenDynamicPersistentTileSchedulerILi192ELi128ELi384ELi128ELb0ELb1ELb1ELb0ELb1ELb1EEEEEEEEEvNT_6ParamsE --------------------------
	.section	.nv.constant0._ZN7cutlass13device_kernelIN5flash11enable_sm90INS1_16FlashAttnFwdSm90INS1_25CollectiveMainloopFwdSm90ILi2EN4cute5tupleIJNS5_1CILi1EEES8_S8_EEENS6_IJNS7_ILi192EEENS7_ILi128EEENS7_ILi96EEEEEELi96ENS_10bfloat16_tEfNS_4arch4Sm90ELb0ELb0ELb0ELb1ELb1ELb1ELb0ELb0ELb1ELb1ELb0ELb0EEENS1_21CollectiveEpilogueFwdINS6_IJSA_SC_SB_EEES9_SE_SG_Li384ELb1ELb1ELb0ELb0EEENS1_36VarlenDynamicPersistentTileSchedulerILi192ELi128ELi384ELi128ELb0ELb1ELb1ELb0ELb1ELb1EEEEEEEEEvNT_6ParamsE,"a",@progbits
	.sectionflags	@""
	.align	4
.nv.constant0._ZN7cutlass13device_kernelIN5flash11enable_sm90INS1_16FlashAttnFwdSm90INS1_25CollectiveMainloopFwdSm90ILi2EN4cute5tupleIJNS5_1CILi1EEES8_S8_EEENS6_IJNS7_ILi192EEENS7_ILi128EEENS7_ILi96EEEEEELi96ENS_10bfloat16_tEfNS_4arch4Sm90ELb0ELb0ELb0ELb1ELb1ELb1ELb0ELb0ELb1ELb1ELb0ELb0EEENS1_21CollectiveEpilogueFwdINS6_IJSA_SC_SB_EEES9_SE_SG_Li384ELb1ELb1ELb0ELb0EEENS1_36VarlenDynamicPersistentTileSchedulerILi192ELi128ELi384ELi128ELb0ELb1ELb1ELb0ELb1ELb1EEEEEEEEEvNT_6ParamsE:
	.zero		3328


//--------------------- .nv.constant0._ZN7cutlass13device_kernelIN5flash11enable_sm90INS1_16FlashAttnFwdSm90INS1_25CollectiveMainloopFwdSm90ILi2EN4cute5tupleIJNS5_1CILi1EEES8_S8_EEENS6_IJNS7_ILi192EEENS7_ILi128EEENS7_ILi96EEEEEELi96ENS_10bfloat16_tEfNS_4arch4Sm90ELb0ELb1ELb0ELb0ELb1ELb0ELb0ELb0ELb1ELb1ELb0ELb0EEENS1_21CollectiveEpilogueFwdINS6_IJSA_SC_SB_EEES9_SE_SG_Li384ELb0ELb1ELb0ELb0EEENS1_30DynamicPersistentTileSchedulerILi384ELi128ELb0ELb1ELb1EEEEEEEEEvNT_6ParamsE --------------------------
	.section	.nv.constant0._ZN7cutlass13device_kernelIN5flash11enable_sm90INS1_16FlashAttnFwdSm90INS1_25CollectiveMainloopFwdSm90ILi2EN4cute5tupleIJNS5_1CILi1EEES8_S8_EEENS6_IJNS7_ILi192EEENS7_ILi128EEENS7_ILi96EEEEEELi96ENS_10bfloat16_tEfNS_4arch4Sm90ELb0ELb1ELb0ELb0ELb1ELb0ELb0ELb0ELb1ELb1ELb0ELb0EEENS1_21CollectiveEpilogueFwdINS6_IJSA_SC_SB_EEES9_SE_SG_Li384ELb0ELb1ELb0ELb0EEENS1_30DynamicPersistentTileSchedulerILi384ELi128ELb0ELb1ELb1EEEEEEEEEvNT_6ParamsE,"a",@progbits
	.sectionflags	@""
	.align	4
.nv.constant0._ZN7cutlass13device_kernelIN5flash11enable_sm90INS1_16FlashAttnFwdSm90INS1_25CollectiveMainloopFwdSm90ILi2EN4cute5tupleIJNS5_1CILi1EEES8_S8_EEENS6_IJNS7_ILi192EEENS7_ILi128EEENS7_ILi96EEEEEELi96ENS_10bfloat16_tEfNS_4arch4Sm90ELb0ELb1ELb0ELb0ELb1ELb0ELb0ELb0ELb1ELb1ELb0ELb0EEENS1_21CollectiveEpilogueFwdINS6_IJSA_SC_SB_EEES9_SE_SG_Li384ELb0ELb1ELb0ELb0EEENS1_30DynamicPersistentTileSchedulerILi384ELi128ELb0ELb1ELb1EEEEEEEEEvNT_6ParamsE:
	.zero		3328


//--------------------- .nv.constant0._ZN7cutlass13device_kernelIN5flash11enable_sm90INS1_16FlashAttnFwdSm90INS1_25CollectiveMainloopFwdSm90ILi2EN4cute5tupleIJNS5_1CILi1EEES8_S8_EEENS6_IJNS7_ILi192EEENS7_ILi128EEENS7_ILi96EEEEEELi96ENS_10bfloat16_tEfNS_4arch4Sm90ELb0ELb1ELb0ELb1ELb1ELb0ELb0ELb0ELb1ELb1ELb0ELb0EEENS1_21CollectiveEpilogueFwdINS6_IJSA_SC_SB_EEES9_SE_SG_Li384ELb1ELb1ELb0ELb0EEENS1_36VarlenDynamicPersistentTileSchedulerILi192ELi128ELi384ELi128ELb0ELb1ELb1ELb1ELb0ELb1EEEEEEEEEvNT_6ParamsE --------------------------
	.section	.nv.constant0._ZN7cutlass13device_kernelIN5flash11enable_sm90INS1_16FlashAttnFwdSm90INS1_25CollectiveMainloopFwdSm90ILi2EN4cute5tupleIJNS5_1CILi1EEES8_S8_EEENS6_IJNS7_ILi192EEENS7_ILi128EEENS7_ILi96EEEEEELi96ENS_10bfloat16_tEfNS_4arch4Sm90ELb0ELb1ELb0ELb1ELb1ELb0ELb0ELb0ELb1ELb1ELb0ELb0EEENS1_21CollectiveEpilogueFwdINS6_IJSA_SC_SB_EEES9_SE_SG_Li384ELb1ELb1ELb0ELb0EEENS1_36VarlenDynamicPersistentTileSchedulerILi192ELi128ELi384ELi128ELb0ELb1ELb1ELb1ELb0ELb1EEEEEEEEEvNT_6ParamsE,"a",@progbits
	.sectionflags	@""
	.align	4
.nv.constant0._ZN7cutlass13device_kernelIN5flash11enable_sm90INS1_16FlashAttnFwdSm90INS1_25CollectiveMainloopFwdSm90ILi2EN4cute5tupleIJNS5_1CILi1EEES8_S8_EEENS6_IJNS7_ILi192EEENS7_ILi128EEENS7_ILi96EEEEEELi96ENS_10bfloat16_tEfNS_4arch4Sm90ELb0ELb1ELb0ELb1ELb1ELb0ELb0ELb0ELb1ELb1ELb0ELb0EEENS1_21CollectiveEpilogueFwdINS6_IJSA_SC_SB_EEES9_SE_SG_Li384ELb1ELb1ELb0ELb0EEENS1_36VarlenDynamicPersistentTileSchedulerILi192ELi128ELi384ELi128ELb0ELb1ELb1ELb1ELb0ELb1EEEEEEEEEvNT_6ParamsE:
	.zero		3328


//--------------------- .nv.constant0._ZN7cutlass13device_kernelIN5flash11enable_sm90INS1_16FlashAttnFwdSm90INS1_25CollectiveMainloopFwdSm90ILi2EN4cute5tupleIJNS5_1CILi1EEES8_S8_EEENS6_IJNS7_ILi192EEENS7_ILi128EEENS7_ILi96EEEEEELi96ENS_10bfloat16_tEfNS_4arch4Sm90ELb0ELb1ELb0ELb1ELb1ELb1ELb0ELb0ELb1ELb1ELb0ELb0EEENS1_21CollectiveEpilogueFwdINS6_IJSA_SC_SB_EEES9_SE_SG_Li384ELb1ELb1ELb0ELb0EEENS1_36VarlenDynamicPersistentTileSchedulerILi192ELi128ELi384ELi128ELb0ELb1ELb1ELb1ELb0ELb1EEEEEEEEEvNT_6ParamsE --------------------------
	.section	.nv.constant0._ZN7cutlass13device_kernelIN5flash11enable_sm90INS1_16FlashAttnFwdSm90INS1_25CollectiveMainloopFwdSm90ILi2EN4cute5tupleIJNS5_1CILi1EEES8_S8_EEENS6_IJNS7_ILi192EEENS7_ILi128EEENS7_ILi96EEEEEELi96ENS_10bfloat16_tEfNS_4arch4Sm90ELb0ELb1ELb0ELb1ELb1ELb1ELb0ELb0ELb1ELb1ELb0ELb0EEENS1_21CollectiveEpilogueFwdINS6_IJSA_SC_SB_EEES9_SE_SG_Li384ELb1ELb1ELb0ELb0EEENS1_36VarlenDynamicPersistentTileSchedulerILi192ELi128ELi384ELi128ELb0ELb1ELb1ELb1ELb0ELb1EEEEEEEEEvNT_6ParamsE,"a",@progbits
	.sectionflags	@""
	.align	4
.nv.constant0._ZN7cutlass13device_kernelIN5flash11enable_sm90INS1_16FlashAttnFwdSm90INS1_25CollectiveMainloopFwdSm90ILi2EN4cute5tupleIJNS5_1CILi1EEES8_S8_EEENS6_IJNS7_ILi192EEENS7_ILi128EEENS7_ILi96EEEEEELi96ENS_10bfloat16_tEfNS_4arch4Sm90ELb0ELb1ELb0ELb1ELb1ELb1ELb0ELb0ELb1ELb1ELb0ELb0EEENS1_21CollectiveEpilogueFwdINS6_IJSA_SC_SB_EEES9_SE_SG_Li384ELb1ELb1ELb0ELb0EEENS1_36VarlenDynamicPersistentTileSchedulerILi192ELi128ELi384ELi128ELb0ELb1ELb1ELb1ELb0ELb1EEEEEEEEEvNT_6ParamsE:
	.zero		3328


//--------------------- .nv.constant0._ZN7cutlass13device_kernelIN5flash11enable_sm90INS1_16FlashAttnFwdSm90INS1_25CollectiveMainloopFwdSm90ILi2EN4cute5tupleIJNS5_1CILi1EEES8_S8_EEENS6_IJNS7_ILi192EEENS7_ILi128EEENS7_ILi96EEEEEELi96ENS_10bfloat16_tEfNS_4arch4Sm90ELb1ELb0ELb0ELb0ELb1ELb0ELb0ELb0ELb1ELb1ELb0ELb0EEENS1_21CollectiveEpilogueFwdINS6_IJSA_SC_SB_EEES9_SE_SG_Li384ELb0ELb1ELb0ELb0EEENS1_30DynamicPersistentTileSchedulerILi384ELi128ELb0ELb1ELb1EEEEEEEEEvNT_6ParamsE --------------------------
	.section	.nv.constant0._ZN7cutlass13device_kernelIN5flash11enable_sm90INS1_16FlashAttnFwdSm90INS1_25CollectiveMainloopFwdSm90ILi2EN4cute5tupleIJNS5_1CILi1EEES8_S8_EEENS6_IJNS7_ILi192EEENS7_ILi128EEENS7_ILi96EEEEEELi96ENS_10bfloat16_tEfNS_4arch4Sm90ELb1ELb0ELb0ELb0ELb1ELb0ELb0ELb0ELb1ELb1ELb0ELb0EEENS1_21CollectiveEpilogueFwdINS6_IJSA_SC_SB_EEES9_SE_SG_Li384ELb0ELb1ELb0ELb0EEENS1_30DynamicPersistentTileSchedulerILi384ELi128ELb0ELb1ELb1EEEEEEEEEvNT_6ParamsE,"a",@progbits
	.sectionflags	@""
	.align	4
.nv.constant0._ZN7cutlass13device_kernelIN5flash11enable_sm90INS1_16FlashAttnFwdSm90INS1_25CollectiveMainloopFwdSm90ILi2EN4cute5tupleIJNS5_1CILi1EEES8_S8_EEENS6_IJNS7_ILi192EEENS7_ILi128EEENS7_ILi96EEEEEELi96ENS_10bfloat16_tEfNS_4arch4Sm90ELb1ELb0ELb0ELb0ELb1ELb0ELb0ELb0ELb1ELb1ELb0ELb0EEENS1_21CollectiveEpilogueFwdINS6_IJSA_SC_SB_EEES9_SE_SG_Li384ELb0ELb1ELb0ELb0EEENS1_30DynamicPersistentTileSchedulerILi384ELi128ELb0ELb1ELb1EEEEEEEEEvNT_6ParamsE:
	.zero		3328


//--------------------- .nv.constant0._ZN7cutlass13device_kernelIN5flash11enable_sm90INS1_16FlashAttnFwdSm90INS1_25CollectiveMainloopFwdSm90ILi2EN4cute5tupleIJNS5_1CILi1EEES8_S8_EEENS6_IJNS7_ILi192EEENS7_ILi128EEENS7_ILi96EEEEEELi96ENS_10bfloat16_tEfNS_4arch4Sm90ELb1ELb0ELb0ELb1ELb1ELb0ELb0ELb0ELb1ELb1ELb0ELb0EEENS1_21CollectiveEpilogueFwdINS6_IJSA_SC_SB_EEES9_SE_SG_Li384ELb1ELb1ELb0ELb0EEENS1_36VarlenDynamicPersistentTileSchedulerILi192ELi128ELi384ELi128ELb0ELb1ELb1ELb1ELb1ELb1EEEEEEEEEvNT_6ParamsE --------------------------
	.section	.nv.constant0._ZN7cutlass13device_kernelIN5flash11enable_sm90INS1_16FlashAttnFwdSm90INS1_25CollectiveMainloopFwdSm90ILi2EN4cute5tupleIJNS5_1CILi1EEES8_S8_EEENS6_IJNS7_ILi192EEENS7_ILi128EEENS7_ILi96EEEEEELi96ENS_10bfloat16_tEfNS_4arch4Sm90ELb1ELb0ELb0ELb1ELb1ELb0ELb0ELb0ELb1ELb1ELb0ELb0EEENS1_21CollectiveEpilogueFwdINS6_IJSA_SC_SB_EEES9_SE_SG_Li384ELb1ELb1ELb0ELb0EEENS1_36VarlenDynamicPersistentTileSchedulerILi192ELi128ELi384ELi128ELb0ELb1ELb1ELb1ELb1ELb1EEEEEEEEEvNT_6ParamsE,"a",@progbits
	.sectionflags	@""
	.align	4
.nv.constant0._ZN7cutlass13device_kernelIN5flash11enable_sm90INS1_16FlashAttnFwdSm90INS1_25CollectiveMainloopFwdSm90ILi2EN4cute5tupleIJNS5_1CILi1EEES8_S8_EEENS6_IJNS7_ILi192EEENS7_ILi128EEENS7_ILi96EEEEEELi96ENS_10bfloat16_tEfNS_4arch4Sm90ELb1ELb0ELb0ELb1ELb1ELb0ELb0ELb0ELb1ELb1ELb0ELb0EEENS1_21CollectiveEpilogueFwdINS6_IJSA_SC_SB_EEES9_SE_SG_Li384ELb1ELb1ELb0ELb0EEENS1_36VarlenDynamicPersistentTileSchedulerILi192ELi128ELi384ELi128ELb0ELb1ELb1ELb1ELb1ELb1EEEEEEEEEvNT_6ParamsE:
	.zero		3328


//--------------------- .nv.constant0._ZN7cutlass13device_kernelIN5flash11enable_sm90INS1_16FlashAttnFwdSm90INS1_25CollectiveMainloopFwdSm90ILi2EN4cute5tupleIJNS5_1CILi1EEES8_S8_EEENS6_IJNS7_ILi192EEENS7_ILi128EEENS7_ILi96EEEEEELi96ENS_10bfloat16_tEfNS_4arch4Sm90ELb1ELb0ELb0ELb1ELb1ELb1ELb0ELb0ELb1ELb1ELb0ELb0EEENS1_21CollectiveEpilogueFwdINS6_IJSA_SC_SB_EEES9_SE_SG_Li384ELb1ELb1ELb0ELb0EEENS1_36VarlenDynamicPersistentTileSchedulerILi192ELi128ELi384ELi128ELb0ELb1ELb1ELb1ELb1ELb1EEEEEEEEEvNT_6ParamsE --------------------------
	.section	.nv.constant0._ZN7cutlass13device_kernelIN5flash11enable_sm90INS1_16FlashAttnFwdSm90INS1_25CollectiveMainloopFwdSm90ILi2EN4cute5tupleIJNS5_1CILi1EEES8_S8_EEENS6_IJNS7_ILi192EEENS7_ILi128EEENS7_ILi96EEEEEELi96ENS_10bfloat16_tEfNS_4arch4Sm90ELb1ELb0ELb0ELb1ELb1ELb1ELb0ELb0ELb1ELb1ELb0ELb0EEENS1_21CollectiveEpilogueFwdINS6_IJSA_SC_SB_EEES9_SE_SG_Li384ELb1ELb1ELb0ELb0EEENS1_36VarlenDynamicPersistentTileSchedulerILi192ELi128ELi384ELi128ELb0ELb1ELb1ELb1ELb1ELb1EEEEEEEEEvNT_6ParamsE,"a",@progbits
	.sectionflags	@""
	.align	4
.nv.constant0._ZN7cutlass13device_kernelIN5flash11enable_sm90INS1_16FlashAttnFwdSm90INS1_25CollectiveMainloopFwdSm90ILi2EN4cute5tupleIJNS5_1CILi1EEES8_S8_EEENS6_IJNS7_ILi192EEENS7_ILi128EEENS7_ILi96EEEEEELi96ENS_10bfloat16_tEfNS_4arch4Sm90ELb1ELb0ELb0ELb1ELb1ELb1ELb0ELb0ELb1ELb1ELb0ELb0EEENS1_21CollectiveEpilogueFwdINS6_IJSA_SC_SB_EEES9_SE_SG_Li384ELb1ELb1ELb0ELb0EEENS1_36VarlenDynamicPersistentTileSchedulerILi192ELi128ELi384ELi128ELb0ELb1ELb1ELb1ELb1ELb1EEEEEEEEEvNT_6ParamsE:
	.zero		3328


//--------------------- SYMBOLS --------------------------

	.type		.nv.reservedSmem.offset0,@object
	.size		.nv.reservedSmem.offset0,0x4
	.type		__assertfail,@function
